	.target	sm_103a

	.elftype	@"ET_EXEC"


//--------------------- .note.nv.tkinfo           --------------------------
	.section	.note.nv.tkinfo,"",@"SHT_NOTE"
	.sectionflags	@"SHF_NOTE_NV_TKINFO"
	.tkinfo
        /*0018*/ 	.word	0x00000002
        /*0030*/ 	.string	""
        /*0030*/ 	.string	"ptxas"
        /*0030*/ 	.string	"Cuda compilation tools, release 13.0, V13.0.88"
        /*0030*/ 	.string	"Build cuda_13.0.r13.0/compiler.36424714_0"
        /*0030*/ 	.string	"-arch sm_103a -m 64 "



//--------------------- .note.nv.cuinfo           --------------------------
	.section	.note.nv.cuinfo,"",@"SHT_NOTE"
	.sectionflags	@"SHF_NOTE_NV_CUINFO"
        /*0018*/ 	.short	0x0002
        /*001a*/ 	.short	0x0067
        /*001c*/ 	.short	0x0082
	.zero		2


//--------------------- .nv.info                  --------------------------
	.section	.nv.info,"",@"SHT_CUDA_INFO"
	.align	4


	//----- nvinfo : EIATTR_REGCOUNT
	.align		4
        /*0000*/ 	.byte	0x04, 0x2f
        /*0002*/ 	.short	(.L_12 - .L_11)
	.align		4
.L_11:
        /*0004*/ 	.word	index@(_ZN7cutlass13device_kernelIN5flash11enable_sm90INS1_16FlashAttnFwdSm90INS1_25CollectiveMainloopFwdSm90ILi2EN4cute5tupleIJNS5_1CILi1EEES8_S8_EEENS6_IJNS7_ILi192EEENS7_ILi128EEENS7_ILi64EEEEEELi64ENS_10bfloat16_tEfNS_4arch4Sm90ELb1ELb0ELb1ELb1ELb0ELb1ELb0ELb1ELb1ELb0ELb0ELb0EEENS1_21CollectiveEpilogueFwdINS6_IJSA_SC_SB_EEES9_SE_SG_Li384ELb1ELb0ELb0ELb0EEENS1_36VarlenDynamicPersistentTileSchedulerILi192ELi128ELi384ELi32ELb0ELb0ELb1ELb1ELb1ELb1EEEEEEEEEvNT_6ParamsE)
        /*0008*/ 	.word	0x00000004


	//----- nvinfo : EIATTR_FRAME_SIZE
	.align		4
.L_12:
        /*000c*/ 	.byte	0x04, 0x11
        /*000e*/ 	.short	(.L_14 - .L_13)
	.align		4
.L_13:
        /*0010*/ 	.word	index@(_ZN7cutlass13device_kernelIN5flash11enable_sm90INS1_16FlashAttnFwdSm90INS1_25CollectiveMainloopFwdSm90ILi2EN4cute5tupleIJNS5_1CILi1EEES8_S8_EEENS6_IJNS7_ILi192EEENS7_ILi128EEENS7_ILi64EEEEEELi64ENS_10bfloat16_tEfNS_4arch4Sm90ELb1ELb0ELb1ELb1ELb0ELb1ELb0ELb1ELb1ELb0ELb0ELb0EEENS1_21CollectiveEpilogueFwdINS6_IJSA_SC_SB_EEES9_SE_SG_Li384ELb1ELb0ELb0ELb0EEENS1_36VarlenDynamicPersistentTileSchedulerILi192ELi128ELi384ELi32ELb0ELb0ELb1ELb1ELb1ELb1EEEEEEEEEvNT_6ParamsE)
        /*0014*/ 	.word	0x00000000


	//----- nvinfo : EIATTR_REGCOUNT
	.align		4
.L_14:
        /*0018*/ 	.byte	0x04, 0x2f
        /*001a*/ 	.short	(.L_16 - .L_15)
	.align		4
.L_15:
        /*001c*/ 	.word	index@(_ZN7cutlass13device_kernelIN5flash11enable_sm90INS1_16FlashAttnFwdSm90INS1_25CollectiveMainloopFwdSm90ILi2EN4cute5tupleIJNS5_1CILi1EEES8_S8_EEENS6_IJNS7_ILi192EEENS7_ILi128EEENS7_ILi64EEEEEELi64ENS_10bfloat16_tEfNS_4arch4Sm90ELb1ELb0ELb1ELb1ELb0ELb0ELb0ELb1ELb1ELb0ELb0ELb0EEENS1_21CollectiveEpilogueFwdINS6_IJSA_SC_SB_EEES9_SE_SG_Li384ELb1ELb0ELb0ELb0EEENS1_36VarlenDynamicPersistentTileSchedulerILi192ELi128ELi384ELi32ELb0ELb0ELb1ELb1ELb1ELb1EEEEEEEEEvNT_6ParamsE)
        /*0020*/ 	.word	0x00000004


	//----- nvinfo : EIATTR_FRAME_SIZE
	.align		4
.L_16:
        /*0024*/ 	.byte	0x04, 0x11
        /*0026*/ 	.short	(.L_18 - .L_17)
	.align		4
.L_17:
        /*0028*/ 	.word	index@(_ZN7cutlass13device_kernelIN5flash11enable_sm90INS1_16FlashAttnFwdSm90INS1_25CollectiveMainloopFwdSm90ILi2EN4cute5tupleIJNS5_1CILi1EEES8_S8_EEENS6_IJNS7_ILi192EEENS7_ILi128EEENS7_ILi64EEEEEELi64ENS_10bfloat16_tEfNS_4arch4Sm90ELb1ELb0ELb1ELb1ELb0ELb0ELb0ELb1ELb1ELb0ELb0ELb0EEENS1_21CollectiveEpilogueFwdINS6_IJSA_SC_SB_EEES9_SE_SG_Li384ELb1ELb0ELb0ELb0EEENS1_36VarlenDynamicPersistentTileSchedulerILi192ELi128ELi384ELi32ELb0ELb0ELb1ELb1ELb1ELb1EEEEEEEEEvNT_6ParamsE)
        /*002c*/ 	.word	0x00000000


	//----- nvinfo : EIATTR_REGCOUNT
	.align		4
.L_18:
        /*0030*/ 	.byte	0x04, 0x2f
        /*0032*/ 	.short	(.L_20 - .L_19)
	.align		4
.L_19:
        /*0034*/ 	.word	index@(_ZN7cutlass13device_kernelIN5flash11enable_sm90INS1_16FlashAttnFwdSm90INS1_25CollectiveMainloopFwdSm90ILi2EN4cute5tupleIJNS5_1CILi1EEES8_S8_EEENS6_IJNS7_ILi192EEENS7_ILi128EEENS7_ILi64EEEEEELi64ENS_10bfloat16_tEfNS_4arch4Sm90ELb1ELb0ELb1ELb0ELb0ELb0ELb0ELb1ELb1ELb0ELb0ELb0EEENS1_21CollectiveEpilogueFwdINS6_IJSA_SC_SB_EEES9_SE_SG_Li384ELb0ELb0ELb0ELb0EEENS1_30DynamicPersistentTileSchedulerILi384ELi32ELb0ELb0ELb1EEEEEEEEEvNT_6ParamsE)
        /*0038*/ 	.word	0x00000004


	//----- nvinfo : EIATTR_FRAME_SIZE
	.align		4
.L_20:
        /*003c*/ 	.byte	0x04, 0x11
        /*003e*/ 	.short	(.L_22 - .L_21)
	.align		4
.L_21:
        /*0040*/ 	.word	index@(_ZN7cutlass13device_kernelIN5flash11enable_sm90INS1_16FlashAttnFwdSm90INS1_25CollectiveMainloopFwdSm90ILi2EN4cute5tupleIJNS5_1CILi1EEES8_S8_EEENS6_IJNS7_ILi192EEENS7_ILi128EEENS7_ILi64EEEEEELi64ENS_10bfloat16_tEfNS_4arch4Sm90ELb1ELb0ELb1ELb0ELb0ELb0ELb0ELb1ELb1ELb0ELb0ELb0EEENS1_21CollectiveEpilogueFwdINS6_IJSA_SC_SB_EEES9_SE_SG_Li384ELb0ELb0ELb0ELb0EEENS1_30DynamicPersistentTileSchedulerILi384ELi32ELb0ELb0ELb1EEEEEEEEEvNT_6ParamsE)
        /*0044*/ 	.word	0x00000000


	//----- nvinfo : EIATTR_REGCOUNT
	.align		4
.L_22:
        /*0048*/ 	.byte	0x04, 0x2f
        /*004a*/ 	.short	(.L_24 - .L_23)
	.align		4
.L_23:
        /*004c*/ 	.word	index@(_ZN7cutlass13device_kernelIN5flash11enable_sm90INS1_16FlashAttnFwdSm90INS1_25CollectiveMainloopFwdSm90ILi2EN4cute5tupleIJNS5_1CILi1EEES8_S8_EEENS6_IJNS7_ILi192EEENS7_ILi128EEENS7_ILi64EEEEEELi64ENS_10bfloat16_tEfNS_4arch4Sm90ELb0ELb1ELb1ELb1ELb0ELb1ELb0ELb1ELb1ELb0ELb0ELb0EEENS1_21CollectiveEpilogueFwdINS6_IJSA_SC_SB_EEES9_SE_SG_Li384ELb1ELb0ELb0ELb0EEENS1_36VarlenDynamicPersistentTileSchedulerILi192ELi128ELi384ELi32ELb0ELb0ELb1ELb1ELb0ELb1EEEEEEEEEvNT_6ParamsE)
        /*0050*/ 	.word	0x00000004


	//----- nvinfo : EIATTR_FRAME_SIZE
	.align		4
.L_24:
        /*0054*/ 	.byte	0x04, 0x11
        /*0056*/ 	.short	(.L_26 - .L_25)
	.align		4
.L_25:
        /*0058*/ 	.word	index@(_ZN7cutlass13device_kernelIN5flash11enable_sm90INS1_16FlashAttnFwdSm90INS1_25CollectiveMainloopFwdSm90ILi2EN4cute5tupleIJNS5_1CILi1EEES8_S8_EEENS6_IJNS7_ILi192EEENS7_ILi128EEENS7_ILi64EEEEEELi64ENS_10bfloat16_tEfNS_4arch4Sm90ELb0ELb1ELb1ELb1ELb0ELb1ELb0ELb1ELb1ELb0ELb0ELb0EEENS1_21CollectiveEpilogueFwdINS6_IJSA_SC_SB_EEES9_SE_SG_Li384ELb1ELb0ELb0ELb0EEENS1_36VarlenDynamicPersistentTileSchedulerILi192ELi128ELi384ELi32ELb0ELb0ELb1ELb1ELb0ELb1EEEEEEEEEvNT_6ParamsE)
        /*005c*/ 	.word	0x00000000


	//----- nvinfo : EIATTR_REGCOUNT
	.align		4
.L_26:
        /*0060*/ 	.byte	0x04, 0x2f
        /*0062*/ 	.short	(.L_28 - .L_27)
	.align		4
.L_27:
        /*0064*/ 	.word	index@(_ZN7cutlass13device_kernelIN5flash11enable_sm90INS1_16FlashAttnFwdSm90INS1_25CollectiveMainloopFwdSm90ILi2EN4cute5tupleIJNS5_1CILi1EEES8_S8_EEENS6_IJNS7_ILi192EEENS7_ILi128EEENS7_ILi64EEEEEELi64ENS_10bfloat16_tEfNS_4arch4Sm90ELb0ELb1ELb1ELb1ELb0ELb0ELb0ELb1ELb1ELb0ELb0ELb0EEENS1_21CollectiveEpilogueFwdINS6_IJSA_SC_SB_EEES9_SE_SG_Li384ELb1ELb0ELb0ELb0EEENS1_36VarlenDynamicPersistentTileSchedulerILi192ELi128ELi384ELi32ELb0ELb0ELb1ELb1ELb0ELb1EEEEEEEEEvNT_6ParamsE)
        /*0068*/ 	.word	0x00000004


	//----- nvinfo : EIATTR_FRAME_SIZE
	.align		4
.L_28:
        /*006c*/ 	.byte	0x04, 0x11
        /*006e*/ 	.short	(.L_30 - .L_29)
	.align		4
.L_29:
        /*0070*/ 	.word	index@(_ZN7cutlass13device_kernelIN5flash11enable_sm90INS1_16FlashAttnFwdSm90INS1_25CollectiveMainloopFwdSm90ILi2EN4cute5tupleIJNS5_1CILi1EEES8_S8_EEENS6_IJNS7_ILi192EEENS7_ILi128EEENS7_ILi64EEEEEELi64ENS_10bfloat16_tEfNS_4arch4Sm90ELb0ELb1ELb1ELb1ELb0ELb0ELb0ELb1ELb1ELb0ELb0ELb0EEENS1_21CollectiveEpilogueFwdINS6_IJSA_SC_SB_EEES9_SE_SG_Li384ELb1ELb0ELb0ELb0EEENS1_36VarlenDynamicPersistentTileSchedulerILi192ELi128ELi384ELi32ELb0ELb0ELb1ELb1ELb0ELb1EEEEEEEEEvNT_6ParamsE)
        /*0074*/ 	.word	0x00000000


	//----- nvinfo : EIATTR_REGCOUNT
	.align		4
.L_30:
        /*0078*/ 	.byte	0x04, 0x2f
        /*007a*/ 	.short	(.L_32 - .L_31)
	.align		4
.L_31:
        /*007c*/ 	.word	index@(_ZN7cutlass13device_kernelIN5flash11enable_sm90INS1_16FlashAttnFwdSm90INS1_25CollectiveMainloopFwdSm90ILi2EN4cute5tupleIJNS5_1CILi1EEES8_S8_EEENS6_IJNS7_ILi192EEENS7_ILi128EEENS7_ILi64EEEEEELi64ENS_10bfloat16_tEfNS_4arch4Sm90ELb0ELb1ELb1ELb0ELb0ELb0ELb0ELb1ELb1ELb0ELb0ELb0EEENS1_21CollectiveEpilogueFwdINS6_IJSA_SC_SB_EEES9_SE_SG_Li384ELb0ELb0ELb0ELb0EEENS1_30DynamicPersistentTileSchedulerILi384ELi32ELb0ELb0ELb1EEEEEEEEEvNT_6ParamsE)
        /*0080*/ 	.word	0x00000004


	//----- nvinfo : EIATTR_FRAME_SIZE
	.align		4
.L_32:
        /*0084*/ 	.byte	0x04, 0x11
        /*0086*/ 	.short	(.L_34 - .L_33)
	.align		4
.L_33:
        /*0088*/ 	.word	index@(_ZN7cutlass13device_kernelIN5flash11enable_sm90INS1_16FlashAttnFwdSm90INS1_25CollectiveMainloopFwdSm90ILi2EN4cute5tupleIJNS5_1CILi1EEES8_S8_EEENS6_IJNS7_ILi192EEENS7_ILi128EEENS7_ILi64EEEEEELi64ENS_10bfloat16_tEfNS_4arch4Sm90ELb0ELb1ELb1ELb0ELb0ELb0ELb0ELb1ELb1ELb0ELb0ELb0EEENS1_21CollectiveEpilogueFwdINS6_IJSA_SC_SB_EEES9_SE_SG_Li384ELb0ELb0ELb0ELb0EEENS1_30DynamicPersistentTileSchedulerILi384ELi32ELb0ELb0ELb1EEEEEEEEEvNT_6ParamsE)
        /*008c*/ 	.word	0x00000000


	//----- nvinfo : EIATTR_REGCOUNT
	.align		4
.L_34:
        /*0090*/ 	.byte	0x04, 0x2f
        /*0092*/ 	.short	(.L_36 - .L_35)
	.align		4
.L_35:
        /*0094*/ 	.word	index@(_ZN7cutlass13device_kernelIN5flash11enable_sm90INS1_16FlashAttnFwdSm90INS1_25CollectiveMainloopFwdSm90ILi2EN4cute5tupleIJNS5_1CILi1EEES8_S8_EEENS6_IJNS7_ILi192EEESA_NS7_ILi64EEEEEELi64ENS_10bfloat16_tEfNS_4arch4Sm90ELb0ELb0ELb1ELb1ELb0ELb1ELb0ELb0ELb1ELb0ELb0ELb0EEENS1_21CollectiveEpilogueFwdINS6_IJSA_SB_SA_EEES9_SD_SF_Li384ELb1ELb0ELb0ELb0EEENS1_36VarlenDynamicPersistentTileSchedulerILi192ELi192ELi384ELi32ELb0ELb0ELb1ELb0ELb1ELb1EEEEEEEEEvNT_6ParamsE)
        /*0098*/ 	.word	0x00000004


	//----- nvinfo : EIATTR_FRAME_SIZE
	.align		4
.L_36:
        /*009c*/ 	.byte	0x04, 0x11
        /*009e*/ 	.short	(.L_38 - .L_37)
	.align		4
.L_37:
        /*00a0*/ 	.word	index@(_ZN7cutlass13device_kernelIN5flash11enable_sm90INS1_16FlashAttnFwdSm90INS1_25CollectiveMainloopFwdSm90ILi2EN4cute5tupleIJNS5_1CILi1EEES8_S8_EEENS6_IJNS7_ILi192EEESA_NS7_ILi64EEEEEELi64ENS_10bfloat16_tEfNS_4arch4Sm90ELb0ELb0ELb1ELb1ELb0ELb1ELb0ELb0ELb1ELb0ELb0ELb0EEENS1_21CollectiveEpilogueFwdINS6_IJSA_SB_SA_EEES9_SD_SF_Li384ELb1ELb0ELb0ELb0EEENS1_36VarlenDynamicPersistentTileSchedulerILi192ELi192ELi384ELi32ELb0ELb0ELb1ELb0ELb1ELb1EEEEEEEEEvNT_6ParamsE)
        /*00a4*/ 	.word	0x00000000


	//----- nvinfo : EIATTR_REGCOUNT
	.align		4
.L_38:
        /*00a8*/ 	.byte	0x04, 0x2f
        /*00aa*/ 	.short	(.L_40 - .L_39)
	.align		4
.L_39:
        /*00ac*/ 	.word	index@(_ZN7cutlass13device_kernelIN5flash11enable_sm90INS1_16FlashAttnFwdSm90INS1_25CollectiveMainloopFwdSm90ILi2EN4cute5tupleIJNS5_1CILi1EEES8_S8_EEENS6_IJNS7_ILi192EEESA_NS7_ILi64EEEEEELi64ENS_10bfloat16_tEfNS_4arch4Sm90ELb0ELb0ELb1ELb1ELb0ELb0ELb0ELb0ELb1ELb0ELb0ELb0EEENS1_21CollectiveEpilogueFwdINS6_IJSA_SB_SA_EEES9_SD_SF_Li384ELb1ELb0ELb0ELb0EEENS1_36VarlenDynamicPersistentTileSchedulerILi192ELi192ELi384ELi32ELb0ELb0ELb1ELb0ELb1ELb1EEEEEEEEEvNT_6ParamsE)
        /*00b0*/ 	.word	0x00000004


	//----- nvinfo : EIATTR_FRAME_SIZE
	.align		4
.L_40:
        /*00b4*/ 	.byte	0x04, 0x11
        /*00b6*/ 	.short	(.L_42 - .L_41)
	.align		4
.L_41:
        /*00b8*/ 	.word	index@(_ZN7cutlass13device_kernelIN5flash11enable_sm90INS1_16FlashAttnFwdSm90INS1_25CollectiveMainloopFwdSm90ILi2EN4cute5tupleIJNS5_1CILi1EEES8_S8_EEENS6_IJNS7_ILi192EEESA_NS7_ILi64EEEEEELi64ENS_10bfloat16_tEfNS_4arch4Sm90ELb0ELb0ELb1ELb1ELb0ELb0ELb0ELb0ELb1ELb0ELb0ELb0EEENS1_21CollectiveEpilogueFwdINS6_IJSA_SB_SA_EEES9_SD_SF_Li384ELb1ELb0ELb0ELb0EEENS1_36VarlenDynamicPersistentTileSchedulerILi192ELi192ELi384ELi32ELb0ELb0ELb1ELb0ELb1ELb1EEEEEEEEEvNT_6ParamsE)
        /*00bc*/ 	.word	0x00000000


	//----- nvinfo : EIATTR_REGCOUNT
	.align		4
.L_42:
        /*00c0*/ 	.byte	0x04, 0x2f
        /*00c2*/ 	.short	(.L_44 - .L_43)
	.align		4
.L_43:
        /*00c4*/ 	.word	index@(_ZN7cutlass13device_kernelIN5flash11enable_sm90INS1_16FlashAttnFwdSm90INS1_25CollectiveMainloopFwdSm90ILi2EN4cute5tupleIJNS5_1CILi1EEES8_S8_EEENS6_IJNS7_ILi192EEESA_NS7_ILi64EEEEEELi64ENS_10bfloat16_tEfNS_4arch4Sm90ELb0ELb0ELb1ELb0ELb0ELb0ELb0ELb0ELb1ELb0ELb0ELb0EEENS1_21CollectiveEpilogueFwdINS6_IJSA_SB_SA_EEES9_SD_SF_Li384ELb0ELb0ELb0ELb0EEENS1_29StaticPersistentTileSchedulerILb0EEEEEEEEEvNT_6ParamsE)
        /*00c8*/ 	.word	0x00000004


	//----- nvinfo : EIATTR_FRAME_SIZE
	.align		4
.L_44:
        /*00cc*/ 	.byte	0x04, 0x11
        /*00ce*/ 	.short	(.L_46 - .L_45)
	.align		4
.L_45:
        /*00d0*/ 	.word	index@(_ZN7cutlass13device_kernelIN5flash11enable_sm90INS1_16FlashAttnFwdSm90INS1_25CollectiveMainloopFwdSm90ILi2EN4cute5tupleIJNS5_1CILi1EEES8_S8_EEENS6_IJNS7_ILi192EEESA_NS7_ILi64EEEEEELi64ENS_10bfloat16_tEfNS_4arch4Sm90ELb0ELb0ELb1ELb0ELb0ELb0ELb0ELb0ELb1ELb0ELb0ELb0EEENS1_21CollectiveEpilogueFwdINS6_IJSA_SB_SA_EEES9_SD_SF_Li384ELb0ELb0ELb0ELb0EEENS1_29StaticPersistentTileSchedulerILb0EEEEEEEEEvNT_6ParamsE)
        /*00d4*/ 	.word	0x00000000


	//----- nvinfo : EIATTR_REGCOUNT
	.align		4
.L_46:
        /*00d8*/ 	.byte	0x04, 0x2f
        /*00da*/ 	.short	(.L_48 - .L_47)
	.align		4
.L_47:
        /*00dc*/ 	.word	index@(_ZN7cutlass13device_kernelIN5flash11enable_sm90INS1_16FlashAttnFwdSm90INS1_25CollectiveMainloopFwdSm90ILi2EN4cute5tupleIJNS5_1CILi1EEES8_S8_EEENS6_IJNS7_ILi192EEENS7_ILi144EEENS7_ILi96EEEEEELi96ENS_10bfloat16_tEfNS_4arch4Sm90ELb1ELb0ELb1ELb1ELb0ELb1ELb0ELb0ELb1ELb0ELb0ELb0EEENS1_21CollectiveEpilogueFwdINS6_IJSA_SC_SB_EEES9_SE_SG_Li384ELb1ELb0ELb0ELb0EEENS1_36VarlenDynamicPersistentTileSchedulerILi192ELi144ELi384ELi32ELb0ELb0ELb1ELb1ELb1ELb1EEEEEEEEEvNT_6ParamsE)
        /*00e0*/ 	.word	0x00000004


	//----- nvinfo : EIATTR_FRAME_SIZE
	.align		4
.L_48:
        /*00e4*/ 	.byte	0x04, 0x11
        /*00e6*/ 	.short	(.L_50 - .L_49)
	.align		4
.L_49:
        /*00e8*/ 	.word	index@(_ZN7cutlass13device_kernelIN5flash11enable_sm90INS1_16FlashAttnFwdSm90INS1_25CollectiveMainloopFwdSm90ILi2EN4cute5tupleIJNS5_1CILi1EEES8_S8_EEENS6_IJNS7_ILi192EEENS7_ILi144EEENS7_ILi96EEEEEELi96ENS_10bfloat16_tEfNS_4arch4Sm90ELb1ELb0ELb1ELb1ELb0ELb1ELb0ELb0ELb1ELb0ELb0ELb0EEENS1_21CollectiveEpilogueFwdINS6_IJSA_SC_SB_EEES9_SE_SG_Li384ELb1ELb0ELb0ELb0EEENS1_36VarlenDynamicPersistentTileSchedulerILi192ELi144ELi384ELi32ELb0ELb0ELb1ELb1ELb1ELb1EEEEEEEEEvNT_6ParamsE)
        /*00ec*/ 	.word	0x00000000


	//----- nvinfo : EIATTR_REGCOUNT
	.align		4
.L_50:
        /*00f0*/ 	.byte	0x04, 0x2f
        /*00f2*/ 	.short	(.L_52 - .L_51)
	.align		4
.L_51:
        /*00f4*/ 	.word	index@(_ZN7cutlass13device_kernelIN5flash11enable_sm90INS1_16FlashAttnFwdSm90INS1_25CollectiveMainloopFwdSm90ILi2EN4cute5tupleIJNS5_1CILi1EEES8_S8_EEENS6_IJNS7_ILi192EEENS7_ILi144EEENS7_ILi96EEEEEELi96ENS_10bfloat16_tEfNS_4arch4Sm90ELb1ELb0ELb1ELb1ELb0ELb0ELb0ELb0ELb1ELb0ELb0ELb0EEENS1_21CollectiveEpilogueFwdINS6_IJSA_SC_SB_EEES9_SE_SG_Li384ELb1ELb0ELb0ELb0EEENS1_36VarlenDynamicPersistentTileSchedulerILi192ELi144ELi384ELi32ELb0ELb0ELb1ELb1ELb1ELb1EEEEEEEEEvNT_6ParamsE)
        /*00f8*/ 	.word	0x00000004


	//----- nvinfo : EIATTR_FRAME_SIZE
	.align		4
.L_52:
        /*00fc*/ 	.byte	0x04, 0x11
        /*00fe*/ 	.short	(.L_54 - .L_53)
	.align		4
.L_53:
        /*0100*/ 	.word	index@(_ZN7cutlass13device_kernelIN5flash11enable_sm90INS1_16FlashAttnFwdSm90INS1_25CollectiveMainloopFwdSm90ILi2EN4cute5tupleIJNS5_1CILi1EEES8_S8_EEENS6_IJNS7_ILi192EEENS7_ILi144EEENS7_ILi96EEEEEELi96ENS_10bfloat16_tEfNS_4arch4Sm90ELb1ELb0ELb1ELb1ELb0ELb0ELb0ELb0ELb1ELb0ELb0ELb0EEENS1_21CollectiveEpilogueFwdINS6_IJSA_SC_SB_EEES9_SE_SG_Li384ELb1ELb0ELb0ELb0EEENS1_36VarlenDynamicPersistentTileSchedulerILi192ELi144ELi384ELi32ELb0ELb0ELb1ELb1ELb1ELb1EEEEEEEEEvNT_6ParamsE)
        /*0104*/ 	.word	0x00000000


	//----- nvinfo : EIATTR_REGCOUNT
	.align		4
.L_54:
        /*0108*/ 	.byte	0x04, 0x2f
        /*010a*/ 	.short	(.L_56 - .L_55)
	.align		4
.L_55:
        /*010c*/ 	.word	index@(_ZN7cutlass13device_kernelIN5flash11enable_sm90INS1_16FlashAttnFwdSm90INS1_25CollectiveMainloopFwdSm90ILi2EN4cute5tupleIJNS5_1CILi1EEES8_S8_EEENS6_IJNS7_ILi192EEENS7_ILi144EEENS7_ILi96EEEEEELi96ENS_10bfloat16_tEfNS_4arch4Sm90ELb1ELb0ELb1ELb0ELb0ELb0ELb0ELb0ELb1ELb0ELb0ELb0EEENS1_21CollectiveEpilogueFwdINS6_IJSA_SC_SB_EEES9_SE_SG_Li384ELb0ELb0ELb0ELb0EEENS1_30DynamicPersistentTileSchedulerILi384ELi32ELb0ELb0ELb1EEEEEEEEEvNT_6ParamsE)
        /*0110*/ 	.word	0x00000004


	//----- nvinfo : EIATTR_FRAME_SIZE
	.align		4
.L_56:
        /*0114*/ 	.byte	0x04, 0x11
        /*0116*/ 	.short	(.L_58 - .L_57)
	.align		4
.L_57:
        /*0118*/ 	.word	index@(_ZN7cutlass13device_kernelIN5flash11enable_sm90INS1_16FlashAttnFwdSm90INS1_25CollectiveMainloopFwdSm90ILi2EN4cute5tupleIJNS5_1CILi1EEES8_S8_EEENS6_IJNS7_ILi192EEENS7_ILi144EEENS7_ILi96EEEEEELi96ENS_10bfloat16_tEfNS_4arch4Sm90ELb1ELb0ELb1ELb0ELb0ELb0ELb0ELb0ELb1ELb0ELb0ELb0EEENS1_21CollectiveEpilogueFwdINS6_IJSA_SC_SB_EEES9_SE_SG_Li384ELb0ELb0ELb0ELb0EEENS1_30DynamicPersistentTileSchedulerILi384ELi32ELb0ELb0ELb1EEEEEEEEEvNT_6ParamsE)
        /*011c*/ 	.word	0x00000000


	//----- nvinfo : EIATTR_REGCOUNT
	.align		4
.L_58:
        /*0120*/ 	.byte	0x04, 0x2f
        /*0122*/ 	.short	(.L_60 - .L_59)
	.align		4
.L_59:
        /*0124*/ 	.word	index@(_ZN7cutlass13device_kernelIN5flash11enable_sm90INS1_16FlashAttnFwdSm90INS1_25CollectiveMainloopFwdSm90ILi2EN4cute5tupleIJNS5_1CILi1EEES8_S8_EEENS6_IJNS7_ILi192EEENS7_ILi128EEENS7_ILi96EEEEEELi96ENS_10bfloat16_tEfNS_4arch4Sm90ELb0ELb1ELb1ELb1ELb0ELb1ELb0ELb0ELb1ELb0ELb0ELb0EEENS1_21CollectiveEpilogueFwdINS6_IJSA_SC_SB_EEES9_SE_SG_Li384ELb1ELb0ELb0ELb0EEENS1_36VarlenDynamicPersistentTileSchedulerILi192ELi128ELi384ELi32ELb0ELb0ELb1ELb1ELb0ELb1EEEEEEEEEvNT_6ParamsE)
        /*0128*/ 	.word	0x00000004


	//----- nvinfo : EIATTR_FRAME_SIZE
	.align		4
.L_60:
        /*012c*/ 	.byte	0x04, 0x11
        /*012e*/ 	.short	(.L_62 - .L_61)
	.align		4
.L_61:
        /*0130*/ 	.word	index@(_ZN7cutlass13device_kernelIN5flash11enable_sm90INS1_16FlashAttnFwdSm90INS1_25CollectiveMainloopFwdSm90ILi2EN4cute5tupleIJNS5_1CILi1EEES8_S8_EEENS6_IJNS7_ILi192EEENS7_ILi128EEENS7_ILi96EEEEEELi96ENS_10bfloat16_tEfNS_4arch4Sm90ELb0ELb1ELb1ELb1ELb0ELb1ELb0ELb0ELb1ELb0ELb0ELb0EEENS1_21CollectiveEpilogueFwdINS6_IJSA_SC_SB_EEES9_SE_SG_Li384ELb1ELb0ELb0ELb0EEENS1_36VarlenDynamicPersistentTileSchedulerILi192ELi128ELi384ELi32ELb0ELb0ELb1ELb1ELb0ELb1EEEEEEEEEvNT_6ParamsE)
        /*0134*/ 	.word	0x00000000


	//----- nvinfo : EIATTR_REGCOUNT
	.align		4
.L_62:
        /*0138*/ 	.byte	0x04, 0x2f
        /*013a*/ 	.short	(.L_64 - .L_63)
	.align		4
.L_63:
        /*013c*/ 	.word	index@(_ZN7cutlass13device_kernelIN5flash11enable_sm90INS1_16FlashAttnFwdSm90INS1_25CollectiveMainloopFwdSm90ILi2EN4cute5tupleIJNS5_1CILi1EEES8_S8_EEENS6_IJNS7_ILi192EEENS7_ILi128EEENS7_ILi96EEEEEELi96ENS_10bfloat16_tEfNS_4arch4Sm90ELb0ELb1ELb1ELb1ELb0ELb0ELb0ELb0ELb1ELb0ELb0ELb0EEENS1_21CollectiveEpilogueFwdINS6_IJSA_SC_SB_EEES9_SE_SG_Li384ELb1ELb0ELb0ELb0EEENS1_36VarlenDynamicPersistentTileSchedulerILi192ELi128ELi384ELi32ELb0ELb0ELb1ELb1ELb0ELb1EEEEEEEEEvNT_6ParamsE)
        /*0140*/ 	.word	0x00000004


	//----- nvinfo : EIATTR_FRAME_SIZE
	.align		4
.L_64:
        /*0144*/ 	.byte	0x04, 0x11
        /*0146*/ 	.short	(.L_66 - .L_65)
	.align		4
.L_65:
        /*0148*/ 	.word	index@(_ZN7cutlass13device_kernelIN5flash11enable_sm90INS1_16FlashAttnFwdSm90INS1_25CollectiveMainloopFwdSm90ILi2EN4cute5tupleIJNS5_1CILi1EEES8_S8_EEENS6_IJNS7_ILi192EEENS7_ILi128EEENS7_ILi96EEEEEELi96ENS_10bfloat16_tEfNS_4arch4Sm90ELb0ELb1ELb1ELb1ELb0ELb0ELb0ELb0ELb1ELb0ELb0ELb0EEENS1_21CollectiveEpilogueFwdINS6_IJSA_SC_SB_EEES9_SE_SG_Li384ELb1ELb0ELb0ELb0EEENS1_36VarlenDynamicPersistentTileSchedulerILi192ELi128ELi384ELi32ELb0ELb0ELb1ELb1ELb0ELb1EEEEEEEEEvNT_6ParamsE)
        /*014c*/ 	.word	0x00000000


	//----- nvinfo : EIATTR_REGCOUNT
	.align		4
.L_66:
        /*0150*/ 	.byte	0x04, 0x2f
        /*0152*/ 	.short	(.L_68 - .L_67)
	.align		4
.L_67:
        /*0154*/ 	.word	index@(_ZN7cutlass13device_kernelIN5flash11enable_sm90INS1_16FlashAttnFwdSm90INS1_25CollectiveMainloopFwdSm90ILi2EN4cute5tupleIJNS5_1CILi1EEES8_S8_EEENS6_IJNS7_ILi192EEENS7_ILi128EEENS7_ILi96EEEEEELi96ENS_10bfloat16_tEfNS_4arch4Sm90ELb0ELb1ELb1ELb0ELb0ELb0ELb0ELb0ELb1ELb0ELb0ELb0EEENS1_21CollectiveEpilogueFwdINS6_IJSA_SC_SB_EEES9_SE_SG_Li384ELb0ELb0ELb0ELb0EEENS1_30DynamicPersistentTileSchedulerILi384ELi32ELb0ELb0ELb1EEEEEEEEEvNT_6ParamsE)
        /*0158*/ 	.word	0x00000004


	//----- nvinfo : EIATTR_FRAME_SIZE
	.align		4
.L_68:
        /*015c*/ 	.byte	0x04, 0x11
        /*015e*/ 	.short	(.L_70 - .L_69)
	.align		4
.L_69:
        /*0160*/ 	.word	index@(_ZN7cutlass13device_kernelIN5flash11enable_sm90INS1_16FlashAttnFwdSm90INS1_25CollectiveMainloopFwdSm90ILi2EN4cute5tupleIJNS5_1CILi1EEES8_S8_EEENS6_IJNS7_ILi192EEENS7_ILi128EEENS7_ILi96EEEEEELi96ENS_10bfloat16_tEfNS_4arch4Sm90ELb0ELb1ELb1ELb0ELb0ELb0ELb0ELb0ELb1ELb0ELb0ELb0EEENS1_21CollectiveEpilogueFwdINS6_IJSA_SC_SB_EEES9_SE_SG_Li384ELb0ELb0ELb0ELb0EEENS1_30DynamicPersistentTileSchedulerILi384ELi32ELb0ELb0ELb1EEEEEEEEEvNT_6ParamsE)
        /*0164*/ 	.word	0x00000000


	//----- nvinfo : EIATTR_REGCOUNT
	.align		4
.L_70:
        /*0168*/ 	.byte	0x04, 0x2f
        /*016a*/ 	.short	(.L_72 - .L_71)
	.align		4
.L_71:
        /*016c*/ 	.word	index@(_ZN7cutlass13device_kernelIN5flash11enable_sm90INS1_16FlashAttnFwdSm90INS1_25CollectiveMainloopFwdSm90ILi2EN4cute5tupleIJNS5_1CILi1EEES8_S8_EEENS6_IJNS7_ILi192EEENS7_ILi144EEENS7_ILi96EEEEEELi96ENS_10bfloat16_tEfNS_4arch4Sm90ELb0ELb0ELb1ELb1ELb0ELb1ELb0ELb0ELb1ELb0ELb0ELb0EEENS1_21CollectiveEpilogueFwdINS6_IJSA_SC_SB_EEES9_SE_SG_Li384ELb1ELb0ELb0ELb0EEENS1_36VarlenDynamicPersistentTileSchedulerILi192ELi144ELi384ELi32ELb0ELb0ELb1ELb0ELb1ELb1EEEEEEEEEvNT_6ParamsE)
        /*0170*/ 	.word	0x00000004


	//----- nvinfo : EIATTR_FRAME_SIZE
	.align		4
.L_72:
        /*0174*/ 	.byte	0x04, 0x11
        /*0176*/ 	.short	(.L_74 - .L_73)
	.align		4
.L_73:
        /*0178*/ 	.word	index@(_ZN7cutlass13device_kernelIN5flash11enable_sm90INS1_16FlashAttnFwdSm90INS1_25CollectiveMainloopFwdSm90ILi2EN4cute5tupleIJNS5_1CILi1EEES8_S8_EEENS6_IJNS7_ILi192EEENS7_ILi144EEENS7_ILi96EEEEEELi96ENS_10bfloat16_tEfNS_4arch4Sm90ELb0ELb0ELb1ELb1ELb0ELb1ELb0ELb0ELb1ELb0ELb0ELb0EEENS1_21CollectiveEpilogueFwdINS6_IJSA_SC_SB_EEES9_SE_SG_Li384ELb1ELb0ELb0ELb0EEENS1_36VarlenDynamicPersistentTileSchedulerILi192ELi144ELi384ELi32ELb0ELb0ELb1ELb0ELb1ELb1EEEEEEEEEvNT_6ParamsE)
        /*017c*/ 	.word	0x00000000


	//----- nvinfo : EIATTR_REGCOUNT
	.align		4
.L_74:
        /*0180*/ 	.byte	0x04, 0x2f
        /*0182*/ 	.short	(.L_76 - .L_75)
	.align		4
.L_75:
        /*0184*/ 	.word	index@(_ZN7cutlass13device_kernelIN5flash11enable_sm90INS1_16FlashAttnFwdSm90INS1_25CollectiveMainloopFwdSm90ILi2EN4cute5tupleIJNS5_1CILi1EEES8_S8_EEENS6_IJNS7_ILi192EEENS7_ILi144EEENS7_ILi96EEEEEELi96ENS_10bfloat16_tEfNS_4arch4Sm90ELb0ELb0ELb1ELb1ELb0ELb0ELb0ELb0ELb1ELb0ELb0ELb0EEENS1_21CollectiveEpilogueFwdINS6_IJSA_SC_SB_EEES9_SE_SG_Li384ELb1ELb0ELb0ELb0EEENS1_36VarlenDynamicPersistentTileSchedulerILi192ELi144ELi384ELi32ELb0ELb0ELb1ELb0ELb1ELb1EEEEEEEEEvNT_6ParamsE)
        /*0188*/ 	.word	0x00000004


	//----- nvinfo : EIATTR_FRAME_SIZE
	.align		4
.L_76:
        /*018c*/ 	.byte	0x04, 0x11
        /*018e*/ 	.short	(.L_78 - .L_77)
	.align		4
.L_77:
        /*0190*/ 	.word	index@(_ZN7cutlass13device_kernelIN5flash11enable_sm90INS1_16FlashAttnFwdSm90INS1_25CollectiveMainloopFwdSm90ILi2EN4cute5tupleIJNS5_1CILi1EEES8_S8_EEENS6_IJNS7_ILi192EEENS7_ILi144EEENS7_ILi96EEEEEELi96ENS_10bfloat16_tEfNS_4arch4Sm90ELb0ELb0ELb1ELb1ELb0ELb0ELb0ELb0ELb1ELb0ELb0ELb0EEENS1_21CollectiveEpilogueFwdINS6_IJSA_SC_SB_EEES9_SE_SG_Li384ELb1ELb0ELb0ELb0EEENS1_36VarlenDynamicPersistentTileSchedulerILi192ELi144ELi384ELi32ELb0ELb0ELb1ELb0ELb1ELb1EEEEEEEEEvNT_6ParamsE)
        /*0194*/ 	.word	0x00000000


	//----- nvinfo : EIATTR_REGCOUNT
	.align		4
.L_78:
        /*0198*/ 	.byte	0x04, 0x2f
        /*019a*/ 	.short	(.L_80 - .L_79)
	.align		4
.L_79:
        /*019c*/ 	.word	index@(_ZN7cutlass13device_kernelIN5flash11enable_sm90INS1_16FlashAttnFwdSm90INS1_25CollectiveMainloopFwdSm90ILi2EN4cute5tupleIJNS5_1CILi1EEES8_S8_EEENS6_IJNS7_ILi192EEENS7_ILi144EEENS7_ILi96EEEEEELi96ENS_10bfloat16_tEfNS_4arch4Sm90ELb0ELb0ELb1ELb0ELb0ELb0ELb0ELb0ELb1ELb0ELb0ELb0EEENS1_21CollectiveEpilogueFwdINS6_IJSA_SC_SB_EEES9_SE_SG_Li384ELb0ELb0ELb0ELb0EEENS1_29StaticPersistentTileSchedulerILb0EEEEEEEEEvNT_6ParamsE)
        /*01a0*/ 	.word	0x00000004


	//----- nvinfo : EIATTR_FRAME_SIZE
	.align		4
.L_80:
        /*01a4*/ 	.byte	0x04, 0x11
        /*01a6*/ 	.short	(.L_82 - .L_81)
	.align		4
.L_81:
        /*01a8*/ 	.word	index@(_ZN7cutlass13device_kernelIN5flash11enable_sm90INS1_16FlashAttnFwdSm90INS1_25CollectiveMainloopFwdSm90ILi2EN4cute5tupleIJNS5_1CILi1EEES8_S8_EEENS6_IJNS7_ILi192EEENS7_ILi144EEENS7_ILi96EEEEEELi96ENS_10bfloat16_tEfNS_4arch4Sm90ELb0ELb0ELb1ELb0ELb0ELb0ELb0ELb0ELb1ELb0ELb0ELb0EEENS1_21CollectiveEpilogueFwdINS6_IJSA_SC_SB_EEES9_SE_SG_Li384ELb0ELb0ELb0ELb0EEENS1_29StaticPersistentTileSchedulerILb0EEEEEEEEEvNT_6ParamsE)
        /*01ac*/ 	.word	0x00000000


	//----- nvinfo : EIATTR_REGCOUNT
	.align		4
.L_82:
        /*01b0*/ 	.byte	0x04, 0x2f
        /*01b2*/ 	.short	(.L_84 - .L_83)
	.align		4
.L_83:
        /*01b4*/ 	.word	index@(_ZN7cutlass13device_kernelIN5flash11enable_sm90INS1_16FlashAttnFwdSm90INS1_25CollectiveMainloopFwdSm90ILi2EN4cute5tupleIJNS5_1CILi1EEES8_S8_EEENS6_IJNS7_ILi128EEESA_SA_EEELi128ENS_10bfloat16_tEfNS_4arch4Sm90ELb1ELb0ELb1ELb1ELb0ELb1ELb0ELb1ELb1ELb0ELb0ELb0EEENS1_21CollectiveEpilogueFwdISB_S9_SC_SE_Li256ELb1ELb0ELb0ELb0EEENS1_36VarlenDynamicPersistentTileSchedulerILi128ELi128ELi256ELi32ELb0ELb0ELb1ELb1ELb1ELb1EEEEEEEEEvNT_6ParamsE)
        /*01b8*/ 	.word	0x00000004


	//----- nvinfo : EIATTR_FRAME_SIZE
	.align		4
.L_84:
        /*01bc*/ 	.byte	0x04, 0x11
        /*01be*/ 	.short	(.L_86 - .L_85)
	.align		4
.L_85:
        /*01c0*/ 	.word	index@(_ZN7cutlass13device_kernelIN5flash11enable_sm90INS1_16FlashAttnFwdSm90INS1_25CollectiveMainloopFwdSm90ILi2EN4cute5tupleIJNS5_1CILi1EEES8_S8_EEENS6_IJNS7_ILi128EEESA_SA_EEELi128ENS_10bfloat16_tEfNS_4arch4Sm90ELb1ELb0ELb1ELb1ELb0ELb1ELb0ELb1ELb1ELb0ELb0ELb0EEENS1_21CollectiveEpilogueFwdISB_S9_SC_SE_Li256ELb1ELb0ELb0ELb0EEENS1_36VarlenDynamicPersistentTileSchedulerILi128ELi128ELi256ELi32ELb0ELb0ELb1ELb1ELb1ELb1EEEEEEEEEvNT_6ParamsE)
        /*01c4*/ 	.word	0x00000000


	//----- nvinfo : EIATTR_REGCOUNT
	.align		4
.L_86:
        /*01c8*/ 	.byte	0x04, 0x2f
        /*01ca*/ 	.short	(.L_88 - .L_87)
	.align		4
.L_87:
        /*01cc*/ 	.word	index@(_ZN7cutlass13device_kernelIN5flash11enable_sm90INS1_16FlashAttnFwdSm90INS1_25CollectiveMainloopFwdSm90ILi2EN4cute5tupleIJNS5_1CILi1EEES8_S8_EEENS6_IJNS7_ILi128EEESA_SA_EEELi128ENS_10bfloat16_tEfNS_4arch4Sm90ELb1ELb0ELb1ELb1ELb0ELb0ELb0ELb1ELb1ELb0ELb0ELb0EEENS1_21CollectiveEpilogueFwdISB_S9_SC_SE_Li256ELb1ELb0ELb0ELb0EEENS1_36VarlenDynamicPersistentTileSchedulerILi128ELi128ELi256ELi32ELb0ELb0ELb1ELb1ELb1ELb1EEEEEEEEEvNT_6ParamsE)
        /*01d0*/ 	.word	0x00000004


	//----- nvinfo : EIATTR_FRAME_SIZE
	.align		4
.L_88:
        /*01d4*/ 	.byte	0x04, 0x11
        /*01d6*/ 	.short	(.L_90 - .L_89)
	.align		4
.L_89:
        /*01d8*/ 	.word	index@(_ZN7cutlass13device_kernelIN5flash11enable_sm90INS1_16FlashAttnFwdSm90INS1_25CollectiveMainloopFwdSm90ILi2EN4cute5tupleIJNS5_1CILi1EEES8_S8_EEENS6_IJNS7_ILi128EEESA_SA_EEELi128ENS_10bfloat16_tEfNS_4arch4Sm90ELb1ELb0ELb1ELb1ELb0ELb0ELb0ELb1ELb1ELb0ELb0ELb0EEENS1_21CollectiveEpilogueFwdISB_S9_SC_SE_Li256ELb1ELb0ELb0ELb0EEENS1_36VarlenDynamicPersistentTileSchedulerILi128ELi128ELi256ELi32ELb0ELb0ELb1ELb1ELb1ELb1EEEEEEEEEvNT_6ParamsE)
        /*01dc*/ 	.word	0x00000000


	//----- nvinfo : EIATTR_REGCOUNT
	.align		4
.L_90:
        /*01e0*/ 	.byte	0x04, 0x2f
        /*01e2*/ 	.short	(.L_92 - .L_91)
	.align		4
.L_91:
        /*01e4*/ 	.word	index@(_ZN7cutlass13device_kernelIN5flash11enable_sm90INS1_16FlashAttnFwdSm90INS1_25CollectiveMainloopFwdSm90ILi2EN4cute5tupleIJNS5_1CILi1EEES8_S8_EEENS6_IJNS7_ILi128EEESA_SA_EEELi128ENS_10bfloat16_tEfNS_4arch4Sm90ELb1ELb0ELb1ELb0ELb0ELb0ELb0ELb1ELb1ELb0ELb0ELb0EEENS1_21CollectiveEpilogueFwdISB_S9_SC_SE_Li256ELb0ELb0ELb0ELb0EEENS1_30DynamicPersistentTileSchedulerILi256ELi32ELb0ELb0ELb1EEEEEEEEEvNT_6ParamsE)
        /*01e8*/ 	.word	0x00000004


	//----- nvinfo : EIATTR_FRAME_SIZE
	.align		4
.L_92:
        /*01ec*/ 	.byte	0x04, 0x11
        /*01ee*/ 	.short	(.L_94 - .L_93)
	.align		4
.L_93:
        /*01f0*/ 	.word	index@(_ZN7cutlass13device_kernelIN5flash11enable_sm90INS1_16FlashAttnFwdSm90INS1_25CollectiveMainloopFwdSm90ILi2EN4cute5tupleIJNS5_1CILi1EEES8_S8_EEENS6_IJNS7_ILi128EEESA_SA_EEELi128ENS_10bfloat16_tEfNS_4arch4Sm90ELb1ELb0ELb1ELb0ELb0ELb0ELb0ELb1ELb1ELb0ELb0ELb0EEENS1_21CollectiveEpilogueFwdISB_S9_SC_SE_Li256ELb0ELb0ELb0ELb0EEENS1_30DynamicPersistentTileSchedulerILi256ELi32ELb0ELb0ELb1EEEEEEEEEvNT_6ParamsE)
        /*01f4*/ 	.word	0x00000000


	//----- nvinfo : EIATTR_REGCOUNT
	.align		4
.L_94:
        /*01f8*/ 	.byte	0x04, 0x2f
        /*01fa*/ 	.short	(.L_96 - .L_95)
	.align		4
.L_95:
        /*01fc*/ 	.word	index@(_ZN7cutlass13device_kernelIN5flash11enable_sm90INS1_16FlashAttnFwdSm90INS1_25CollectiveMainloopFwdSm90ILi2EN4cute5tupleIJNS5_1CILi1EEES8_S8_EEENS6_IJNS7_ILi128EEESA_SA_EEELi128ENS_10bfloat16_tEfNS_4arch4Sm90ELb0ELb1ELb1ELb1ELb0ELb1ELb0ELb1ELb1ELb0ELb0ELb0EEENS1_21CollectiveEpilogueFwdISB_S9_SC_SE_Li256ELb1ELb0ELb0ELb0EEENS1_36VarlenDynamicPersistentTileSchedulerILi128ELi128ELi256ELi32ELb0ELb0ELb1ELb1ELb0ELb1EEEEEEEEEvNT_6ParamsE)
        /*0200*/ 	.word	0x00000004


	//----- nvinfo : EIATTR_FRAME_SIZE
	.align		4
.L_96:
        /*0204*/ 	.byte	0x04, 0x11
        /*0206*/ 	.short	(.L_98 - .L_97)
	.align		4
.L_97:
        /*0208*/ 	.word	index@(_ZN7cutlass13device_kernelIN5flash11enable_sm90INS1_16FlashAttnFwdSm90INS1_25CollectiveMainloopFwdSm90ILi2EN4cute5tupleIJNS5_1CILi1EEES8_S8_EEENS6_IJNS7_ILi128EEESA_SA_EEELi128ENS_10bfloat16_tEfNS_4arch4Sm90ELb0ELb1ELb1ELb1ELb0ELb1ELb0ELb1ELb1ELb0ELb0ELb0EEENS1_21CollectiveEpilogueFwdISB_S9_SC_SE_Li256ELb1ELb0ELb0ELb0EEENS1_36VarlenDynamicPersistentTileSchedulerILi128ELi128ELi256ELi32ELb0ELb0ELb1ELb1ELb0ELb1EEEEEEEEEvNT_6ParamsE)
        /*020c*/ 	.word	0x00000000


	//----- nvinfo : EIATTR_REGCOUNT
	.align		4
.L_98:
        /*0210*/ 	.byte	0x04, 0x2f
        /*0212*/ 	.short	(.L_100 - .L_99)
	.align		4
.L_99:
        /*0214*/ 	.word	index@(_ZN7cutlass13device_kernelIN5flash11enable_sm90INS1_16FlashAttnFwdSm90INS1_25CollectiveMainloopFwdSm90ILi2EN4cute5tupleIJNS5_1CILi1EEES8_S8_EEENS6_IJNS7_ILi128EEESA_SA_EEELi128ENS_10bfloat16_tEfNS_4arch4Sm90ELb0ELb1ELb1ELb1ELb0ELb0ELb0ELb1ELb1ELb0ELb0ELb0EEENS1_21CollectiveEpilogueFwdISB_S9_SC_SE_Li256ELb1ELb0ELb0ELb0EEENS1_36VarlenDynamicPersistentTileSchedulerILi128ELi128ELi256ELi32ELb0ELb0ELb1ELb1ELb0ELb1EEEEEEEEEvNT_6ParamsE)
        /*0218*/ 	.word	0x00000004


	//----- nvinfo : EIATTR_FRAME_SIZE
	.align		4
.L_100:
        /*021c*/ 	.byte	0x04, 0x11
        /*021e*/ 	.short	(.L_102 - .L_101)
	.align		4
.L_101:
        /*0220*/ 	.word	index@(_ZN7cutlass13device_kernelIN5flash11enable_sm90INS1_16FlashAttnFwdSm90INS1_25CollectiveMainloopFwdSm90ILi2EN4cute5tupleIJNS5_1CILi1EEES8_S8_EEENS6_IJNS7_ILi128EEESA_SA_EEELi128ENS_10bfloat16_tEfNS_4arch4Sm90ELb0ELb1ELb1ELb1ELb0ELb0ELb0ELb1ELb1ELb0ELb0ELb0EEENS1_21CollectiveEpilogueFwdISB_S9_SC_SE_Li256ELb1ELb0ELb0ELb0EEENS1_36VarlenDynamicPersistentTileSchedulerILi128ELi128ELi256ELi32ELb0ELb0ELb1ELb1ELb0ELb1EEEEEEEEEvNT_6ParamsE)
        /*0224*/ 	.word	0x00000000


	//----- nvinfo : EIATTR_REGCOUNT
	.align		4
.L_102:
        /*0228*/ 	.byte	0x04, 0x2f
        /*022a*/ 	.short	(.L_104 - .L_103)
	.align		4
.L_103:
        /*022c*/ 	.word	index@(_ZN7cutlass13device_kernelIN5flash11enable_sm90INS1_16FlashAttnFwdSm90INS1_25CollectiveMainloopFwdSm90ILi2EN4cute5tupleIJNS5_1CILi1EEES8_S8_EEENS6_IJNS7_ILi128EEESA_SA_EEELi128ENS_10bfloat16_tEfNS_4arch4Sm90ELb0ELb1ELb1ELb0ELb0ELb0ELb0ELb1ELb1ELb0ELb0ELb0EEENS1_21CollectiveEpilogueFwdISB_S9_SC_SE_Li256ELb0ELb0ELb0ELb0EEENS1_30DynamicPersistentTileSchedulerILi256ELi32ELb0ELb0ELb1EEEEEEEEEvNT_6ParamsE)
        /*0230*/ 	.word	0x00000004


	//----- nvinfo : EIATTR_FRAME_SIZE
	.align		4
.L_104:
        /*0234*/ 	.byte	0x04, 0x11
        /*0236*/ 	.short	(.L_106 - .L_105)
	.align		4
.L_105:
        /*0238*/ 	.word	index@(_ZN7cutlass13device_kernelIN5flash11enable_sm90INS1_16FlashAttnFwdSm90INS1_25CollectiveMainloopFwdSm90ILi2EN4cute5tupleIJNS5_1CILi1EEES8_S8_EEENS6_IJNS7_ILi128EEESA_SA_EEELi128ENS_10bfloat16_tEfNS_4arch4Sm90ELb0ELb1ELb1ELb0ELb0ELb0ELb0ELb1ELb1ELb0ELb0ELb0EEENS1_21CollectiveEpilogueFwdISB_S9_SC_SE_Li256ELb0ELb0ELb0ELb0EEENS1_30DynamicPersistentTileSchedulerILi256ELi32ELb0ELb0ELb1EEEEEEEEEvNT_6ParamsE)
        /*023c*/ 	.word	0x00000000


	//----- nvinfo : EIATTR_REGCOUNT
	.align		4
.L_106:
        /*0240*/ 	.byte	0x04, 0x2f
        /*0242*/ 	.short	(.L_108 - .L_107)
	.align		4
.L_107:
        /*0244*/ 	.word	index@(_ZN7cutlass13device_kernelIN5flash11enable_sm90INS1_16FlashAttnFwdSm90INS1_25CollectiveMainloopFwdSm90ILi2EN4cute5tupleIJNS5_1CILi1EEES8_S8_EEENS6_IJNS7_ILi128EEENS7_ILi176EEESA_EEELi128ENS_10bfloat16_tEfNS_4arch4Sm90ELb0ELb0ELb1ELb1ELb0ELb1ELb0ELb1ELb1ELb0ELb0ELb0EEENS1_21CollectiveEpilogueFwdINS6_IJSA_SA_SB_EEES9_SD_SF_Li256ELb1ELb0ELb0ELb0EEENS1_36VarlenDynamicPersistentTileSchedulerILi128ELi176ELi256ELi32ELb0ELb0ELb1ELb0ELb1ELb1EEEEEEEEEvNT_6ParamsE)
        /*0248*/ 	.word	0x00000004


	//----- nvinfo : EIATTR_FRAME_SIZE
	.align		4
.L_108:
        /*024c*/ 	.byte	0x04, 0x11
        /*024e*/ 	.short	(.L_110 - .L_109)
	.align		4
.L_109:
        /*0250*/ 	.word	index@(_ZN7cutlass13device_kernelIN5flash11enable_sm90INS1_16FlashAttnFwdSm90INS1_25CollectiveMainloopFwdSm90ILi2EN4cute5tupleIJNS5_1CILi1EEES8_S8_EEENS6_IJNS7_ILi128EEENS7_ILi176EEESA_EEELi128ENS_10bfloat16_tEfNS_4arch4Sm90ELb0ELb0ELb1ELb1ELb0ELb1ELb0ELb1ELb1ELb0ELb0ELb0EEENS1_21CollectiveEpilogueFwdINS6_IJSA_SA_SB_EEES9_SD_SF_Li256ELb1ELb0ELb0ELb0EEENS1_36VarlenDynamicPersistentTileSchedulerILi128ELi176ELi256ELi32ELb0ELb0ELb1ELb0ELb1ELb1EEEEEEEEEvNT_6ParamsE)
        /*0254*/ 	.word	0x00000000


	//----- nvinfo : EIATTR_REGCOUNT
	.align		4
.L_110:
        /*0258*/ 	.byte	0x04, 0x2f
        /*025a*/ 	.short	(.L_112 - .L_111)
	.align		4
.L_111:
        /*025c*/ 	.word	index@(_ZN7cutlass13device_kernelIN5flash11enable_sm90INS1_16FlashAttnFwdSm90INS1_25CollectiveMainloopFwdSm90ILi2EN4cute5tupleIJNS5_1CILi1EEES8_S8_EEENS6_IJNS7_ILi128EEENS7_ILi176EEESA_EEELi128ENS_10bfloat16_tEfNS_4arch4Sm90ELb0ELb0ELb1ELb1ELb0ELb0ELb0ELb1ELb1ELb0ELb0ELb0EEENS1_21CollectiveEpilogueFwdINS6_IJSA_SA_SB_EEES9_SD_SF_Li256ELb1ELb0ELb0ELb0EEENS1_36VarlenDynamicPersistentTileSchedulerILi128ELi176ELi256ELi32ELb0ELb0ELb1ELb0ELb1ELb1EEEEEEEEEvNT_6ParamsE)
        /*0260*/ 	.word	0x00000004


	//----- nvinfo : EIATTR_FRAME_SIZE
	.align		4
.L_112:
        /*0264*/ 	.byte	0x04, 0x11
        /*0266*/ 	.short	(.L_114 - .L_113)
	.align		4
.L_113:
        /*0268*/ 	.word	index@(_ZN7cutlass13device_kernelIN5flash11enable_sm90INS1_16FlashAttnFwdSm90INS1_25CollectiveMainloopFwdSm90ILi2EN4cute5tupleIJNS5_1CILi1EEES8_S8_EEENS6_IJNS7_ILi128EEENS7_ILi176EEESA_EEELi128ENS_10bfloat16_tEfNS_4arch4Sm90ELb0ELb0ELb1ELb1ELb0ELb0ELb0ELb1ELb1ELb0ELb0ELb0EEENS1_21CollectiveEpilogueFwdINS6_IJSA_SA_SB_EEES9_SD_SF_Li256ELb1ELb0ELb0ELb0EEENS1_36VarlenDynamicPersistentTileSchedulerILi128ELi176ELi256ELi32ELb0ELb0ELb1ELb0ELb1ELb1EEEEEEEEEvNT_6ParamsE)
        /*026c*/ 	.word	0x00000000


	//----- nvinfo : EIATTR_REGCOUNT
	.align		4
.L_114:
        /*0270*/ 	.byte	0x04, 0x2f
        /*0272*/ 	.short	(.L_116 - .L_115)
	.align		4
.L_115:
        /*0274*/ 	.word	index@(_ZN7cutlass13device_kernelIN5flash11enable_sm90INS1_16FlashAttnFwdSm90INS1_25CollectiveMainloopFwdSm90ILi2EN4cute5tupleIJNS5_1CILi2EEENS7_ILi1EEES9_EEENS6_IJNS7_ILi128EEENS7_ILi176EEESB_EEELi128ENS_10bfloat16_tEfNS_4arch4Sm90ELb0ELb0ELb1ELb0ELb0ELb0ELb0ELb1ELb1ELb0ELb0ELb0EEENS1_21CollectiveEpilogueFwdINS6_IJSB_SB_SC_EEESA_SE_SG_Li256ELb0ELb0ELb0ELb0EEENS1_29StaticPersistentTileSchedulerILb0EEEEEEEEEvNT_6ParamsE)
        /*0278*/ 	.word	0x00000004


	//----- nvinfo : EIATTR_FRAME_SIZE
	.align		4
.L_116:
        /*027c*/ 	.byte	0x04, 0x11
        /*027e*/ 	.short	(.L_118 - .L_117)
	.align		4
.L_117:
        /*0280*/ 	.word	index@(_ZN7cutlass13device_kernelIN5flash11enable_sm90INS1_16FlashAttnFwdSm90INS1_25CollectiveMainloopFwdSm90ILi2EN4cute5tupleIJNS5_1CILi2EEENS7_ILi1EEES9_EEENS6_IJNS7_ILi128EEENS7_ILi176EEESB_EEELi128ENS_10bfloat16_tEfNS_4arch4Sm90ELb0ELb0ELb1ELb0ELb0ELb0ELb0ELb1ELb1ELb0ELb0ELb0EEENS1_21CollectiveEpilogueFwdINS6_IJSB_SB_SC_EEESA_SE_SG_Li256ELb0ELb0ELb0ELb0EEENS1_29StaticPersistentTileSchedulerILb0EEEEEEEEEvNT_6ParamsE)
        /*0284*/ 	.word	0x00000000


	//----- nvinfo : EIATTR_REGCOUNT
	.align		4
.L_118:
        /*0288*/ 	.byte	0x04, 0x2f
        /*028a*/ 	.short	(.L_120 - .L_119)
	.align		4
.L_119:
        /*028c*/ 	.word	index@(_ZN7cutlass13device_kernelIN5flash11enable_sm90INS1_16FlashAttnFwdSm90INS1_25CollectiveMainloopFwdSm90ILi2EN4cute5tupleIJNS5_1CILi1EEES8_S8_EEENS6_IJNS7_ILi128EEENS7_ILi176EEESA_EEELi128ENS_10bfloat16_tEfNS_4arch4Sm90ELb0ELb0ELb1ELb0ELb0ELb0ELb0ELb1ELb1ELb0ELb0ELb0EEENS1_21CollectiveEpilogueFwdINS6_IJSA_SA_SB_EEES9_SD_SF_Li256ELb0ELb0ELb0ELb0EEENS1_29StaticPersistentTileSchedulerILb0EEEEEEEEEvNT_6ParamsE)
        /*0290*/ 	.word	0x00000004


	//----- nvinfo : EIATTR_FRAME_SIZE
	.align		4
.L_120:
        /*0294*/ 	.byte	0x04, 0x11
        /*0296*/ 	.short	(.L_122 - .L_121)
	.align		4
.L_121:
        /*0298*/ 	.word	index@(_ZN7cutlass13device_kernelIN5flash11enable_sm90INS1_16FlashAttnFwdSm90INS1_25CollectiveMainloopFwdSm90ILi2EN4cute5tupleIJNS5_1CILi1EEES8_S8_EEENS6_IJNS7_ILi128EEENS7_ILi176EEESA_EEELi128ENS_10bfloat16_tEfNS_4arch4Sm90ELb0ELb0ELb1ELb0ELb0ELb0ELb0ELb1ELb1ELb0ELb0ELb0EEENS1_21CollectiveEpilogueFwdINS6_IJSA_SA_SB_EEES9_SD_SF_Li256ELb0ELb0ELb0ELb0EEENS1_29StaticPersistentTileSchedulerILb0EEEEEEEEEvNT_6ParamsE)
        /*029c*/ 	.word	0x00000000


	//----- nvinfo : EIATTR_REGCOUNT
	.align		4
.L_122:
        /*02a0*/ 	.byte	0x04, 0x2f
        /*02a2*/ 	.short	(.L_124 - .L_123)
	.align		4
.L_123:
        /*02a4*/ 	.word	index@(_ZN7cutlass13device_kernelIN5flash11enable_sm90INS1_16FlashAttnFwdSm90INS1_25CollectiveMainloopFwdSm90ILi2EN4cute5tupleIJNS5_1CILi1EEES8_S8_EEENS6_IJNS7_ILi128EEENS7_ILi112EEENS7_ILi192EEEEEELi192ENS_10bfloat16_tEfNS_4arch4Sm90ELb1ELb0ELb1ELb1ELb0ELb1ELb0ELb1ELb1ELb0ELb0ELb0EEENS1_21CollectiveEpilogueFwdINS6_IJSA_SC_SB_EEES9_SE_SG_Li256ELb1ELb0ELb0ELb0EEENS1_36VarlenDynamicPersistentTileSchedulerILi128ELi112ELi256ELi32ELb0ELb0ELb1ELb1ELb1ELb1EEEEEEEEEvNT_6ParamsE)
        /*02a8*/ 	.word	0x00000004


	//----- nvinfo : EIATTR_FRAME_SIZE
	.align		4
.L_124:
        /*02ac*/ 	.byte	0x04, 0x11
        /*02ae*/ 	.short	(.L_126 - .L_125)
	.align		4
.L_125:
        /*02b0*/ 	.word	index@(_ZN7cutlass13device_kernelIN5flash11enable_sm90INS1_16FlashAttnFwdSm90INS1_25CollectiveMainloopFwdSm90ILi2EN4cute5tupleIJNS5_1CILi1EEES8_S8_EEENS6_IJNS7_ILi128EEENS7_ILi112EEENS7_ILi192EEEEEELi192ENS_10bfloat16_tEfNS_4arch4Sm90ELb1ELb0ELb1ELb1ELb0ELb1ELb0ELb1ELb1ELb0ELb0ELb0EEENS1_21CollectiveEpilogueFwdINS6_IJSA_SC_SB_EEES9_SE_SG_Li256ELb1ELb0ELb0ELb0EEENS1_36VarlenDynamicPersistentTileSchedulerILi128ELi112ELi256ELi32ELb0ELb0ELb1ELb1ELb1ELb1EEEEEEEEEvNT_6ParamsE)
        /*02b4*/ 	.word	0x00000000


	//----- nvinfo : EIATTR_REGCOUNT
	.align		4
.L_126:
        /*02b8*/ 	.byte	0x04, 0x2f
        /*02ba*/ 	.short	(.L_128 - .L_127)
	.align		4
.L_127:
        /*02bc*/ 	.word	index@(_ZN7cutlass13device_kernelIN5flash11enable_sm90INS1_16FlashAttnFwdSm90INS1_25CollectiveMainloopFwdSm90ILi2EN4cute5tupleIJNS5_1CILi1EEES8_S8_EEENS6_IJNS7_ILi128EEENS7_ILi112EEENS7_ILi192EEEEEELi192ENS_10bfloat16_tEfNS_4arch4Sm90ELb1ELb0ELb1ELb1ELb0ELb0ELb0ELb1ELb1ELb0ELb0ELb0EEENS1_21CollectiveEpilogueFwdINS6_IJSA_SC_SB_EEES9_SE_SG_Li256ELb1ELb0ELb0ELb0EEENS1_36VarlenDynamicPersistentTileSchedulerILi128ELi112ELi256ELi32ELb0ELb0ELb1ELb1ELb1ELb1EEEEEEEEEvNT_6ParamsE)
        /*02c0*/ 	.word	0x00000004


	//----- nvinfo : EIATTR_FRAME_SIZE
	.align		4
.L_128:
        /*02c4*/ 	.byte	0x04, 0x11
        /*02c6*/ 	.short	(.L_130 - .L_129)
	.align		4
.L_129:
        /*02c8*/ 	.word	index@(_ZN7cutlass13device_kernelIN5flash11enable_sm90INS1_16FlashAttnFwdSm90INS1_25CollectiveMainloopFwdSm90ILi2EN4cute5tupleIJNS5_1CILi1EEES8_S8_EEENS6_IJNS7_ILi128EEENS7_ILi112EEENS7_ILi192EEEEEELi192ENS_10bfloat16_tEfNS_4arch4Sm90ELb1ELb0ELb1ELb1ELb0ELb0ELb0ELb1ELb1ELb0ELb0ELb0EEENS1_21CollectiveEpilogueFwdINS6_IJSA_SC_SB_EEES9_SE_SG_Li256ELb1ELb0ELb0ELb0EEENS1_36VarlenDynamicPersistentTileSchedulerILi128ELi112ELi256ELi32ELb0ELb0ELb1ELb1ELb1ELb1EEEEEEEEEvNT_6ParamsE)
        /*02cc*/ 	.word	0x00000000


	//----- nvinfo : EIATTR_REGCOUNT
	.align		4
.L_130:
        /*02d0*/ 	.byte	0x04, 0x2f
        /*02d2*/ 	.short	(.L_132 - .L_131)
	.align		4
.L_131:
        /*02d4*/ 	.word	index@(_ZN7cutlass13device_kernelIN5flash11enable_sm90INS1_16FlashAttnFwdSm90INS1_25CollectiveMainloopFwdSm90ILi2EN4cute5tupleIJNS5_1CILi1EEES8_S8_EEENS6_IJNS7_ILi128EEENS7_ILi112EEENS7_ILi192EEEEEELi192ENS_10bfloat16_tEfNS_4arch4Sm90ELb1ELb0ELb1ELb0ELb0ELb0ELb0ELb1ELb1ELb0ELb0ELb0EEENS1_21CollectiveEpilogueFwdINS6_IJSA_SC_SB_EEES9_SE_SG_Li256ELb0ELb0ELb0ELb0EEENS1_30DynamicPersistentTileSchedulerILi256ELi32ELb0ELb0ELb1EEEEEEEEEvNT_6ParamsE)
        /*02d8*/ 	.word	0x00000004


	//----- nvinfo : EIATTR_FRAME_SIZE
	.align		4
.L_132:
        /*02dc*/ 	.byte	0x04, 0x11
        /*02de*/ 	.short	(.L_134 - .L_133)
	.align		4
.L_133:
        /*02e0*/ 	.word	index@(_ZN7cutlass13device_kernelIN5flash11enable_sm90INS1_16FlashAttnFwdSm90INS1_25CollectiveMainloopFwdSm90ILi2EN4cute5tupleIJNS5_1CILi1EEES8_S8_EEENS6_IJNS7_ILi128EEENS7_ILi112EEENS7_ILi192EEEEEELi192ENS_10bfloat16_tEfNS_4arch4Sm90ELb1ELb0ELb1ELb0ELb0ELb0ELb0ELb1ELb1ELb0ELb0ELb0EEENS1_21CollectiveEpilogueFwdINS6_IJSA_SC_SB_EEES9_SE_SG_Li256ELb0ELb0ELb0ELb0EEENS1_30DynamicPersistentTileSchedulerILi256ELi32ELb0ELb0ELb1EEEEEEEEEvNT_6ParamsE)
        /*02e4*/ 	.word	0x00000000


	//----- nvinfo : EIATTR_REGCOUNT
	.align		4
.L_134:
        /*02e8*/ 	.byte	0x04, 0x2f
        /*02ea*/ 	.short	(.L_136 - .L_135)
	.align		4
.L_135:
        /*02ec*/ 	.word	index@(_ZN7cutlass13device_kernelIN5flash11enable_sm90INS1_16FlashAttnFwdSm90INS1_25CollectiveMainloopFwdSm90ILi2EN4cute5tupleIJNS5_1CILi1EEES8_S8_EEENS6_IJNS7_ILi128EEENS7_ILi96EEENS7_ILi192EEEEEELi192ENS_10bfloat16_tEfNS_4arch4Sm90ELb0ELb1ELb1ELb1ELb0ELb1ELb0ELb1ELb1ELb0ELb0ELb0EEENS1_21CollectiveEpilogueFwdINS6_IJSA_SC_SB_EEES9_SE_SG_Li256ELb1ELb0ELb0ELb0EEENS1_36VarlenDynamicPersistentTileSchedulerILi128ELi96ELi256ELi32ELb0ELb0ELb1ELb1ELb0ELb1EEEEEEEEEvNT_6ParamsE)
        /*02f0*/ 	.word	0x00000004


	//----- nvinfo : EIATTR_FRAME_SIZE
	.align		4
.L_136:
        /*02f4*/ 	.byte	0x04, 0x11
        /*02f6*/ 	.short	(.L_138 - .L_137)
	.align		4
.L_137:
        /*02f8*/ 	.word	index@(_ZN7cutlass13device_kernelIN5flash11enable_sm90INS1_16FlashAttnFwdSm90INS1_25CollectiveMainloopFwdSm90ILi2EN4cute5tupleIJNS5_1CILi1EEES8_S8_EEENS6_IJNS7_ILi128EEENS7_ILi96EEENS7_ILi192EEEEEELi192ENS_10bfloat16_tEfNS_4arch4Sm90ELb0ELb1ELb1ELb1ELb0ELb1ELb0ELb1ELb1ELb0ELb0ELb0EEENS1_21CollectiveEpilogueFwdINS6_IJSA_SC_SB_EEES9_SE_SG_Li256ELb1ELb0ELb0ELb0EEENS1_36VarlenDynamicPersistentTileSchedulerILi128ELi96ELi256ELi32ELb0ELb0ELb1ELb1ELb0ELb1EEEEEEEEEvNT_6ParamsE)
        /*02fc*/ 	.word	0x00000000


	//----- nvinfo : EIATTR_REGCOUNT
	.align		4
.L_138:
        /*0300*/ 	.byte	0x04, 0x2f
        /*0302*/ 	.short	(.L_140 - .L_139)
	.align		4
.L_139:
        /*0304*/ 	.word	index@(_ZN7cutlass13device_kernelIN5flash11enable_sm90INS1_16FlashAttnFwdSm90INS1_25CollectiveMainloopFwdSm90ILi2EN4cute5tupleIJNS5_1CILi1EEES8_S8_EEENS6_IJNS7_ILi128EEENS7_ILi96EEENS7_ILi192EEEEEELi192ENS_10bfloat16_tEfNS_4arch4Sm90ELb0ELb1ELb1ELb1ELb0ELb0ELb0ELb1ELb1ELb0ELb0ELb0EEENS1_21CollectiveEpilogueFwdINS6_IJSA_SC_SB_EEES9_SE_SG_Li256ELb1ELb0ELb0ELb0EEENS1_36VarlenDynamicPersistentTileSchedulerILi128ELi96ELi256ELi32ELb0ELb0ELb1ELb1ELb0ELb1EEEEEEEEEvNT_6ParamsE)
        /*0308*/ 	.word	0x00000004


	//----- nvinfo : EIATTR_FRAME_SIZE
	.align		4
.L_140:
        /*030c*/ 	.byte	0x04, 0x11
        /*030e*/ 	.short	(.L_142 - .L_141)
	.align		4
.L_141:
        /*0310*/ 	.word	index@(_ZN7cutlass13device_kernelIN5flash11enable_sm90INS1_16FlashAttnFwdSm90INS1_25CollectiveMainloopFwdSm90ILi2EN4cute5tupleIJNS5_1CILi1EEES8_S8_EEENS6_IJNS7_ILi128EEENS7_ILi96EEENS7_ILi192EEEEEELi192ENS_10bfloat16_tEfNS_4arch4Sm90ELb0ELb1ELb1ELb1ELb0ELb0ELb0ELb1ELb1ELb0ELb0ELb0EEENS1_21CollectiveEpilogueFwdINS6_IJSA_SC_SB_EEES9_SE_SG_Li256ELb1ELb0ELb0ELb0EEENS1_36VarlenDynamicPersistentTileSchedulerILi128ELi96ELi256ELi32ELb0ELb0ELb1ELb1ELb0ELb1EEEEEEEEEvNT_6ParamsE)
        /*0314*/ 	.word	0x00000000


	//----- nvinfo : EIATTR_REGCOUNT
	.align		4
.L_142:
        /*0318*/ 	.byte	0x04, 0x2f
        /*031a*/ 	.short	(.L_144 - .L_143)
	.align		4
.L_143:
        /*031c*/ 	.word	index@(_ZN7cutlass13device_kernelIN5flash11enable_sm90INS1_16FlashAttnFwdSm90INS1_25CollectiveMainloopFwdSm90ILi2EN4cute5tupleIJNS5_1CILi1EEES8_S8_EEENS6_IJNS7_ILi128EEENS7_ILi96EEENS7_ILi192EEEEEELi192ENS_10bfloat16_tEfNS_4arch4Sm90ELb0ELb1ELb1ELb0ELb0ELb0ELb0ELb1ELb1ELb0ELb0ELb0EEENS1_21CollectiveEpilogueFwdINS6_IJSA_SC_SB_EEES9_SE_SG_Li256ELb0ELb0ELb0ELb0EEENS1_30DynamicPersistentTileSchedulerILi256ELi32ELb0ELb0ELb1EEEEEEEEEvNT_6ParamsE)
        /*0320*/ 	.word	0x00000004


	//----- nvinfo : EIATTR_FRAME_SIZE
	.align		4
.L_144:
        /*0324*/ 	.byte	0x04, 0x11
        /*0326*/ 	.short	(.L_146 - .L_145)
	.align		4
.L_145:
        /*0328*/ 	.word	index@(_ZN7cutlass13device_kernelIN5flash11enable_sm90INS1_16FlashAttnFwdSm90INS1_25CollectiveMainloopFwdSm90ILi2EN4cute5tupleIJNS5_1CILi1EEES8_S8_EEENS6_IJNS7_ILi128EEENS7_ILi96EEENS7_ILi192EEEEEELi192ENS_10bfloat16_tEfNS_4arch4Sm90ELb0ELb1ELb1ELb0ELb0ELb0ELb0ELb1ELb1ELb0ELb0ELb0EEENS1_21CollectiveEpilogueFwdINS6_IJSA_SC_SB_EEES9_SE_SG_Li256ELb0ELb0ELb0ELb0EEENS1_30DynamicPersistentTileSchedulerILi256ELi32ELb0ELb0ELb1EEEEEEEEEvNT_6ParamsE)
        /*032c*/ 	.word	0x00000000


	//----- nvinfo : EIATTR_REGCOUNT
	.align		4
.L_146:
        /*0330*/ 	.byte	0x04, 0x2f
        /*0332*/ 	.short	(.L_148 - .L_147)
	.align		4
.L_147:
        /*0334*/ 	.word	index@(_ZN7cutlass13device_kernelIN5flash11enable_sm90INS1_16FlashAttnFwdSm90INS1_25CollectiveMainloopFwdSm90ILi2EN4cute5tupleIJNS5_1CILi1EEES8_S8_EEENS6_IJNS7_ILi128EEENS7_ILi112EEENS7_ILi192EEEEEELi192ENS_10bfloat16_tEfNS_4arch4Sm90ELb0ELb0ELb1ELb1ELb0ELb1ELb0ELb1ELb1ELb0ELb0ELb0EEENS1_21CollectiveEpilogueFwdINS6_IJSA_SC_SB_EEES9_SE_SG_Li256ELb1ELb0ELb0ELb0EEENS1_36VarlenDynamicPersistentTileSchedulerILi128ELi112ELi256ELi32ELb0ELb0ELb1ELb0ELb1ELb1EEEEEEEEEvNT_6ParamsE)
        /*0338*/ 	.word	0x00000004


	//----- nvinfo : EIATTR_FRAME_SIZE
	.align		4
.L_148:
        /*033c*/ 	.byte	0x04, 0x11
        /*033e*/ 	.short	(.L_150 - .L_149)
	.align		4
.L_149:
        /*0340*/ 	.word	index@(_ZN7cutlass13device_kernelIN5flash11enable_sm90INS1_16FlashAttnFwdSm90INS1_25CollectiveMainloopFwdSm90ILi2EN4cute5tupleIJNS5_1CILi1EEES8_S8_EEENS6_IJNS7_ILi128EEENS7_ILi112EEENS7_ILi192EEEEEELi192ENS_10bfloat16_tEfNS_4arch4Sm90ELb0ELb0ELb1ELb1ELb0ELb1ELb0ELb1ELb1ELb0ELb0ELb0EEENS1_21CollectiveEpilogueFwdINS6_IJSA_SC_SB_EEES9_SE_SG_Li256ELb1ELb0ELb0ELb0EEENS1_36VarlenDynamicPersistentTileSchedulerILi128ELi112ELi256ELi32ELb0ELb0ELb1ELb0ELb1ELb1EEEEEEEEEvNT_6ParamsE)
        /*0344*/ 	.word	0x00000000


	//----- nvinfo : EIATTR_REGCOUNT
	.align		4
.L_150:
        /*0348*/ 	.byte	0x04, 0x2f
        /*034a*/ 	.short	(.L_152 - .L_151)
	.align		4
.L_151:
        /*034c*/ 	.word	index@(_ZN7cutlass13device_kernelIN5flash11enable_sm90INS1_16FlashAttnFwdSm90INS1_25CollectiveMainloopFwdSm90ILi2EN4cute5tupleIJNS5_1CILi1EEES8_S8_EEENS6_IJNS7_ILi128EEENS7_ILi112EEENS7_ILi192EEEEEELi192ENS_10bfloat16_tEfNS_4arch4Sm90ELb0ELb0ELb1ELb1ELb0ELb0ELb0ELb1ELb1ELb0ELb0ELb0EEENS1_21CollectiveEpilogueFwdINS6_IJSA_SC_SB_EEES9_SE_SG_Li256ELb1ELb0ELb0ELb0EEENS1_36VarlenDynamicPersistentTileSchedulerILi128ELi112ELi256ELi32ELb0ELb0ELb1ELb0ELb1ELb1EEEEEEEEEvNT_6ParamsE)
        /*0350*/ 	.word	0x00000004


	//----- nvinfo : EIATTR_FRAME_SIZE
	.align		4
.L_152:
        /*0354*/ 	.byte	0x04, 0x11
        /*0356*/ 	.short	(.L_154 - .L_153)
	.align		4
.L_153:
        /*0358*/ 	.word	index@(_ZN7cutlass13device_kernelIN5flash11enable_sm90INS1_16FlashAttnFwdSm90INS1_25CollectiveMainloopFwdSm90ILi2EN4cute5tupleIJNS5_1CILi1EEES8_S8_EEENS6_IJNS7_ILi128EEENS7_ILi112EEENS7_ILi192EEEEEELi192ENS_10bfloat16_tEfNS_4arch4Sm90ELb0ELb0ELb1ELb1ELb0ELb0ELb0ELb1ELb1ELb0ELb0ELb0EEENS1_21CollectiveEpilogueFwdINS6_IJSA_SC_SB_EEES9_SE_SG_Li256ELb1ELb0ELb0ELb0EEENS1_36VarlenDynamicPersistentTileSchedulerILi128ELi112ELi256ELi32ELb0ELb0ELb1ELb0ELb1ELb1EEEEEEEEEvNT_6ParamsE)
        /*035c*/ 	.word	0x00000000


	//----- nvinfo : EIATTR_REGCOUNT
	.align		4
.L_154:
        /*0360*/ 	.byte	0x04, 0x2f
        /*0362*/ 	.short	(.L_156 - .L_155)
	.align		4
.L_155:
        /*0364*/ 	.word	index@(_ZN7cutlass13device_kernelIN5flash11enable_sm90INS1_16FlashAttnFwdSm90INS1_25CollectiveMainloopFwdSm90ILi2EN4cute5tupleIJNS5_1CILi2EEENS7_ILi1EEES9_EEENS6_IJNS7_ILi128EEENS7_ILi112EEENS7_ILi192EEEEEELi192ENS_10bfloat16_tEfNS_4arch4Sm90ELb0ELb0ELb1ELb0ELb0ELb0ELb0ELb1ELb1ELb0ELb0ELb0EEENS1_21CollectiveEpilogueFwdINS6_IJSB_SD_SC_EEESA_SF_SH_Li256ELb0ELb0ELb0ELb0EEENS1_29StaticPersistentTileSchedulerILb0EEEEEEEEEvNT_6ParamsE)
        /*0368*/ 	.word	0x00000004


	//----- nvinfo : EIATTR_FRAME_SIZE
	.align		4
.L_156:
        /*036c*/ 	.byte	0x04, 0x11
        /*036e*/ 	.short	(.L_158 - .L_157)
	.align		4
.L_157:
        /*0370*/ 	.word	index@(_ZN7cutlass13device_kernelIN5flash11enable_sm90INS1_16FlashAttnFwdSm90INS1_25CollectiveMainloopFwdSm90ILi2EN4cute5tupleIJNS5_1CILi2EEENS7_ILi1EEES9_EEENS6_IJNS7_ILi128EEENS7_ILi112EEENS7_ILi192EEEEEELi192ENS_10bfloat16_tEfNS_4arch4Sm90ELb0ELb0ELb1ELb0ELb0ELb0ELb0ELb1ELb1ELb0ELb0ELb0EEENS1_21CollectiveEpilogueFwdINS6_IJSB_SD_SC_EEESA_SF_SH_Li256ELb0ELb0ELb0ELb0EEENS1_29StaticPersistentTileSchedulerILb0EEEEEEEEEvNT_6ParamsE)
        /*0374*/ 	.word	0x00000000


	//----- nvinfo : EIATTR_REGCOUNT
	.align		4
.L_158:
        /*0378*/ 	.byte	0x04, 0x2f
        /*037a*/ 	.short	(.L_160 - .L_159)
	.align		4
.L_159:
        /*037c*/ 	.word	index@(_ZN7cutlass13device_kernelIN5flash11enable_sm90INS1_16FlashAttnFwdSm90INS1_25CollectiveMainloopFwdSm90ILi2EN4cute5tupleIJNS5_1CILi1EEES8_S8_EEENS6_IJNS7_ILi128EEENS7_ILi112EEENS7_ILi192EEEEEELi192ENS_10bfloat16_tEfNS_4arch4Sm90ELb0ELb0ELb1ELb0ELb0ELb0ELb0ELb1ELb1ELb0ELb0ELb0EEENS1_21CollectiveEpilogueFwdINS6_IJSA_SC_SB_EEES9_SE_SG_Li256ELb0ELb0ELb0ELb0EEENS1_29StaticPersistentTileSchedulerILb0EEEEEEEEEvNT_6ParamsE)
        /*0380*/ 	.word	0x00000004


	//----- nvinfo : EIATTR_FRAME_SIZE
	.align		4
.L_160:
        /*0384*/ 	.byte	0x04, 0x11
        /*0386*/ 	.short	(.L_162 - .L_161)
	.align		4
.L_161:
        /*0388*/ 	.word	index@(_ZN7cutlass13device_kernelIN5flash11enable_sm90INS1_16FlashAttnFwdSm90INS1_25CollectiveMainloopFwdSm90ILi2EN4cute5tupleIJNS5_1CILi1EEES8_S8_EEENS6_IJNS7_ILi128EEENS7_ILi112EEENS7_ILi192EEEEEELi192ENS_10bfloat16_tEfNS_4arch4Sm90ELb0ELb0ELb1ELb0ELb0ELb0ELb0ELb1ELb1ELb0ELb0ELb0EEENS1_21CollectiveEpilogueFwdINS6_IJSA_SC_SB_EEES9_SE_SG_Li256ELb0ELb0ELb0ELb0EEENS1_29StaticPersistentTileSchedulerILb0EEEEEEEEEvNT_6ParamsE)
        /*038c*/ 	.word	0x00000000


	//----- nvinfo : EIATTR_REGCOUNT
	.align		4
.L_162:
        /*0390*/ 	.byte	0x04, 0x2f
        /*0392*/ 	.short	(.L_164 - .L_163)
	.align		4
.L_163:
        /*0394*/ 	.word	index@(_ZN7cutlass13device_kernelIN5flash11enable_sm90INS1_16FlashAttnFwdSm90INS1_25CollectiveMainloopFwdSm90ILi2EN4cute5tupleIJNS5_1CILi1EEES8_S8_EEENS6_IJNS7_ILi128EEENS7_ILi80EEENS7_ILi256EEEEEELi256ENS_10bfloat16_tEfNS_4arch4Sm90ELb1ELb0ELb1ELb1ELb0ELb1ELb0ELb1ELb1ELb0ELb0ELb0EEENS1_21CollectiveEpilogueFwdINS6_IJSA_SC_SB_EEES9_SE_SG_Li256ELb1ELb0ELb0ELb0EEENS1_36VarlenDynamicPersistentTileSchedulerILi128ELi80ELi256ELi32ELb0ELb0ELb1ELb1ELb1ELb1EEEEEEEEEvNT_6ParamsE)
        /*0398*/ 	.word	0x00000004


	//----- nvinfo : EIATTR_FRAME_SIZE
	.align		4
.L_164:
        /*039c*/ 	.byte	0x04, 0x11
        /*039e*/ 	.short	(.L_166 - .L_165)
	.align		4
.L_165:
        /*03a0*/ 	.word	index@(_ZN7cutlass13device_kernelIN5flash11enable_sm90INS1_16FlashAttnFwdSm90INS1_25CollectiveMainloopFwdSm90ILi2EN4cute5tupleIJNS5_1CILi1EEES8_S8_EEENS6_IJNS7_ILi128EEENS7_ILi80EEENS7_ILi256EEEEEELi256ENS_10bfloat16_tEfNS_4arch4Sm90ELb1ELb0ELb1ELb1ELb0ELb1ELb0ELb1ELb1ELb0ELb0ELb0EEENS1_21CollectiveEpilogueFwdINS6_IJSA_SC_SB_EEES9_SE_SG_Li256ELb1ELb0ELb0ELb0EEENS1_36VarlenDynamicPersistentTileSchedulerILi128ELi80ELi256ELi32ELb0ELb0ELb1ELb1ELb1ELb1EEEEEEEEEvNT_6ParamsE)
        /*03a4*/ 	.word	0x00000000


	//----- nvinfo : EIATTR_REGCOUNT
	.align		4
.L_166:
        /*03a8*/ 	.byte	0x04, 0x2f
        /*03aa*/ 	.short	(.L_168 - .L_167)
	.align		4
.L_167:
        /*03ac*/ 	.word	index@(_ZN7cutlass13device_kernelIN5flash11enable_sm90INS1_16FlashAttnFwdSm90INS1_25CollectiveMainloopFwdSm90ILi2EN4cute5tupleIJNS5_1CILi1EEES8_S8_EEENS6_IJNS7_ILi128EEENS7_ILi80EEENS7_ILi256EEEEEELi256ENS_10bfloat16_tEfNS_4arch4Sm90ELb1ELb0ELb1ELb1ELb0ELb0ELb0ELb1ELb1ELb0ELb0ELb0EEENS1_21CollectiveEpilogueFwdINS6_IJSA_SC_SB_EEES9_SE_SG_Li256ELb1ELb0ELb0ELb0EEENS1_36VarlenDynamicPersistentTileSchedulerILi128ELi80ELi256ELi32ELb0ELb0ELb1ELb1ELb1ELb1EEEEEEEEEvNT_6ParamsE)
        /*03b0*/ 	.word	0x00000004


	//----- nvinfo : EIATTR_FRAME_SIZE
	.align		4
.L_168:
        /*03b4*/ 	.byte	0x04, 0x11
        /*03b6*/ 	.short	(.L_170 - .L_169)
	.align		4
.L_169:
        /*03b8*/ 	.word	index@(_ZN7cutlass13device_kernelIN5flash11enable_sm90INS1_16FlashAttnFwdSm90INS1_25CollectiveMainloopFwdSm90ILi2EN4cute5tupleIJNS5_1CILi1EEES8_S8_EEENS6_IJNS7_ILi128EEENS7_ILi80EEENS7_ILi256EEEEEELi256ENS_10bfloat16_tEfNS_4arch4Sm90ELb1ELb0ELb1ELb1ELb0ELb0ELb0ELb1ELb1ELb0ELb0ELb0EEENS1_21CollectiveEpilogueFwdINS6_IJSA_SC_SB_EEES9_SE_SG_Li256ELb1ELb0ELb0ELb0EEENS1_36VarlenDynamicPersistentTileSchedulerILi128ELi80ELi256ELi32ELb0ELb0ELb1ELb1ELb1ELb1EEEEEEEEEvNT_6ParamsE)
        /*03bc*/ 	.word	0x00000000


	//----- nvinfo : EIATTR_REGCOUNT
	.align		4
.L_170:
        /*03c0*/ 	.byte	0x04, 0x2f
        /*03c2*/ 	.short	(.L_172 - .L_171)
	.align		4
.L_171:
        /*03c4*/ 	.word	index@(_ZN7cutlass13device_kernelIN5flash11enable_sm90INS1_16FlashAttnFwdSm90INS1_25CollectiveMainloopFwdSm90ILi2EN4cute5tupleIJNS5_1CILi1EEES8_S8_EEENS6_IJNS7_ILi128EEENS7_ILi80EEENS7_ILi256EEEEEELi256ENS_10bfloat16_tEfNS_4arch4Sm90ELb1ELb0ELb1ELb0ELb0ELb0ELb0ELb1ELb1ELb0ELb0ELb0EEENS1_21CollectiveEpilogueFwdINS6_IJSA_SC_SB_EEES9_SE_SG_Li256ELb0ELb0ELb0ELb0EEENS1_30DynamicPersistentTileSchedulerILi256ELi32ELb0ELb0ELb1EEEEEEEEEvNT_6ParamsE)
        /*03c8*/ 	.word	0x00000004


	//----- nvinfo : EIATTR_FRAME_SIZE
	.align		4
.L_172:
        /*03cc*/ 	.byte	0x04, 0x11
        /*03ce*/ 	.short	(.L_174 - .L_173)
	.align		4
.L_173:
        /*03d0*/ 	.word	index@(_ZN7cutlass13device_kernelIN5flash11enable_sm90INS1_16FlashAttnFwdSm90INS1_25CollectiveMainloopFwdSm90ILi2EN4cute5tupleIJNS5_1CILi1EEES8_S8_EEENS6_IJNS7_ILi128EEENS7_ILi80EEENS7_ILi256EEEEEELi256ENS_10bfloat16_tEfNS_4arch4Sm90ELb1ELb0ELb1ELb0ELb0ELb0ELb0ELb1ELb1ELb0ELb0ELb0EEENS1_21CollectiveEpilogueFwdINS6_IJSA_SC_SB_EEES9_SE_SG_Li256ELb0ELb0ELb0ELb0EEENS1_30DynamicPersistentTileSchedulerILi256ELi32ELb0ELb0ELb1EEEEEEEEEvNT_6ParamsE)
        /*03d4*/ 	.word	0x00000000


	//----- nvinfo : EIATTR_REGCOUNT
	.align		4
.L_174:
        /*03d8*/ 	.byte	0x04, 0x2f
        /*03da*/ 	.short	(.L_176 - .L_175)
	.align		4
.L_175:
        /*03dc*/ 	.word	index@(_ZN7cutlass13device_kernelIN5flash11enable_sm90INS1_16FlashAttnFwdSm90INS1_25CollectiveMainloopFwdSm90ILi2EN4cute5tupleIJNS5_1CILi1EEES8_S8_EEENS6_IJNS7_ILi128EEENS7_ILi64EEENS7_ILi256EEEEEELi256ENS_10bfloat16_tEfNS_4arch4Sm90ELb0ELb1ELb1ELb1ELb0ELb1ELb0ELb1ELb1ELb0ELb0ELb0EEENS1_21CollectiveEpilogueFwdINS6_IJSA_SC_SB_EEES9_SE_SG_Li256ELb1ELb0ELb0ELb0EEENS1_36VarlenDynamicPersistentTileSchedulerILi128ELi64ELi256ELi32ELb0ELb0ELb1ELb1ELb0ELb1EEEEEEEEEvNT_6ParamsE)
        /*03e0*/ 	.word	0x00000004


	//----- nvinfo : EIATTR_FRAME_SIZE
	.align		4
.L_176:
        /*03e4*/ 	.byte	0x04, 0x11
        /*03e6*/ 	.short	(.L_178 - .L_177)
	.align		4
.L_177:
        /*03e8*/ 	.word	index@(_ZN7cutlass13device_kernelIN5flash11enable_sm90INS1_16FlashAttnFwdSm90INS1_25CollectiveMainloopFwdSm90ILi2EN4cute5tupleIJNS5_1CILi1EEES8_S8_EEENS6_IJNS7_ILi128EEENS7_ILi64EEENS7_ILi256EEEEEELi256ENS_10bfloat16_tEfNS_4arch4Sm90ELb0ELb1ELb1ELb1ELb0ELb1ELb0ELb1ELb1ELb0ELb0ELb0EEENS1_21CollectiveEpilogueFwdINS6_IJSA_SC_SB_EEES9_SE_SG_Li256ELb1ELb0ELb0ELb0EEENS1_36VarlenDynamicPersistentTileSchedulerILi128ELi64ELi256ELi32ELb0ELb0ELb1ELb1ELb0ELb1EEEEEEEEEvNT_6ParamsE)
        /*03ec*/ 	.word	0x00000000


	//----- nvinfo : EIATTR_REGCOUNT
	.align		4
.L_178:
        /*03f0*/ 	.byte	0x04, 0x2f
        /*03f2*/ 	.short	(.L_180 - .L_179)
	.align		4
.L_179:
        /*03f4*/ 	.word	index@(_ZN7cutlass13device_kernelIN5flash11enable_sm90INS1_16FlashAttnFwdSm90INS1_25CollectiveMainloopFwdSm90ILi2EN4cute5tupleIJNS5_1CILi1EEES8_S8_EEENS6_IJNS7_ILi128EEENS7_ILi64EEENS7_ILi256EEEEEELi256ENS_10bfloat16_tEfNS_4arch4Sm90ELb0ELb1ELb1ELb1ELb0ELb0ELb0ELb1ELb1ELb0ELb0ELb0EEENS1_21CollectiveEpilogueFwdINS6_IJSA_SC_SB_EEES9_SE_SG_Li256ELb1ELb0ELb0ELb0EEENS1_36VarlenDynamicPersistentTileSchedulerILi128ELi64ELi256ELi32ELb0ELb0ELb1ELb1ELb0ELb1EEEEEEEEEvNT_6ParamsE)
        /*03f8*/ 	.word	0x00000004


	//----- nvinfo : EIATTR_FRAME_SIZE
	.align		4
.L_180:
        /*03fc*/ 	.byte	0x04, 0x11
        /*03fe*/ 	.short	(.L_182 - .L_181)
	.align		4
.L_181:
        /*0400*/ 	.word	index@(_ZN7cutlass13device_kernelIN5flash11enable_sm90INS1_16FlashAttnFwdSm90INS1_25CollectiveMainloopFwdSm90ILi2EN4cute5tupleIJNS5_1CILi1EEES8_S8_EEENS6_IJNS7_ILi128EEENS7_ILi64EEENS7_ILi256EEEEEELi256ENS_10bfloat16_tEfNS_4arch4Sm90ELb0ELb1ELb1ELb1ELb0ELb0ELb0ELb1ELb1ELb0ELb0ELb0EEENS1_21CollectiveEpilogueFwdINS6_IJSA_SC_SB_EEES9_SE_SG_Li256ELb1ELb0ELb0ELb0EEENS1_36VarlenDynamicPersistentTileSchedulerILi128ELi64ELi256ELi32ELb0ELb0ELb1ELb1ELb0ELb1EEEEEEEEEvNT_6ParamsE)
        /*0404*/ 	.word	0x00000000


	//----- nvinfo : EIATTR_REGCOUNT
	.align		4
.L_182:
        /*0408*/ 	.byte	0x04, 0x2f
        /*040a*/ 	.short	(.L_184 - .L_183)
	.align		4
.L_183:
        /*040c*/ 	.word	index@(_ZN7cutlass13device_kernelIN5flash11enable_sm90INS1_16FlashAttnFwdSm90INS1_25CollectiveMainloopFwdSm90ILi2EN4cute5tupleIJNS5_1CILi1EEES8_S8_EEENS6_IJNS7_ILi128EEENS7_ILi64EEENS7_ILi256EEEEEELi256ENS_10bfloat16_tEfNS_4arch4Sm90ELb0ELb1ELb1ELb0ELb0ELb0ELb0ELb1ELb1ELb0ELb0ELb0EEENS1_21CollectiveEpilogueFwdINS6_IJSA_SC_SB_EEES9_SE_SG_Li256ELb0ELb0ELb0ELb0EEENS1_30DynamicPersistentTileSchedulerILi256ELi32ELb0ELb0ELb1EEEEEEEEEvNT_6ParamsE)
        /*0410*/ 	.word	0x00000004


	//----- nvinfo : EIATTR_FRAME_SIZE
	.align		4
.L_184:
        /*0414*/ 	.byte	0x04, 0x11
        /*0416*/ 	.short	(.L_186 - .L_185)
	.align		4
.L_185:
        /*0418*/ 	.word	index@(_ZN7cutlass13device_kernelIN5flash11enable_sm90INS1_16FlashAttnFwdSm90INS1_25CollectiveMainloopFwdSm90ILi2EN4cute5tupleIJNS5_1CILi1EEES8_S8_EEENS6_IJNS7_ILi128EEENS7_ILi64EEENS7_ILi256EEEEEELi256ENS_10bfloat16_tEfNS_4arch4Sm90ELb0ELb1ELb1ELb0ELb0ELb0ELb0ELb1ELb1ELb0ELb0ELb0EEENS1_21CollectiveEpilogueFwdINS6_IJSA_SC_SB_EEES9_SE_SG_Li256ELb0ELb0ELb0ELb0EEENS1_30DynamicPersistentTileSchedulerILi256ELi32ELb0ELb0ELb1EEEEEEEEEvNT_6ParamsE)
        /*041c*/ 	.word	0x00000000


	//----- nvinfo : EIATTR_REGCOUNT
	.align		4
.L_186:
        /*0420*/ 	.byte	0x04, 0x2f
        /*0422*/ 	.short	(.L_188 - .L_187)
	.align		4
.L_187:
        /*0424*/ 	.word	index@(_ZN7cutlass13device_kernelIN5flash11enable_sm90INS1_16FlashAttnFwdSm90INS1_25CollectiveMainloopFwdSm90ILi2EN4cute5tupleIJNS5_1CILi1EEES8_S8_EEENS6_IJNS7_ILi128EEENS7_ILi80EEENS7_ILi256EEEEEELi256ENS_10bfloat16_tEfNS_4arch4Sm90ELb0ELb0ELb1ELb1ELb0ELb1ELb0ELb1ELb1ELb0ELb0ELb0EEENS1_21CollectiveEpilogueFwdINS6_IJSA_SC_SB_EEES9_SE_SG_Li256ELb1ELb0ELb0ELb0EEENS1_36VarlenDynamicPersistentTileSchedulerILi128ELi80ELi256ELi32ELb0ELb0ELb1ELb0ELb1ELb1EEEEEEEEEvNT_6ParamsE)
        /*0428*/ 	.word	0x00000004


	//----- nvinfo : EIATTR_FRAME_SIZE
	.align		4
.L_188:
        /*042c*/ 	.byte	0x04, 0x11
        /*042e*/ 	.short	(.L_190 - .L_189)
	.align		4
.L_189:
        /*0430*/ 	.word	index@(_ZN7cutlass13device_kernelIN5flash11enable_sm90INS1_16FlashAttnFwdSm90INS1_25CollectiveMainloopFwdSm90ILi2EN4cute5tupleIJNS5_1CILi1EEES8_S8_EEENS6_IJNS7_ILi128EEENS7_ILi80EEENS7_ILi256EEEEEELi256ENS_10bfloat16_tEfNS_4arch4Sm90ELb0ELb0ELb1ELb1ELb0ELb1ELb0ELb1ELb1ELb0ELb0ELb0EEENS1_21CollectiveEpilogueFwdINS6_IJSA_SC_SB_EEES9_SE_SG_Li256ELb1ELb0ELb0ELb0EEENS1_36VarlenDynamicPersistentTileSchedulerILi128ELi80ELi256ELi32ELb0ELb0ELb1ELb0ELb1ELb1EEEEEEEEEvNT_6ParamsE)
        /*0434*/ 	.word	0x00000000


	//----- nvinfo : EIATTR_REGCOUNT
	.align		4
.L_190:
        /*0438*/ 	.byte	0x04, 0x2f
        /*043a*/ 	.short	(.L_192 - .L_191)
	.align		4
.L_191:
        /*043c*/ 	.word	index@(_ZN7cutlass13device_kernelIN5flash11enable_sm90INS1_16FlashAttnFwdSm90INS1_25CollectiveMainloopFwdSm90ILi2EN4cute5tupleIJNS5_1CILi1EEES8_S8_EEENS6_IJNS7_ILi128EEENS7_ILi80EEENS7_ILi256EEEEEELi256ENS_10bfloat16_tEfNS_4arch4Sm90ELb0ELb0ELb1ELb1ELb0ELb0ELb0ELb1ELb1ELb0ELb0ELb0EEENS1_21CollectiveEpilogueFwdINS6_IJSA_SC_SB_EEES9_SE_SG_Li256ELb1ELb0ELb0ELb0EEENS1_36VarlenDynamicPersistentTileSchedulerILi128ELi80ELi256ELi32ELb0ELb0ELb1ELb0ELb1ELb1EEEEEEEEEvNT_6ParamsE)
        /*0440*/ 	.word	0x00000004


	//----- nvinfo : EIATTR_FRAME_SIZE
	.align		4
.L_192:
        /*0444*/ 	.byte	0x04, 0x11
        /*0446*/ 	.short	(.L_194 - .L_193)
	.align		4
.L_193:
        /*0448*/ 	.word	index@(_ZN7cutlass13device_kernelIN5flash11enable_sm90INS1_16FlashAttnFwdSm90INS1_25CollectiveMainloopFwdSm90ILi2EN4cute5tupleIJNS5_1CILi1EEES8_S8_EEENS6_IJNS7_ILi128EEENS7_ILi80EEENS7_ILi256EEEEEELi256ENS_10bfloat16_tEfNS_4arch4Sm90ELb0ELb0ELb1ELb1ELb0ELb0ELb0ELb1ELb1ELb0ELb0ELb0EEENS1_21CollectiveEpilogueFwdINS6_IJSA_SC_SB_EEES9_SE_SG_Li256ELb1ELb0ELb0ELb0EEENS1_36VarlenDynamicPersistentTileSchedulerILi128ELi80ELi256ELi32ELb0ELb0ELb1ELb0ELb1ELb1EEEEEEEEEvNT_6ParamsE)
        /*044c*/ 	.word	0x00000000


	//----- nvinfo : EIATTR_REGCOUNT
	.align		4
.L_194:
        /*0450*/ 	.byte	0x04, 0x2f
        /*0452*/ 	.short	(.L_196 - .L_195)
	.align		4
.L_195:
        /*0454*/ 	.word	index@(_ZN7cutlass13device_kernelIN5flash11enable_sm90INS1_16FlashAttnFwdSm90INS1_25CollectiveMainloopFwdSm90ILi2EN4cute5tupleIJNS5_1CILi2EEENS7_ILi1EEES9_EEENS6_IJNS7_ILi128EEENS7_ILi80EEENS7_ILi256EEEEEELi256ENS_10bfloat16_tEfNS_4arch4Sm90ELb0ELb0ELb1ELb0ELb0ELb0ELb0ELb1ELb1ELb0ELb0ELb0EEENS1_21CollectiveEpilogueFwdINS6_IJSB_SD_SC_EEESA_SF_SH_Li256ELb0ELb0ELb0ELb0EEENS1_29StaticPersistentTileSchedulerILb0EEEEEEEEEvNT_6ParamsE)
        /*0458*/ 	.word	0x00000004


	//----- nvinfo : EIATTR_FRAME_SIZE
	.align		4
.L_196:
        /*045c*/ 	.byte	0x04, 0x11
        /*045e*/ 	.short	(.L_198 - .L_197)
	.align		4
.L_197:
        /*0460*/ 	.word	index@(_ZN7cutlass13device_kernelIN5flash11enable_sm90INS1_16FlashAttnFwdSm90INS1_25CollectiveMainloopFwdSm90ILi2EN4cute5tupleIJNS5_1CILi2EEENS7_ILi1EEES9_EEENS6_IJNS7_ILi128EEENS7_ILi80EEENS7_ILi256EEEEEELi256ENS_10bfloat16_tEfNS_4arch4Sm90ELb0ELb0ELb1ELb0ELb0ELb0ELb0ELb1ELb1ELb0ELb0ELb0EEENS1_21CollectiveEpilogueFwdINS6_IJSB_SD_SC_EEESA_SF_SH_Li256ELb0ELb0ELb0ELb0EEENS1_29StaticPersistentTileSchedulerILb0EEEEEEEEEvNT_6ParamsE)
        /*0464*/ 	.word	0x00000000


	//----- nvinfo : EIATTR_REGCOUNT
	.align		4
.L_198:
        /*0468*/ 	.byte	0x04, 0x2f
        /*046a*/ 	.short	(.L_200 - .L_199)
	.align		4
.L_199:
        /*046c*/ 	.word	index@(_ZN7cutlass13device_kernelIN5flash11enable_sm90INS1_16FlashAttnFwdSm90INS1_25CollectiveMainloopFwdSm90ILi2EN4cute5tupleIJNS5_1CILi1EEES8_S8_EEENS6_IJNS7_ILi128EEENS7_ILi80EEENS7_ILi256EEEEEELi256ENS_10bfloat16_tEfNS_4arch4Sm90ELb0ELb0ELb1ELb0ELb0ELb0ELb0ELb1ELb1ELb0ELb0ELb0EEENS1_21CollectiveEpilogueFwdINS6_IJSA_SC_SB_EEES9_SE_SG_Li256ELb0ELb0ELb0ELb0EEENS1_29StaticPersistentTileSchedulerILb0EEEEEEEEEvNT_6ParamsE)
        /*0470*/ 	.word	0x00000004


	//----- nvinfo : EIATTR_FRAME_SIZE
	.align		4
.L_200:
        /*0474*/ 	.byte	0x04, 0x11
        /*0476*/ 	.short	(.L_202 - .L_201)
	.align		4
.L_201:
        /*0478*/ 	.word	index@(_ZN7cutlass13device_kernelIN5flash11enable_sm90INS1_16FlashAttnFwdSm90INS1_25CollectiveMainloopFwdSm90ILi2EN4cute5tupleIJNS5_1CILi1EEES8_S8_EEENS6_IJNS7_ILi128EEENS7_ILi80EEENS7_ILi256EEEEEELi256ENS_10bfloat16_tEfNS_4arch4Sm90ELb0ELb0ELb1ELb0ELb0ELb0ELb0ELb1ELb1ELb0ELb0ELb0EEENS1_21CollectiveEpilogueFwdINS6_IJSA_SC_SB_EEES9_SE_SG_Li256ELb0ELb0ELb0ELb0EEENS1_29StaticPersistentTileSchedulerILb0EEEEEEEEEvNT_6ParamsE)
        /*047c*/ 	.word	0x00000000


	//----- nvinfo : EIATTR_MIN_STACK_SIZE
	.align		4
.L_202:
        /*0480*/ 	.byte	0x04, 0x12
        /*0482*/ 	.short	(.L_204 - .L_203)
	.align		4
.L_203:
        /*0484*/ 	.word	index@(_ZN7cutlass13device_kernelIN5flash11enable_sm90INS1_16FlashAttnFwdSm90INS1_25CollectiveMainloopFwdSm90ILi2EN4cute5tupleIJNS5_1CILi1EEES8_S8_EEENS6_IJNS7_ILi128EEENS7_ILi80EEENS7_ILi256EEEEEELi256ENS_10bfloat16_tEfNS_4arch4Sm90ELb0ELb0ELb1ELb0ELb0ELb0ELb0ELb1ELb1ELb0ELb0ELb0EEENS1_21CollectiveEpilogueFwdINS6_IJSA_SC_SB_EEES9_SE_SG_Li256ELb0ELb0ELb0ELb0EEENS1_29StaticPersistentTileSchedulerILb0EEEEEEEEEvNT_6ParamsE)
        /*0488*/ 	.word	0x00000000


	//----- nvinfo : EIATTR_MIN_STACK_SIZE
	.align		4
.L_204:
        /*048c*/ 	.byte	0x04, 0x12
        /*048e*/ 	.short	(.L_206 - .L_205)
	.align		4
.L_205:
        /*0490*/ 	.word	index@(_ZN7cutlass13device_kernelIN5flash11enable_sm90INS1_16FlashAttnFwdSm90INS1_25CollectiveMainloopFwdSm90ILi2EN4cute5tupleIJNS5_1CILi2EEENS7_ILi1EEES9_EEENS6_IJNS7_ILi128EEENS7_ILi80EEENS7_ILi256EEEEEELi256ENS_10bfloat16_tEfNS_4arch4Sm90ELb0ELb0ELb1ELb0ELb0ELb0ELb0ELb1ELb1ELb0ELb0ELb0EEENS1_21CollectiveEpilogueFwdINS6_IJSB_SD_SC_EEESA_SF_SH_Li256ELb0ELb0ELb0ELb0EEENS1_29StaticPersistentTileSchedulerILb0EEEEEEEEEvNT_6ParamsE)
        /*0494*/ 	.word	0x00000000


	//----- nvinfo : EIATTR_MIN_STACK_SIZE
	.align		4
.L_206:
        /*0498*/ 	.byte	0x04, 0x12
        /*049a*/ 	.short	(.L_208 - .L_207)
	.align		4
.L_207:
        /*049c*/ 	.word	index@(_ZN7cutlass13device_kernelIN5flash11enable_sm90INS1_16FlashAttnFwdSm90INS1_25CollectiveMainloopFwdSm90ILi2EN4cute5tupleIJNS5_1CILi1EEES8_S8_EEENS6_IJNS7_ILi128EEENS7_ILi80EEENS7_ILi256EEEEEELi256ENS_10bfloat16_tEfNS_4arch4Sm90ELb0ELb0ELb1ELb1ELb0ELb0ELb0ELb1ELb1ELb0ELb0ELb0EEENS1_21CollectiveEpilogueFwdINS6_IJSA_SC_SB_EEES9_SE_SG_Li256ELb1ELb0ELb0ELb0EEENS1_36VarlenDynamicPersistentTileSchedulerILi128ELi80ELi256ELi32ELb0ELb0ELb1ELb0ELb1ELb1EEEEEEEEEvNT_6ParamsE)
        /*04a0*/ 	.word	0x00000000


	//----- nvinfo : EIATTR_MIN_STACK_SIZE
	.align		4
.L_208:
        /*04a4*/ 	.byte	0x04, 0x12
        /*04a6*/ 	.short	(.L_210 - .L_209)
	.align		4
.L_209:
        /*04a8*/ 	.word	index@(_ZN7cutlass13device_kernelIN5flash11enable_sm90INS1_16FlashAttnFwdSm90INS1_25CollectiveMainloopFwdSm90ILi2EN4cute5tupleIJNS5_1CILi1EEES8_S8_EEENS6_IJNS7_ILi128EEENS7_ILi80EEENS7_ILi256EEEEEELi256ENS_10bfloat16_tEfNS_4arch4Sm90ELb0ELb0ELb1ELb1ELb0ELb1ELb0ELb1ELb1ELb0ELb0ELb0EEENS1_21CollectiveEpilogueFwdINS6_IJSA_SC_SB_EEES9_SE_SG_Li256ELb1ELb0ELb0ELb0EEENS1_36VarlenDynamicPersistentTileSchedulerILi128ELi80ELi256ELi32ELb0ELb0ELb1ELb0ELb1ELb1EEEEEEEEEvNT_6ParamsE)
        /*04ac*/ 	.word	0x00000000


	//----- nvinfo : EIATTR_MIN_STACK_SIZE
	.align		4
.L_210:
        /*04b0*/ 	.byte	0x04, 0x12
        /*04b2*/ 	.short	(.L_212 - .L_211)
	.align		4
.L_211:
        /*04b4*/ 	.word	index@(_ZN7cutlass13device_kernelIN5flash11enable_sm90INS1_16FlashAttnFwdSm90INS1_25CollectiveMainloopFwdSm90ILi2EN4cute5tupleIJNS5_1CILi1EEES8_S8_EEENS6_IJNS7_ILi128EEENS7_ILi64EEENS7_ILi256EEEEEELi256ENS_10bfloat16_tEfNS_4arch4Sm90ELb0ELb1ELb1ELb0ELb0ELb0ELb0ELb1ELb1ELb0ELb0ELb0EEENS1_21CollectiveEpilogueFwdINS6_IJSA_SC_SB_EEES9_SE_SG_Li256ELb0ELb0ELb0ELb0EEENS1_30DynamicPersistentTileSchedulerILi256ELi32ELb0ELb0ELb1EEEEEEEEEvNT_6ParamsE)
        /*04b8*/ 	.word	0x00000000


	//----- nvinfo : EIATTR_MIN_STACK_SIZE
	.align		4
.L_212:
        /*04bc*/ 	.byte	0x04, 0x12
        /*04be*/ 	.short	(.L_214 - .L_213)
	.align		4
.L_213:
        /*04c0*/ 	.word	index@(_ZN7cutlass13device_kernelIN5flash11enable_sm90INS1_16FlashAttnFwdSm90INS1_25CollectiveMainloopFwdSm90ILi2EN4cute5tupleIJNS5_1CILi1EEES8_S8_EEENS6_IJNS7_ILi128EEENS7_ILi64EEENS7_ILi256EEEEEELi256ENS_10bfloat16_tEfNS_4arch4Sm90ELb0ELb1ELb1ELb1ELb0ELb0ELb0ELb1ELb1ELb0ELb0ELb0EEENS1_21CollectiveEpilogueFwdINS6_IJSA_SC_SB_EEES9_SE_SG_Li256ELb1ELb0ELb0ELb0EEENS1_36VarlenDynamicPersistentTileSchedulerILi128ELi64ELi256ELi32ELb0ELb0ELb1ELb1ELb0ELb1EEEEEEEEEvNT_6ParamsE)
        /*04c4*/ 	.word	0x00000000


	//----- nvinfo : EIATTR_MIN_STACK_SIZE
	.align		4
.L_214:
        /*04c8*/ 	.byte	0x04, 0x12
        /*04ca*/ 	.short	(.L_216 - .L_215)
	.align		4
.L_215:
        /*04cc*/ 	.word	index@(_ZN7cutlass13device_kernelIN5flash11enable_sm90INS1_16FlashAttnFwdSm90INS1_25CollectiveMainloopFwdSm90ILi2EN4cute5tupleIJNS5_1CILi1EEES8_S8_EEENS6_IJNS7_ILi128EEENS7_ILi64EEENS7_ILi256EEEEEELi256ENS_10bfloat16_tEfNS_4arch4Sm90ELb0ELb1ELb1ELb1ELb0ELb1ELb0ELb1ELb1ELb0ELb0ELb0EEENS1_21CollectiveEpilogueFwdINS6_IJSA_SC_SB_EEES9_SE_SG_Li256ELb1ELb0ELb0ELb0EEENS1_36VarlenDynamicPersistentTileSchedulerILi128ELi64ELi256ELi32ELb0ELb0ELb1ELb1ELb0ELb1EEEEEEEEEvNT_6ParamsE)
        /*04d0*/ 	.word	0x00000000


	//----- nvinfo : EIATTR_MIN_STACK_SIZE
	.align		4
.L_216:
        /*04d4*/ 	.byte	0x04, 0x12
        /*04d6*/ 	.short	(.L_218 - .L_217)
	.align		4
.L_217:
        /*04d8*/ 	.word	index@(_ZN7cutlass13device_kernelIN5flash11enable_sm90INS1_16FlashAttnFwdSm90INS1_25CollectiveMainloopFwdSm90ILi2EN4cute5tupleIJNS5_1CILi1EEES8_S8_EEENS6_IJNS7_ILi128EEENS7_ILi80EEENS7_ILi256EEEEEELi256ENS_10bfloat16_tEfNS_4arch4Sm90ELb1ELb0ELb1ELb0ELb0ELb0ELb0ELb1ELb1ELb0ELb0ELb0EEENS1_21CollectiveEpilogueFwdINS6_IJSA_SC_SB_EEES9_SE_SG_Li256ELb0ELb0ELb0ELb0EEENS1_30DynamicPersistentTileSchedulerILi256ELi32ELb0ELb0ELb1EEEEEEEEEvNT_6ParamsE)
        /*04dc*/ 	.word	0x00000000


	//----- nvinfo : EIATTR_MIN_STACK_SIZE
	.align		4
.L_218:
        /*04e0*/ 	.byte	0x04, 0x12
        /*04e2*/ 	.short	(.L_220 - .L_219)
	.align		4
.L_219:
        /*04e4*/ 	.word	index@(_ZN7cutlass13device_kernelIN5flash11enable_sm90INS1_16FlashAttnFwdSm90INS1_25CollectiveMainloopFwdSm90ILi2EN4cute5tupleIJNS5_1CILi1EEES8_S8_EEENS6_IJNS7_ILi128EEENS7_ILi80EEENS7_ILi256EEEEEELi256ENS_10bfloat16_tEfNS_4arch4Sm90ELb1ELb0ELb1ELb1ELb0ELb0ELb0ELb1ELb1ELb0ELb0ELb0EEENS1_21CollectiveEpilogueFwdINS6_IJSA_SC_SB_EEES9_SE_SG_Li256ELb1ELb0ELb0ELb0EEENS1_36VarlenDynamicPersistentTileSchedulerILi128ELi80ELi256ELi32ELb0ELb0ELb1ELb1ELb1ELb1EEEEEEEEEvNT_6ParamsE)
        /*04e8*/ 	.word	0x00000000


	//----- nvinfo : EIATTR_MIN_STACK_SIZE
	.align		4
.L_220:
        /*04ec*/ 	.byte	0x04, 0x12
        /*04ee*/ 	.short	(.L_222 - .L_221)
	.align		4
.L_221:
        /*04f0*/ 	.word	index@(_ZN7cutlass13device_kernelIN5flash11enable_sm90INS1_16FlashAttnFwdSm90INS1_25CollectiveMainloopFwdSm90ILi2EN4cute5tupleIJNS5_1CILi1EEES8_S8_EEENS6_IJNS7_ILi128EEENS7_ILi80EEENS7_ILi256EEEEEELi256ENS_10bfloat16_tEfNS_4arch4Sm90ELb1ELb0ELb1ELb1ELb0ELb1ELb0ELb1ELb1ELb0ELb0ELb0EEENS1_21CollectiveEpilogueFwdINS6_IJSA_SC_SB_EEES9_SE_SG_Li256ELb1ELb0ELb0ELb0EEENS1_36VarlenDynamicPersistentTileSchedulerILi128ELi80ELi256ELi32ELb0ELb0ELb1ELb1ELb1ELb1EEEEEEEEEvNT_6ParamsE)
        /*04f4*/ 	.word	0x00000000


	//----- nvinfo : EIATTR_MIN_STACK_SIZE
	.align		4
.L_222:
        /*04f8*/ 	.byte	0x04, 0x12
        /*04fa*/ 	.short	(.L_224 - .L_223)
	.align		4
.L_223:
        /*04fc*/ 	.word	index@(_ZN7cutlass13device_kernelIN5flash11enable_sm90INS1_16FlashAttnFwdSm90INS1_25CollectiveMainloopFwdSm90ILi2EN4cute5tupleIJNS5_1CILi1EEES8_S8_EEENS6_IJNS7_ILi128EEENS7_ILi112EEENS7_ILi192EEEEEELi192ENS_10bfloat16_tEfNS_4arch4Sm90ELb0ELb0ELb1ELb0ELb0ELb0ELb0ELb1ELb1ELb0ELb0ELb0EEENS1_21CollectiveEpilogueFwdINS6_IJSA_SC_SB_EEES9_SE_SG_Li256ELb0ELb0ELb0ELb0EEENS1_29StaticPersistentTileSchedulerILb0EEEEEEEEEvNT_6ParamsE)
        /*0500*/ 	.word	0x00000000


	//----- nvinfo : EIATTR_MIN_STACK_SIZE
	.align		4
.L_224:
        /*0504*/ 	.byte	0x04, 0x12
        /*0506*/ 	.short	(.L_226 - .L_225)
	.align		4
.L_225:
        /*0508*/ 	.word	index@(_ZN7cutlass13device_kernelIN5flash11enable_sm90INS1_16FlashAttnFwdSm90INS1_25CollectiveMainloopFwdSm90ILi2EN4cute5tupleIJNS5_1CILi2EEENS7_ILi1EEES9_EEENS6_IJNS7_ILi128EEENS7_ILi112EEENS7_ILi192EEEEEELi192ENS_10bfloat16_tEfNS_4arch4Sm90ELb0ELb0ELb1ELb0ELb0ELb0ELb0ELb1ELb1ELb0ELb0ELb0EEENS1_21CollectiveEpilogueFwdINS6_IJSB_SD_SC_EEESA_SF_SH_Li256ELb0ELb0ELb0ELb0EEENS1_29StaticPersistentTileSchedulerILb0EEEEEEEEEvNT_6ParamsE)
        /*050c*/ 	.word	0x00000000


	//----- nvinfo : EIATTR_MIN_STACK_SIZE
	.align		4
.L_226:
        /*0510*/ 	.byte	0x04, 0x12
        /*0512*/ 	.short	(.L_228 - .L_227)
	.align		4
.L_227:
        /*0514*/ 	.word	index@(_ZN7cutlass13device_kernelIN5flash11enable_sm90INS1_16FlashAttnFwdSm90INS1_25CollectiveMainloopFwdSm90ILi2EN4cute5tupleIJNS5_1CILi1EEES8_S8_EEENS6_IJNS7_ILi128EEENS7_ILi112EEENS7_ILi192EEEEEELi192ENS_10bfloat16_tEfNS_4arch4Sm90ELb0ELb0ELb1ELb1ELb0ELb0ELb0ELb1ELb1ELb0ELb0ELb0EEENS1_21CollectiveEpilogueFwdINS6_IJSA_SC_SB_EEES9_SE_SG_Li256ELb1ELb0ELb0ELb0EEENS1_36VarlenDynamicPersistentTileSchedulerILi128ELi112ELi256ELi32ELb0ELb0ELb1ELb0ELb1ELb1EEEEEEEEEvNT_6ParamsE)
        /*0518*/ 	.word	0x00000000


	//----- nvinfo : EIATTR_MIN_STACK_SIZE
	.align		4
.L_228:
        /*051c*/ 	.byte	0x04, 0x12
        /*051e*/ 	.short	(.L_230 - .L_229)
	.align		4
.L_229:
        /*0520*/ 	.word	index@(_ZN7cutlass13device_kernelIN5flash11enable_sm90INS1_16FlashAttnFwdSm90INS1_25CollectiveMainloopFwdSm90ILi2EN4cute5tupleIJNS5_1CILi1EEES8_S8_EEENS6_IJNS7_ILi128EEENS7_ILi112EEENS7_ILi192EEEEEELi192ENS_10bfloat16_tEfNS_4arch4Sm90ELb0ELb0ELb1ELb1ELb0ELb1ELb0ELb1ELb1ELb0ELb0ELb0EEENS1_21CollectiveEpilogueFwdINS6_IJSA_SC_SB_EEES9_SE_SG_Li256ELb1ELb0ELb0ELb0EEENS1_36VarlenDynamicPersistentTileSchedulerILi128ELi112ELi256ELi32ELb0ELb0ELb1ELb0ELb1ELb1EEEEEEEEEvNT_6ParamsE)
        /*0524*/ 	.word	0x00000000


	//----- nvinfo : EIATTR_MIN_STACK_SIZE
	.align		4
.L_230:
        /*0528*/ 	.byte	0x04, 0x12
        /*052a*/ 	.short	(.L_232 - .L_231)
	.align		4
.L_231:
        /*052c*/ 	.word	index@(_ZN7cutlass13device_kernelIN5flash11enable_sm90INS1_16FlashAttnFwdSm90INS1_25CollectiveMainloopFwdSm90ILi2EN4cute5tupleIJNS5_1CILi1EEES8_S8_EEENS6_IJNS7_ILi128EEENS7_ILi96EEENS7_ILi192EEEEEELi192ENS_10bfloat16_tEfNS_4arch4Sm90ELb0ELb1ELb1ELb0ELb0ELb0ELb0ELb1ELb1ELb0ELb0ELb0EEENS1_21CollectiveEpilogueFwdINS6_IJSA_SC_SB_EEES9_SE_SG_Li256ELb0ELb0ELb0ELb0EEENS1_30DynamicPersistentTileSchedulerILi256ELi32ELb0ELb0ELb1EEEEEEEEEvNT_6ParamsE)
        /*0530*/ 	.word	0x00000000


	//----- nvinfo : EIATTR_MIN_STACK_SIZE
	.align		4
.L_232:
        /*0534*/ 	.byte	0x04, 0x12
        /*0536*/ 	.short	(.L_234 - .L_233)
	.align		4
.L_233:
        /*0538*/ 	.word	index@(_ZN7cutlass13device_kernelIN5flash11enable_sm90INS1_16FlashAttnFwdSm90INS1_25CollectiveMainloopFwdSm90ILi2EN4cute5tupleIJNS5_1CILi1EEES8_S8_EEENS6_IJNS7_ILi128EEENS7_ILi96EEENS7_ILi192EEEEEELi192ENS_10bfloat16_tEfNS_4arch4Sm90ELb0ELb1ELb1ELb1ELb0ELb0ELb0ELb1ELb1ELb0ELb0ELb0EEENS1_21CollectiveEpilogueFwdINS6_IJSA_SC_SB_EEES9_SE_SG_Li256ELb1ELb0ELb0ELb0EEENS1_36VarlenDynamicPersistentTileSchedulerILi128ELi96ELi256ELi32ELb0ELb0ELb1ELb1ELb0ELb1EEEEEEEEEvNT_6ParamsE)
        /*053c*/ 	.word	0x00000000


	//----- nvinfo : EIATTR_MIN_STACK_SIZE
	.align		4
.L_234:
        /*0540*/ 	.byte	0x04, 0x12
        /*0542*/ 	.short	(.L_236 - .L_235)
	.align		4
.L_235:
        /*0544*/ 	.word	index@(_ZN7cutlass13device_kernelIN5flash11enable_sm90INS1_16FlashAttnFwdSm90INS1_25CollectiveMainloopFwdSm90ILi2EN4cute5tupleIJNS5_1CILi1EEES8_S8_EEENS6_IJNS7_ILi128EEENS7_ILi96EEENS7_ILi192EEEEEELi192ENS_10bfloat16_tEfNS_4arch4Sm90ELb0ELb1ELb1ELb1ELb0ELb1ELb0ELb1ELb1ELb0ELb0ELb0EEENS1_21CollectiveEpilogueFwdINS6_IJSA_SC_SB_EEES9_SE_SG_Li256ELb1ELb0ELb0ELb0EEENS1_36VarlenDynamicPersistentTileSchedulerILi128ELi96ELi256ELi32ELb0ELb0ELb1ELb1ELb0ELb1EEEEEEEEEvNT_6ParamsE)
        /*0548*/ 	.word	0x00000000


	//----- nvinfo : EIATTR_MIN_STACK_SIZE
	.align		4
.L_236:
        /*054c*/ 	.byte	0x04, 0x12
        /*054e*/ 	.short	(.L_238 - .L_237)
	.align		4
.L_237:
        /*0550*/ 	.word	index@(_ZN7cutlass13device_kernelIN5flash11enable_sm90INS1_16FlashAttnFwdSm90INS1_25CollectiveMainloopFwdSm90ILi2EN4cute5tupleIJNS5_1CILi1EEES8_S8_EEENS6_IJNS7_ILi128EEENS7_ILi112EEENS7_ILi192EEEEEELi192ENS_10bfloat16_tEfNS_4arch4Sm90ELb1ELb0ELb1ELb0ELb0ELb0ELb0ELb1ELb1ELb0ELb0ELb0EEENS1_21CollectiveEpilogueFwdINS6_IJSA_SC_SB_EEES9_SE_SG_Li256ELb0ELb0ELb0ELb0EEENS1_30DynamicPersistentTileSchedulerILi256ELi32ELb0ELb0ELb1EEEEEEEEEvNT_6ParamsE)
        /*0554*/ 	.word	0x00000000


	//----- nvinfo : EIATTR_MIN_STACK_SIZE
	.align		4
.L_238:
        /*0558*/ 	.byte	0x04, 0x12
        /*055a*/ 	.short	(.L_240 - .L_239)
	.align		4
.L_239:
        /*055c*/ 	.word	index@(_ZN7cutlass13device_kernelIN5flash11enable_sm90INS1_16FlashAttnFwdSm90INS1_25CollectiveMainloopFwdSm90ILi2EN4cute5tupleIJNS5_1CILi1EEES8_S8_EEENS6_IJNS7_ILi128EEENS7_ILi112EEENS7_ILi192EEEEEELi192ENS_10bfloat16_tEfNS_4arch4Sm90ELb1ELb0ELb1ELb1ELb0ELb0ELb0ELb1ELb1ELb0ELb0ELb0EEENS1_21CollectiveEpilogueFwdINS6_IJSA_SC_SB_EEES9_SE_SG_Li256ELb1ELb0ELb0ELb0EEENS1_36VarlenDynamicPersistentTileSchedulerILi128ELi112ELi256ELi32ELb0ELb0ELb1ELb1ELb1ELb1EEEEEEEEEvNT_6ParamsE)
        /*0560*/ 	.word	0x00000000


	//----- nvinfo : EIATTR_MIN_STACK_SIZE
	.align		4
.L_240:
        /*0564*/ 	.byte	0x04, 0x12
        /*0566*/ 	.short	(.L_242 - .L_241)
	.align		4
.L_241:
        /*0568*/ 	.word	index@(_ZN7cutlass13device_kernelIN5flash11enable_sm90INS1_16FlashAttnFwdSm90INS1_25CollectiveMainloopFwdSm90ILi2EN4cute5tupleIJNS5_1CILi1EEES8_S8_EEENS6_IJNS7_ILi128EEENS7_ILi112EEENS7_ILi192EEEEEELi192ENS_10bfloat16_tEfNS_4arch4Sm90ELb1ELb0ELb1ELb1ELb0ELb1ELb0ELb1ELb1ELb0ELb0ELb0EEENS1_21CollectiveEpilogueFwdINS6_IJSA_SC_SB_EEES9_SE_SG_Li256ELb1ELb0ELb0ELb0EEENS1_36VarlenDynamicPersistentTileSchedulerILi128ELi112ELi256ELi32ELb0ELb0ELb1ELb1ELb1ELb1EEEEEEEEEvNT_6ParamsE)
        /*056c*/ 	.word	0x00000000


	//----- nvinfo : EIATTR_MIN_STACK_SIZE
	.align		4
.L_242:
        /*0570*/ 	.byte	0x04, 0x12
        /*0572*/ 	.short	(.L_244 - .L_243)
	.align		4
.L_243:
        /*0574*/ 	.word	index@(_ZN7cutlass13device_kernelIN5flash11enable_sm90INS1_16FlashAttnFwdSm90INS1_25CollectiveMainloopFwdSm90ILi2EN4cute5tupleIJNS5_1CILi1EEES8_S8_EEENS6_IJNS7_ILi128EEENS7_ILi176EEESA_EEELi128ENS_10bfloat16_tEfNS_4arch4Sm90ELb0ELb0ELb1ELb0ELb0ELb0ELb0ELb1ELb1ELb0ELb0ELb0EEENS1_21CollectiveEpilogueFwdINS6_IJSA_SA_SB_EEES9_SD_SF_Li256ELb0ELb0ELb0ELb0EEENS1_29StaticPersistentTileSchedulerILb0EEEEEEEEEvNT_6ParamsE)
        /*0578*/ 	.word	0x00000000


	//----- nvinfo : EIATTR_MIN_STACK_SIZE
	.align		4
.L_244:
        /*057c*/ 	.byte	0x04, 0x12
        /*057e*/ 	.short	(.L_246 - .L_245)
	.align		4
.L_245:
        /*0580*/ 	.word	index@(_ZN7cutlass13device_kernelIN5flash11enable_sm90INS1_16FlashAttnFwdSm90INS1_25CollectiveMainloopFwdSm90ILi2EN4cute5tupleIJNS5_1CILi2EEENS7_ILi1EEES9_EEENS6_IJNS7_ILi128EEENS7_ILi176EEESB_EEELi128ENS_10bfloat16_tEfNS_4arch4Sm90ELb0ELb0ELb1ELb0ELb0ELb0ELb0ELb1ELb1ELb0ELb0ELb0EEENS1_21CollectiveEpilogueFwdINS6_IJSB_SB_SC_EEESA_SE_SG_Li256ELb0ELb0ELb0ELb0EEENS1_29StaticPersistentTileSchedulerILb0EEEEEEEEEvNT_6ParamsE)
        /*0584*/ 	.word	0x00000000


	//----- nvinfo : EIATTR_MIN_STACK_SIZE
	.align		4
.L_246:
        /*0588*/ 	.byte	0x04, 0x12
        /*058a*/ 	.short	(.L_248 - .L_247)
	.align		4
.L_247:
        /*058c*/ 	.word	index@(_ZN7cutlass13device_kernelIN5flash11enable_sm90INS1_16FlashAttnFwdSm90INS1_25CollectiveMainloopFwdSm90ILi2EN4cute5tupleIJNS5_1CILi1EEES8_S8_EEENS6_IJNS7_ILi128EEENS7_ILi176EEESA_EEELi128ENS_10bfloat16_tEfNS_4arch4Sm90ELb0ELb0ELb1ELb1ELb0ELb0ELb0ELb1ELb1ELb0ELb0ELb0EEENS1_21CollectiveEpilogueFwdINS6_IJSA_SA_SB_EEES9_SD_SF_Li256ELb1ELb0ELb0ELb0EEENS1_36VarlenDynamicPersistentTileSchedulerILi128ELi176ELi256ELi32ELb0ELb0ELb1ELb0ELb1ELb1EEEEEEEEEvNT_6ParamsE)
        /*0590*/ 	.word	0x00000000


	//----- nvinfo : EIATTR_MIN_STACK_SIZE
	.align		4
.L_248:
        /*0594*/ 	.byte	0x04, 0x12
        /*0596*/ 	.short	(.L_250 - .L_249)
	.align		4
.L_249:
        /*0598*/ 	.word	index@(_ZN7cutlass13device_kernelIN5flash11enable_sm90INS1_16FlashAttnFwdSm90INS1_25CollectiveMainloopFwdSm90ILi2EN4cute5tupleIJNS5_1CILi1EEES8_S8_EEENS6_IJNS7_ILi128EEENS7_ILi176EEESA_EEELi128ENS_10bfloat16_tEfNS_4arch4Sm90ELb0ELb0ELb1ELb1ELb0ELb1ELb0ELb1ELb1ELb0ELb0ELb0EEENS1_21CollectiveEpilogueFwdINS6_IJSA_SA_SB_EEES9_SD_SF_Li256ELb1ELb0ELb0ELb0EEENS1_36VarlenDynamicPersistentTileSchedulerILi128ELi176ELi256ELi32ELb0ELb0ELb1ELb0ELb1ELb1EEEEEEEEEvNT_6ParamsE)
        /*059c*/ 	.word	0x00000000


	//----- nvinfo : EIATTR_MIN_STACK_SIZE
	.align		4
.L_250:
        /*05a0*/ 	.byte	0x04, 0x12
        /*05a2*/ 	.short	(.L_252 - .L_251)
	.align		4
.L_251:
        /*05a4*/ 	.word	index@(_ZN7cutlass13device_kernelIN5flash11enable_sm90INS1_16FlashAttnFwdSm90INS1_25CollectiveMainloopFwdSm90ILi2EN4cute5tupleIJNS5_1CILi1EEES8_S8_EEENS6_IJNS7_ILi128EEESA_SA_EEELi128ENS_10bfloat16_tEfNS_4arch4Sm90ELb0ELb1ELb1ELb0ELb0ELb0ELb0ELb1ELb1ELb0ELb0ELb0EEENS1_21CollectiveEpilogueFwdISB_S9_SC_SE_Li256ELb0ELb0ELb0ELb0EEENS1_30DynamicPersistentTileSchedulerILi256ELi32ELb0ELb0ELb1EEEEEEEEEvNT_6ParamsE)
        /*05a8*/ 	.word	0x00000000


	//----- nvinfo : EIATTR_MIN_STACK_SIZE
	.align		4
.L_252:
        /*05ac*/ 	.byte	0x04, 0x12
        /*05ae*/ 	.short	(.L_254 - .L_253)
	.align		4
.L_253:
        /*05b0*/ 	.word	index@(_ZN7cutlass13device_kernelIN5flash11enable_sm90INS1_16FlashAttnFwdSm90INS1_25CollectiveMainloopFwdSm90ILi2EN4cute5tupleIJNS5_1CILi1EEES8_S8_EEENS6_IJNS7_ILi128EEESA_SA_EEELi128ENS_10bfloat16_tEfNS_4arch4Sm90ELb0ELb1ELb1ELb1ELb0ELb0ELb0ELb1ELb1ELb0ELb0ELb0EEENS1_21CollectiveEpilogueFwdISB_S9_SC_SE_Li256ELb1ELb0ELb0ELb0EEENS1_36VarlenDynamicPersistentTileSchedulerILi128ELi128ELi256ELi32ELb0ELb0ELb1ELb1ELb0ELb1EEEEEEEEEvNT_6ParamsE)
        /*05b4*/ 	.word	0x00000000


	//----- nvinfo : EIATTR_MIN_STACK_SIZE
	.align		4
.L_254:
        /*05b8*/ 	.byte	0x04, 0x12
        /*05ba*/ 	.short	(.L_256 - .L_255)
	.align		4
.L_255:
        /*05bc*/ 	.word	index@(_ZN7cutlass13device_kernelIN5flash11enable_sm90INS1_16FlashAttnFwdSm90INS1_25CollectiveMainloopFwdSm90ILi2EN4cute5tupleIJNS5_1CILi1EEES8_S8_EEENS6_IJNS7_ILi128EEESA_SA_EEELi128ENS_10bfloat16_tEfNS_4arch4Sm90ELb0ELb1ELb1ELb1ELb0ELb1ELb0ELb1ELb1ELb0ELb0ELb0EEENS1_21CollectiveEpilogueFwdISB_S9_SC_SE_Li256ELb1ELb0ELb0ELb0EEENS1_36VarlenDynamicPersistentTileSchedulerILi128ELi128ELi256ELi32ELb0ELb0ELb1ELb1ELb0ELb1EEEEEEEEEvNT_6ParamsE)
        /*05c0*/ 	.word	0x00000000


	//----- nvinfo : EIATTR_MIN_STACK_SIZE
	.align		4
.L_256:
        /*05c4*/ 	.byte	0x04, 0x12
        /*05c6*/ 	.short	(.L_258 - .L_257)
	.align		4
.L_257:
        /*05c8*/ 	.word	index@(_ZN7cutlass13device_kernelIN5flash11enable_sm90INS1_16FlashAttnFwdSm90INS1_25CollectiveMainloopFwdSm90ILi2EN4cute5tupleIJNS5_1CILi1EEES8_S8_EEENS6_IJNS7_ILi128EEESA_SA_EEELi128ENS_10bfloat16_tEfNS_4arch4Sm90ELb1ELb0ELb1ELb0ELb0ELb0ELb0ELb1ELb1ELb0ELb0ELb0EEENS1_21CollectiveEpilogueFwdISB_S9_SC_SE_Li256ELb0ELb0ELb0ELb0EEENS1_30DynamicPersistentTileSchedulerILi256ELi32ELb0ELb0ELb1EEEEEEEEEvNT_6ParamsE)
        /*05cc*/ 	.word	0x00000000


	//----- nvinfo : EIATTR_MIN_STACK_SIZE
	.align		4
.L_258:
        /*05d0*/ 	.byte	0x04, 0x12
        /*05d2*/ 	.short	(.L_260 - .L_259)
	.align		4
.L_259:
        /*05d4*/ 	.word	index@(_ZN7cutlass13device_kernelIN5flash11enable_sm90INS1_16FlashAttnFwdSm90INS1_25CollectiveMainloopFwdSm90ILi2EN4cute5tupleIJNS5_1CILi1EEES8_S8_EEENS6_IJNS7_ILi128EEESA_SA_EEELi128ENS_10bfloat16_tEfNS_4arch4Sm90ELb1ELb0ELb1ELb1ELb0ELb0ELb0ELb1ELb1ELb0ELb0ELb0EEENS1_21CollectiveEpilogueFwdISB_S9_SC_SE_Li256ELb1ELb0ELb0ELb0EEENS1_36VarlenDynamicPersistentTileSchedulerILi128ELi128ELi256ELi32ELb0ELb0ELb1ELb1ELb1ELb1EEEEEEEEEvNT_6ParamsE)
        /*05d8*/ 	.word	0x00000000


	//----- nvinfo : EIATTR_MIN_STACK_SIZE
	.align		4
.L_260:
        /*05dc*/ 	.byte	0x04, 0x12
        /*05de*/ 	.short	(.L_262 - .L_261)
	.align		4
.L_261:
        /*05e0*/ 	.word	index@(_ZN7cutlass13device_kernelIN5flash11enable_sm90INS1_16FlashAttnFwdSm90INS1_25CollectiveMainloopFwdSm90ILi2EN4cute5tupleIJNS5_1CILi1EEES8_S8_EEENS6_IJNS7_ILi128EEESA_SA_EEELi128ENS_10bfloat16_tEfNS_4arch4Sm90ELb1ELb0ELb1ELb1ELb0ELb1ELb0ELb1ELb1ELb0ELb0ELb0EEENS1_21CollectiveEpilogueFwdISB_S9_SC_SE_Li256ELb1ELb0ELb0ELb0EEENS1_36VarlenDynamicPersistentTileSchedulerILi128ELi128ELi256ELi32ELb0ELb0ELb1ELb1ELb1ELb1EEEEEEEEEvNT_6ParamsE)
        /*05e4*/ 	.word	0x00000000


	//----- nvinfo : EIATTR_MIN_STACK_SIZE
	.align		4
.L_262:
        /*05e8*/ 	.byte	0x04, 0x12
        /*05ea*/ 	.short	(.L_264 - .L_263)
	.align		4
.L_263:
        /*05ec*/ 	.word	index@(_ZN7cutlass13device_kernelIN5flash11enable_sm90INS1_16FlashAttnFwdSm90INS1_25CollectiveMainloopFwdSm90ILi2EN4cute5tupleIJNS5_1CILi1EEES8_S8_EEENS6_IJNS7_ILi192EEENS7_ILi144EEENS7_ILi96EEEEEELi96ENS_10bfloat16_tEfNS_4arch4Sm90ELb0ELb0ELb1ELb0ELb0ELb0ELb0ELb0ELb1ELb0ELb0ELb0EEENS1_21CollectiveEpilogueFwdINS6_IJSA_SC_SB_EEES9_SE_SG_Li384ELb0ELb0ELb0ELb0EEENS1_29StaticPersistentTileSchedulerILb0EEEEEEEEEvNT_6ParamsE)
        /*05f0*/ 	.word	0x00000000


	//----- nvinfo : EIATTR_MIN_STACK_SIZE
	.align		4
.L_264:
        /*05f4*/ 	.byte	0x04, 0x12
        /*05f6*/ 	.short	(.L_266 - .L_265)
	.align		4
.L_265:
        /*05f8*/ 	.word	index@(_ZN7cutlass13device_kernelIN5flash11enable_sm90INS1_16FlashAttnFwdSm90INS1_25CollectiveMainloopFwdSm90ILi2EN4cute5tupleIJNS5_1CILi1EEES8_S8_EEENS6_IJNS7_ILi192EEENS7_ILi144EEENS7_ILi96EEEEEELi96ENS_10bfloat16_tEfNS_4arch4Sm90ELb0ELb0ELb1ELb1ELb0ELb0ELb0ELb0ELb1ELb0ELb0ELb0EEENS1_21CollectiveEpilogueFwdINS6_IJSA_SC_SB_EEES9_SE_SG_Li384ELb1ELb0ELb0ELb0EEENS1_36VarlenDynamicPersistentTileSchedulerILi192ELi144ELi384ELi32ELb0ELb0ELb1ELb0ELb1ELb1EEEEEEEEEvNT_6ParamsE)
        /*05fc*/ 	.word	0x00000000


	//----- nvinfo : EIATTR_MIN_STACK_SIZE
	.align		4
.L_266:
        /*0600*/ 	.byte	0x04, 0x12
        /*0602*/ 	.short	(.L_268 - .L_267)
	.align		4
.L_267:
        /*0604*/ 	.word	index@(_ZN7cutlass13device_kernelIN5flash11enable_sm90INS1_16FlashAttnFwdSm90INS1_25CollectiveMainloopFwdSm90ILi2EN4cute5tupleIJNS5_1CILi1EEES8_S8_EEENS6_IJNS7_ILi192EEENS7_ILi144EEENS7_ILi96EEEEEELi96ENS_10bfloat16_tEfNS_4arch4Sm90ELb0ELb0ELb1ELb1ELb0ELb1ELb0ELb0ELb1ELb0ELb0ELb0EEENS1_21CollectiveEpilogueFwdINS6_IJSA_SC_SB_EEES9_SE_SG_Li384ELb1ELb0ELb0ELb0EEENS1_36VarlenDynamicPersistentTileSchedulerILi192ELi144ELi384ELi32ELb0ELb0ELb1ELb0ELb1ELb1EEEEEEEEEvNT_6ParamsE)
        /*0608*/ 	.word	0x00000000


	//----- nvinfo : EIATTR_MIN_STACK_SIZE
	.align		4
.L_268:
        /*060c*/ 	.byte	0x04, 0x12
        /*060e*/ 	.short	(.L_270 - .L_269)
	.align		4
.L_269:
        /*0610*/ 	.word	index@(_ZN7cutlass13device_kernelIN5flash11enable_sm90INS1_16FlashAttnFwdSm90INS1_25CollectiveMainloopFwdSm90ILi2EN4cute5tupleIJNS5_1CILi1EEES8_S8_EEENS6_IJNS7_ILi192EEENS7_ILi128EEENS7_ILi96EEEEEELi96ENS_10bfloat16_tEfNS_4arch4Sm90ELb0ELb1ELb1ELb0ELb0ELb0ELb0ELb0ELb1ELb0ELb0ELb0EEENS1_21CollectiveEpilogueFwdINS6_IJSA_SC_SB_EEES9_SE_SG_Li384ELb0ELb0ELb0ELb0EEENS1_30DynamicPersistentTileSchedulerILi384ELi32ELb0ELb0ELb1EEEEEEEEEvNT_6ParamsE)
        /*0614*/ 	.word	0x00000000


	//----- nvinfo : EIATTR_MIN_STACK_SIZE
	.align		4
.L_270:
        /*0618*/ 	.byte	0x04, 0x12
        /*061a*/ 	.short	(.L_272 - .L_271)
	.align		4
.L_271:
        /*061c*/ 	.word	index@(_ZN7cutlass13device_kernelIN5flash11enable_sm90INS1_16FlashAttnFwdSm90INS1_25CollectiveMainloopFwdSm90ILi2EN4cute5tupleIJNS5_1CILi1EEES8_S8_EEENS6_IJNS7_ILi192EEENS7_ILi128EEENS7_ILi96EEEEEELi96ENS_10bfloat16_tEfNS_4arch4Sm90ELb0ELb1ELb1ELb1ELb0ELb0ELb0ELb0ELb1ELb0ELb0ELb0EEENS1_21CollectiveEpilogueFwdINS6_IJSA_SC_SB_EEES9_SE_SG_Li384ELb1ELb0ELb0ELb0EEENS1_36VarlenDynamicPersistentTileSchedulerILi192ELi128ELi384ELi32ELb0ELb0ELb1ELb1ELb0ELb1EEEEEEEEEvNT_6ParamsE)
        /*0620*/ 	.word	0x00000000


	//----- nvinfo : EIATTR_MIN_STACK_SIZE
	.align		4
.L_272:
        /*0624*/ 	.byte	0x04, 0x12
        /*0626*/ 	.short	(.L_274 - .L_273)
	.align		4
.L_273:
        /*0628*/ 	.word	index@(_ZN7cutlass13device_kernelIN5flash11enable_sm90INS1_16FlashAttnFwdSm90INS1_25CollectiveMainloopFwdSm90ILi2EN4cute5tupleIJNS5_1CILi1EEES8_S8_EEENS6_IJNS7_ILi192EEENS7_ILi128EEENS7_ILi96EEEEEELi96ENS_10bfloat16_tEfNS_4arch4Sm90ELb0ELb1ELb1ELb1ELb0ELb1ELb0ELb0ELb1ELb0ELb0ELb0EEENS1_21CollectiveEpilogueFwdINS6_IJSA_SC_SB_EEES9_SE_SG_Li384ELb1ELb0ELb0ELb0EEENS1_36VarlenDynamicPersistentTileSchedulerILi192ELi128ELi384ELi32ELb0ELb0ELb1ELb1ELb0ELb1EEEEEEEEEvNT_6ParamsE)
        /*062c*/ 	.word	0x00000000


	//----- nvinfo : EIATTR_MIN_STACK_SIZE
	.align		4
.L_274:
        /*0630*/ 	.byte	0x04, 0x12
        /*0632*/ 	.short	(.L_276 - .L_275)
	.align		4
.L_275:
        /*0634*/ 	.word	index@(_ZN7cutlass13device_kernelIN5flash11enable_sm90INS1_16FlashAttnFwdSm90INS1_25CollectiveMainloopFwdSm90ILi2EN4cute5tupleIJNS5_1CILi1EEES8_S8_EEENS6_IJNS7_ILi192EEENS7_ILi144EEENS7_ILi96EEEEEELi96ENS_10bfloat16_tEfNS_4arch4Sm90ELb1ELb0ELb1ELb0ELb0ELb0ELb0ELb0ELb1ELb0ELb0ELb0EEENS1_21CollectiveEpilogueFwdINS6_IJSA_SC_SB_EEES9_SE_SG_Li384ELb0ELb0ELb0ELb0EEENS1_30DynamicPersistentTileSchedulerILi384ELi32ELb0ELb0ELb1EEEEEEEEEvNT_6ParamsE)
        /*0638*/ 	.word	0x00000000


	//----- nvinfo : EIATTR_MIN_STACK_SIZE
	.align		4
.L_276:
        /*063c*/ 	.byte	0x04, 0x12
        /*063e*/ 	.short	(.L_278 - .L_277)
	.align		4
.L_277:
        /*0640*/ 	.word	index@(_ZN7cutlass13device_kernelIN5flash11enable_sm90INS1_16FlashAttnFwdSm90INS1_25CollectiveMainloopFwdSm90ILi2EN4cute5tupleIJNS5_1CILi1EEES8_S8_EEENS6_IJNS7_ILi192EEENS7_ILi144EEENS7_ILi96EEEEEELi96ENS_10bfloat16_tEfNS_4arch4Sm90ELb1ELb0ELb1ELb1ELb0ELb0ELb0ELb0ELb1ELb0ELb0ELb0EEENS1_21CollectiveEpilogueFwdINS6_IJSA_SC_SB_EEES9_SE_SG_Li384ELb1ELb0ELb0ELb0EEENS1_36VarlenDynamicPersistentTileSchedulerILi192ELi144ELi384ELi32ELb0ELb0ELb1ELb1ELb1ELb1EEEEEEEEEvNT_6ParamsE)
        /*0644*/ 	.word	0x00000000


	//----- nvinfo : EIATTR_MIN_STACK_SIZE
	.align		4
.L_278:
        /*0648*/ 	.byte	0x04, 0x12
        /*064a*/ 	.short	(.L_280 - .L_279)
	.align		4
.L_279:
        /*064c*/ 	.word	index@(_ZN7cutlass13device_kernelIN5flash11enable_sm90INS1_16FlashAttnFwdSm90INS1_25CollectiveMainloopFwdSm90ILi2EN4cute5tupleIJNS5_1CILi1EEES8_S8_EEENS6_IJNS7_ILi192EEENS7_ILi144EEENS7_ILi96EEEEEELi96ENS_10bfloat16_tEfNS_4arch4Sm90ELb1ELb0ELb1ELb1ELb0ELb1ELb0ELb0ELb1ELb0ELb0ELb0EEENS1_21CollectiveEpilogueFwdINS6_IJSA_SC_SB_EEES9_SE_SG_Li384ELb1ELb0ELb0ELb0EEENS1_36VarlenDynamicPersistentTileSchedulerILi192ELi144ELi384ELi32ELb0ELb0ELb1ELb1ELb1ELb1EEEEEEEEEvNT_6ParamsE)
        /*0650*/ 	.word	0x00000000


	//----- nvinfo : EIATTR_MIN_STACK_SIZE
	.align		4
.L_280:
        /*0654*/ 	.byte	0x04, 0x12
        /*0656*/ 	.short	(.L_282 - .L_281)
	.align		4
.L_281:
        /*0658*/ 	.word	index@(_ZN7cutlass13device_kernelIN5flash11enable_sm90INS1_16FlashAttnFwdSm90INS1_25CollectiveMainloopFwdSm90ILi2EN4cute5tupleIJNS5_1CILi1EEES8_S8_EEENS6_IJNS7_ILi192EEESA_NS7_ILi64EEEEEELi64ENS_10bfloat16_tEfNS_4arch4Sm90ELb0ELb0ELb1ELb0ELb0ELb0ELb0ELb0ELb1ELb0ELb0ELb0EEENS1_21CollectiveEpilogueFwdINS6_IJSA_SB_SA_EEES9_SD_SF_Li384ELb0ELb0ELb0ELb0EEENS1_29StaticPersistentTileSchedulerILb0EEEEEEEEEvNT_6ParamsE)
        /*065c*/ 	.word	0x00000000


	//----- nvinfo : EIATTR_MIN_STACK_SIZE
	.align		4
.L_282:
        /*0660*/ 	.byte	0x04, 0x12
        /*0662*/ 	.short	(.L_284 - .L_283)
	.align		4
.L_283:
        /*0664*/ 	.word	index@(_ZN7cutlass13device_kernelIN5flash11enable_sm90INS1_16FlashAttnFwdSm90INS1_25CollectiveMainloopFwdSm90ILi2EN4cute5tupleIJNS5_1CILi1EEES8_S8_EEENS6_IJNS7_ILi192EEESA_NS7_ILi64EEEEEELi64ENS_10bfloat16_tEfNS_4arch4Sm90ELb0ELb0ELb1ELb1ELb0ELb0ELb0ELb0ELb1ELb0ELb0ELb0EEENS1_21CollectiveEpilogueFwdINS6_IJSA_SB_SA_EEES9_SD_SF_Li384ELb1ELb0ELb0ELb0EEENS1_36VarlenDynamicPersistentTileSchedulerILi192ELi192ELi384ELi32ELb0ELb0ELb1ELb0ELb1ELb1EEEEEEEEEvNT_6ParamsE)
        /*0668*/ 	.word	0x00000000


	//----- nvinfo : EIATTR_MIN_STACK_SIZE
	.align		4
.L_284:
        /*066c*/ 	.byte	0x04, 0x12
        /*066e*/ 	.short	(.L_286 - .L_285)
	.align		4
.L_285:
        /*0670*/ 	.word	index@(_ZN7cutlass13device_kernelIN5flash11enable_sm90INS1_16FlashAttnFwdSm90INS1_25CollectiveMainloopFwdSm90ILi2EN4cute5tupleIJNS5_1CILi1EEES8_S8_EEENS6_IJNS7_ILi192EEESA_NS7_ILi64EEEEEELi64ENS_10bfloat16_tEfNS_4arch4Sm90ELb0ELb0ELb1ELb1ELb0ELb1ELb0ELb0ELb1ELb0ELb0ELb0EEENS1_21CollectiveEpilogueFwdINS6_IJSA_SB_SA_EEES9_SD_SF_Li384ELb1ELb0ELb0ELb0EEENS1_36VarlenDynamicPersistentTileSchedulerILi192ELi192ELi384ELi32ELb0ELb0ELb1ELb0ELb1ELb1EEEEEEEEEvNT_6ParamsE)
        /*0674*/ 	.word	0x00000000


	//----- nvinfo : EIATTR_MIN_STACK_SIZE
	.align		4
.L_286:
        /*0678*/ 	.byte	0x04, 0x12
        /*067a*/ 	.short	(.L_288 - .L_287)
	.align		4
.L_287:
        /*067c*/ 	.word	index@(_ZN7cutlass13device_kernelIN5flash11enable_sm90INS1_16FlashAttnFwdSm90INS1_25CollectiveMainloopFwdSm90ILi2EN4cute5tupleIJNS5_1CILi1EEES8_S8_EEENS6_IJNS7_ILi192EEENS7_ILi128EEENS7_ILi64EEEEEELi64ENS_10bfloat16_tEfNS_4arch4Sm90ELb0ELb1ELb1ELb0ELb0ELb0ELb0ELb1ELb1ELb0ELb0ELb0EEENS1_21CollectiveEpilogueFwdINS6_IJSA_SC_SB_EEES9_SE_SG_Li384ELb0ELb0ELb0ELb0EEENS1_30DynamicPersistentTileSchedulerILi384ELi32ELb0ELb0ELb1EEEEEEEEEvNT_6ParamsE)
        /*0680*/ 	.word	0x00000000


	//----- nvinfo : EIATTR_MIN_STACK_SIZE
	.align		4
.L_288:
        /*0684*/ 	.byte	0x04, 0x12
        /*0686*/ 	.short	(.L_290 - .L_289)
	.align		4
.L_289:
        /*0688*/ 	.word	index@(_ZN7cutlass13device_kernelIN5flash11enable_sm90INS1_16FlashAttnFwdSm90INS1_25CollectiveMainloopFwdSm90ILi2EN4cute5tupleIJNS5_1CILi1EEES8_S8_EEENS6_IJNS7_ILi192EEENS7_ILi128EEENS7_ILi64EEEEEELi64ENS_10bfloat16_tEfNS_4arch4Sm90ELb0ELb1ELb1ELb1ELb0ELb0ELb0ELb1ELb1ELb0ELb0ELb0EEENS1_21CollectiveEpilogueFwdINS6_IJSA_SC_SB_EEES9_SE_SG_Li384ELb1ELb0ELb0ELb0EEENS1_36VarlenDynamicPersistentTileSchedulerILi192ELi128ELi384ELi32ELb0ELb0ELb1ELb1ELb0ELb1EEEEEEEEEvNT_6ParamsE)
        /*068c*/ 	.word	0x00000000


	//----- nvinfo : EIATTR_MIN_STACK_SIZE
	.align		4
.L_290:
        /*0690*/ 	.byte	0x04, 0x12
        /*0692*/ 	.short	(.L_292 - .L_291)
	.align		4
.L_291:
        /*0694*/ 	.word	index@(_ZN7cutlass13device_kernelIN5flash11enable_sm90INS1_16FlashAttnFwdSm90INS1_25CollectiveMainloopFwdSm90ILi2EN4cute5tupleIJNS5_1CILi1EEES8_S8_EEENS6_IJNS7_ILi192EEENS7_ILi128EEENS7_ILi64EEEEEELi64ENS_10bfloat16_tEfNS_4arch4Sm90ELb0ELb1ELb1ELb1ELb0ELb1ELb0ELb1ELb1ELb0ELb0ELb0EEENS1_21CollectiveEpilogueFwdINS6_IJSA_SC_SB_EEES9_SE_SG_Li384ELb1ELb0ELb0ELb0EEENS1_36VarlenDynamicPersistentTileSchedulerILi192ELi128ELi384ELi32ELb0ELb0ELb1ELb1ELb0ELb1EEEEEEEEEvNT_6ParamsE)
        /*0698*/ 	.word	0x00000000


	//----- nvinfo : EIATTR_MIN_STACK_SIZE
	.align		4
.L_292:
        /*069c*/ 	.byte	0x04, 0x12
        /*069e*/ 	.short	(.L_294 - .L_293)
	.align		4
.L_293:
        /*06a0*/ 	.word	index@(_ZN7cutlass13device_kernelIN5flash11enable_sm90INS1_16FlashAttnFwdSm90INS1_25CollectiveMainloopFwdSm90ILi2EN4cute5tupleIJNS5_1CILi1EEES8_S8_EEENS6_IJNS7_ILi192EEENS7_ILi128EEENS7_ILi64EEEEEELi64ENS_10bfloat16_tEfNS_4arch4Sm90ELb1ELb0ELb1ELb0ELb0ELb0ELb0ELb1ELb1ELb0ELb0ELb0EEENS1_21CollectiveEpilogueFwdINS6_IJSA_SC_SB_EEES9_SE_SG_Li384ELb0ELb0ELb0ELb0EEENS1_30DynamicPersistentTileSchedulerILi384ELi32ELb0ELb0ELb1EEEEEEEEEvNT_6ParamsE)
        /*06a4*/ 	.word	0x00000000


	//----- nvinfo : EIATTR_MIN_STACK_SIZE
	.align		4
.L_294:
        /*06a8*/ 	.byte	0x04, 0x12
        /*06aa*/ 	.short	(.L_296 - .L_295)
	.align		4
.L_295:
        /*06ac*/ 	.word	index@(_ZN7cutlass13device_kernelIN5flash11enable_sm90INS1_16FlashAttnFwdSm90INS1_25CollectiveMainloopFwdSm90ILi2EN4cute5tupleIJNS5_1CILi1EEES8_S8_EEENS6_IJNS7_ILi192EEENS7_ILi128EEENS7_ILi64EEEEEELi64ENS_10bfloat16_tEfNS_4arch4Sm90ELb1ELb0ELb1ELb1ELb0ELb0ELb0ELb1ELb1ELb0ELb0ELb0EEENS1_21CollectiveEpilogueFwdINS6_IJSA_SC_SB_EEES9_SE_SG_Li384ELb1ELb0ELb0ELb0EEENS1_36VarlenDynamicPersistentTileSchedulerILi192ELi128ELi384ELi32ELb0ELb0ELb1ELb1ELb1ELb1EEEEEEEEEvNT_6ParamsE)
        /*06b0*/ 	.word	0x00000000


	//----- nvinfo : EIATTR_MIN_STACK_SIZE
	.align		4
.L_296:
        /*06b4*/ 	.byte	0x04, 0x12
        /*06b6*/ 	.short	(.L_298 - .L_297)
	.align		4
.L_297:
        /*06b8*/ 	.word	index@(_ZN7cutlass13device_kernelIN5flash11enable_sm90INS1_16FlashAttnFwdSm90INS1_25CollectiveMainloopFwdSm90ILi2EN4cute5tupleIJNS5_1CILi1EEES8_S8_EEENS6_IJNS7_ILi192EEENS7_ILi128EEENS7_ILi64EEEEEELi64ENS_10bfloat16_tEfNS_4arch4Sm90ELb1ELb0ELb1ELb1ELb0ELb1ELb0ELb1ELb1ELb0ELb0ELb0EEENS1_21CollectiveEpilogueFwdINS6_IJSA_SC_SB_EEES9_SE_SG_Li384ELb1ELb0ELb0ELb0EEENS1_36VarlenDynamicPersistentTileSchedulerILi192ELi128ELi384ELi32ELb0ELb0ELb1ELb1ELb1ELb1EEEEEEEEEvNT_6ParamsE)
        /*06bc*/ 	.word	0x00000000
.L_298:


//--------------------- .nv.compat                --------------------------
	.section	.nv.compat,"",@"SHT_CUDA_COMPAT_INFO"
	.align	4
        /*0000*/ 	.byte	0x02, 0x09, 0x01, 0x00, 0x02, 0x02, 0x01, 0x00, 0x02, 0x05, 0x05, 0x00, 0x03, 0x07, 0x01, 0x01
        /*0010*/ 	.byte	0x02, 0x03, 0x00, 0x00, 0x02, 0x06, 0x01, 0x00, 0x04, 0x0b, 0x08, 0x00, 0x00, 0x00, 0x00, 0x00
        /*0020*/ 	.byte	0x00, 0x00, 0x00, 0x00


//--------------------- .nv.info._ZN7cutlass13device_kernelIN5flash11enable_sm90INS1_16FlashAttnFwdSm90INS1_25CollectiveMainloopFwdSm90ILi2EN4cute5tupleIJNS5_1CILi1EEES8_S8_EEENS6_IJNS7_ILi128EEENS7_ILi80EEENS7_ILi256EEEEEELi256ENS_10bfloat16_tEfNS_4arch4Sm90ELb0ELb0ELb1ELb0ELb0ELb0ELb0ELb1ELb1ELb0ELb0ELb0EEENS1_21CollectiveEpilogueFwdINS6_IJSA_SC_SB_EEES9_SE_SG_Li256ELb0ELb0ELb0ELb0EEENS1_29StaticPersistentTileSchedulerILb0EEEEEEEEEvNT_6ParamsE --------------------------
	.section	.nv.info._ZN7cutlass13device_kernelIN5flash11enable_sm90INS1_16FlashAttnFwdSm90INS1_25CollectiveMainloopFwdSm90ILi2EN4cute5tupleIJNS5_1CILi1EEES8_S8_EEENS6_IJNS7_ILi128EEENS7_ILi80EEENS7_ILi256EEEEEELi256ENS_10bfloat16_tEfNS_4arch4Sm90ELb0ELb0ELb1ELb0ELb0ELb0ELb0ELb1ELb1ELb0ELb0ELb0EEENS1_21CollectiveEpilogueFwdINS6_IJSA_SC_SB_EEES9_SE_SG_Li256ELb0ELb0ELb0ELb0EEENS1_29StaticPersistentTileSchedulerILb0EEEEEEEEEvNT_6ParamsE,"",@"SHT_CUDA_INFO"
	.sectionflags	@""
	.align	4


	//----- nvinfo : EIATTR_CUDA_API_VERSION
	.align		4
        /*0000*/ 	.byte	0x04, 0x37
        /*0002*/ 	.short	(.L_300 - .L_299)
.L_299:
        /*0004*/ 	.word	0x00000082


	//----- nvinfo : EIATTR_KPARAM_INFO
	.align		4
.L_300:
        /*0008*/ 	.byte	0x04, 0x17
        /*000a*/ 	.short	(.L_302 - .L_301)
.L_301:
        /*000c*/ 	.word	0x00000000
        /*0010*/ 	.short	0x0000
        /*0012*/ 	.short	0x0000
        /*0014*/ 	.byte	0x00, 0xf0, 0x01, 0x2e


	//----- nvinfo : EIATTR_SPARSE_MMA_MASK
	.align		4
.L_302:
        /*0018*/ 	.byte	0x03, 0x50
        /*001a*/ 	.short	0x0000


	//----- nvinfo : EIATTR_MAXREG_COUNT
	.align		4
        /*001c*/ 	.byte	0x03, 0x1b
        /*001e*/ 	.short	0x00a8


	//----- nvinfo : EIATTR_MERCURY_ISA_VERSION
	.align		4
        /*0020*/ 	.byte	0x03, 0x5f
        /*0022*/ 	.short	0x0101


	//----- nvinfo : EIATTR_VRC_CTA_INIT_COUNT
	.align		4
        /*0024*/ 	.byte	0x02, 0x4a
	.zero		1
	.zero		1


	//----- nvinfo : EIATTR_EXIT_INSTR_OFFSETS
	.align		4
        /*0028*/ 	.byte	0x04, 0x1c
        /*002a*/ 	.short	(.L_304 - .L_303)


	//   ....[0]....
.L_303:
        /*002c*/ 	.word	0x00000010


	//----- nvinfo : EIATTR_MAX_THREADS
	.align		4
.L_304:
        /*0030*/ 	.byte	0x04, 0x05
        /*0032*/ 	.short	(.L_306 - .L_305)
.L_305:
        /*0034*/ 	.word	0x00000180
        /*0038*/ 	.word	0x00000001
        /*003c*/ 	.word	0x00000001


	//----- nvinfo : EIATTR_CBANK_PARAM_SIZE
	.align		4
.L_306:
        /*0040*/ 	.byte	0x03, 0x19
        /*0042*/ 	.short	0x0b80


	//----- nvinfo : EIATTR_PARAM_CBANK
	.align		4
        /*0044*/ 	.byte	0x04, 0x0a
        /*0046*/ 	.short	(.L_308 - .L_307)
	.align		4
.L_307:
        /*0048*/ 	.word	index@(.nv.constant0._ZN7cutlass13device_kernelIN5flash11enable_sm90INS1_16FlashAttnFwdSm90INS1_25CollectiveMainloopFwdSm90ILi2EN4cute5tupleIJNS5_1CILi1EEES8_S8_EEENS6_IJNS7_ILi128EEENS7_ILi80EEENS7_ILi256EEEEEELi256ENS_10bfloat16_tEfNS_4arch4Sm90ELb0ELb0ELb1ELb0ELb0ELb0ELb0ELb1ELb1ELb0ELb0ELb0EEENS1_21CollectiveEpilogueFwdINS6_IJSA_SC_SB_EEES9_SE_SG_Li256ELb0ELb0ELb0ELb0EEENS1_29StaticPersistentTileSchedulerILb0EEEEEEEEEvNT_6ParamsE)
        /*004c*/ 	.short	0x0380
        /*004e*/ 	.short	0x0b80


	//----- nvinfo : EIATTR_SW_WAR
	.align		4
.L_308:
        /*0050*/ 	.byte	0x04, 0x36
        /*0052*/ 	.short	(.L_310 - .L_309)
.L_309:
        /*0054*/ 	.word	0x00000008
.L_310:


//--------------------- .nv.info._ZN7cutlass13device_kernelIN5flash11enable_sm90INS1_16FlashAttnFwdSm90INS1_25CollectiveMainloopFwdSm90ILi2EN4cute5tupleIJNS5_1CILi2EEENS7_ILi1EEES9_EEENS6_IJNS7_ILi128EEENS7_ILi80EEENS7_ILi256EEEEEELi256ENS_10bfloat16_tEfNS_4arch4Sm90ELb0ELb0ELb1ELb0ELb0ELb0ELb0ELb1ELb1ELb0ELb0ELb0EEENS1_21CollectiveEpilogueFwdINS6_IJSB_SD_SC_EEESA_SF_SH_Li256ELb0ELb0ELb0ELb0EEENS1_29StaticPersistentTileSchedulerILb0EEEEEEEEEvNT_6ParamsE --------------------------
	.section	.nv.info._ZN7cutlass13device_kernelIN5flash11enable_sm90INS1_16FlashAttnFwdSm90INS1_25CollectiveMainloopFwdSm90ILi2EN4cute5tupleIJNS5_1CILi2EEENS7_ILi1EEES9_EEENS6_IJNS7_ILi128EEENS7_ILi80EEENS7_ILi256EEEEEELi256ENS_10bfloat16_tEfNS_4arch4Sm90ELb0ELb0ELb1ELb0ELb0ELb0ELb0ELb1ELb1ELb0ELb0ELb0EEENS1_21CollectiveEpilogueFwdINS6_IJSB_SD_SC_EEESA_SF_SH_Li256ELb0ELb0ELb0ELb0EEENS1_29StaticPersistentTileSchedulerILb0EEEEEEEEEvNT_6ParamsE,"",@"SHT_CUDA_INFO"
	.sectionflags	@""
	.align	4


	//----- nvinfo : EIATTR_CUDA_API_VERSION
	.align		4
        /*0000*/ 	.byte	0x04, 0x37
        /*0002*/ 	.short	(.L_312 - .L_311)
.L_311:
        /*0004*/ 	.word	0x00000082


	//----- nvinfo : EIATTR_KPARAM_INFO
	.align		4
.L_312:
        /*0008*/ 	.byte	0x04, 0x17
        /*000a*/ 	.short	(.L_314 - .L_313)
.L_313:
        /*000c*/ 	.word	0x00000000
        /*0010*/ 	.short	0x0000
        /*0012*/ 	.short	0x0000
        /*0014*/ 	.byte	0x00, 0xf0, 0x01, 0x2e


	//----- nvinfo : EIATTR_SPARSE_MMA_MASK
	.align		4
.L_314:
        /*0018*/ 	.byte	0x03, 0x50
        /*001a*/ 	.short	0x0000


	//----- nvinfo : EIATTR_MAXREG_COUNT
	.align		4
        /*001c*/ 	.byte	0x03, 0x1b
        /*001e*/ 	.short	0x00a8


	//----- nvinfo : EIATTR_MERCURY_ISA_VERSION
	.align		4
        /*0020*/ 	.byte	0x03, 0x5f
        /*0022*/ 	.short	0x0101


	//----- nvinfo : EIATTR_VRC_CTA_INIT_COUNT
	.align		4
        /*0024*/ 	.byte	0x02, 0x4a
	.zero		1
	.zero		1


	//----- nvinfo : EIATTR_EXIT_INSTR_OFFSETS
	.align		4
        /*0028*/ 	.byte	0x04, 0x1c
        /*002a*/ 	.short	(.L_316 - .L_315)


	//   ....[0]....
.L_315:
        /*002c*/ 	.word	0x00000010


	//----- nvinfo : EIATTR_MAX_THREADS
	.align		4
.L_316:
        /*0030*/ 	.byte	0x04, 0x05
        /*0032*/ 	.short	(.L_318 - .L_317)
.L_317:
        /*0034*/ 	.word	0x00000180
        /*0038*/ 	.word	0x00000001
        /*003c*/ 	.word	0x00000001


	//----- nvinfo : EIATTR_CBANK_PARAM_SIZE
	.align		4
.L_318:
        /*0040*/ 	.byte	0x03, 0x19
        /*0042*/ 	.short	0x0b80


	//----- nvinfo : EIATTR_PARAM_CBANK
	.align		4
        /*0044*/ 	.byte	0x04, 0x0a
        /*0046*/ 	.short	(.L_320 - .L_319)
	.align		4
.L_319:
        /*0048*/ 	.word	index@(.nv.constant0._ZN7cutlass13device_kernelIN5flash11enable_sm90INS1_16FlashAttnFwdSm90INS1_25CollectiveMainloopFwdSm90ILi2EN4cute5tupleIJNS5_1CILi2EEENS7_ILi1EEES9_EEENS6_IJNS7_ILi128EEENS7_ILi80EEENS7_ILi256EEEEEELi256ENS_10bfloat16_tEfNS_4arch4Sm90ELb0ELb0ELb1ELb0ELb0ELb0ELb0ELb1ELb1ELb0ELb0ELb0EEENS1_21CollectiveEpilogueFwdINS6_IJSB_SD_SC_EEESA_SF_SH_Li256ELb0ELb0ELb0ELb0EEENS1_29StaticPersistentTileSchedulerILb0EEEEEEEEEvNT_6ParamsE)
        /*004c*/ 	.short	0x0380
        /*004e*/ 	.short	0x0b80


	//----- nvinfo : EIATTR_SW_WAR
	.align		4
.L_320:
        /*0050*/ 	.byte	0x04, 0x36
        /*0052*/ 	.short	(.L_322 - .L_321)
.L_321:
        /*0054*/ 	.word	0x00000008
.L_322:


//--------------------- .nv.info._ZN7cutlass13device_kernelIN5flash11enable_sm90INS1_16FlashAttnFwdSm90INS1_25CollectiveMainloopFwdSm90ILi2EN4cute5tupleIJNS5_1CILi1EEES8_S8_EEENS6_IJNS7_ILi128EEENS7_ILi80EEENS7_ILi256EEEEEELi256ENS_10bfloat16_tEfNS_4arch4Sm90ELb0ELb0ELb1ELb1ELb0ELb0ELb0ELb1ELb1ELb0ELb0ELb0EEENS1_21CollectiveEpilogueFwdINS6_IJSA_SC_SB_EEES9_SE_SG_Li256ELb1ELb0ELb0ELb0EEENS1_36VarlenDynamicPersistentTileSchedulerILi128ELi80ELi256ELi32ELb0ELb0ELb1ELb0ELb1ELb1EEEEEEEEEvNT_6ParamsE --------------------------
	.section	.nv.info._ZN7cutlass13device_kernelIN5flash11enable_sm90INS1_16FlashAttnFwdSm90INS1_25CollectiveMainloopFwdSm90ILi2EN4cute5tupleIJNS5_1CILi1EEES8_S8_EEENS6_IJNS7_ILi128EEENS7_ILi80EEENS7_ILi256EEEEEELi256ENS_10bfloat16_tEfNS_4arch4Sm90ELb0ELb0ELb1ELb1ELb0ELb0ELb0ELb1ELb1ELb0ELb0ELb0EEENS1_21CollectiveEpilogueFwdINS6_IJSA_SC_SB_EEES9_SE_SG_Li256ELb1ELb0ELb0ELb0EEENS1_36VarlenDynamicPersistentTileSchedulerILi128ELi80ELi256ELi32ELb0ELb0ELb1ELb0ELb1ELb1EEEEEEEEEvNT_6ParamsE,"",@"SHT_CUDA_INFO"
	.sectionflags	@""
	.align	4


	//----- nvinfo : EIATTR_CUDA_API_VERSION
	.align		4
        /*0000*/ 	.byte	0x04, 0x37
        /*0002*/ 	.short	(.L_324 - .L_323)
.L_323:
        /*0004*/ 	.word	0x00000082


	//----- nvinfo : EIATTR_KPARAM_INFO
	.align		4
.L_324:
        /*0008*/ 	.byte	0x04, 0x17
        /*000a*/ 	.short	(.L_326 - .L_325)
.L_325:
        /*000c*/ 	.word	0x00000000
        /*0010*/ 	.short	0x0000
        /*0012*/ 	.short	0x0000
        /*0014*/ 	.byte	0x00, 0xf0, 0x01, 0x28


	//----- nvinfo : EIATTR_SPARSE_MMA_MASK
	.align		4
.L_326:
        /*0018*/ 	.byte	0x03, 0x50
        /*001a*/ 	.short	0x0000


	//----- nvinfo : EIATTR_MAXREG_COUNT
	.align		4
        /*001c*/ 	.byte	0x03, 0x1b
        /*001e*/ 	.short	0x00a8


	//----- nvinfo : EIATTR_MERCURY_ISA_VERSION
	.align		4
        /*0020*/ 	.byte	0x03, 0x5f
        /*0022*/ 	.short	0x0101


	//----- nvinfo : EIATTR_VRC_CTA_INIT_COUNT
	.align		4
        /*0024*/ 	.byte	0x02, 0x4a
	.zero		1
	.zero		1


	//----- nvinfo : EIATTR_EXIT_INSTR_OFFSETS
	.align		4
        /*0028*/ 	.byte	0x04, 0x1c
        /*002a*/ 	.short	(.L_328 - .L_327)


	//   ....[0]....
.L_327:
        /*002c*/ 	.word	0x00000010


	//----- nvinfo : EIATTR_MAX_THREADS
	.align		4
.L_328:
        /*0030*/ 	.byte	0x04, 0x05
        /*0032*/ 	.short	(.L_330 - .L_329)
.L_329:
        /*0034*/ 	.word	0x00000180
        /*0038*/ 	.word	0x00000001
        /*003c*/ 	.word	0x00000001


	//----- nvinfo : EIATTR_CBANK_PARAM_SIZE
	.align		4
.L_330:
        /*0040*/ 	.byte	0x03, 0x19
        /*0042*/ 	.short	0x0a00


	//----- nvinfo : EIATTR_PARAM_CBANK
	.align		4
        /*0044*/ 	.byte	0x04, 0x0a
        /*0046*/ 	.short	(.L_332 - .L_331)
	.align		4
.L_331:
        /*0048*/ 	.word	index@(.nv.constant0._ZN7cutlass13device_kernelIN5flash11enable_sm90INS1_16FlashAttnFwdSm90INS1_25CollectiveMainloopFwdSm90ILi2EN4cute5tupleIJNS5_1CILi1EEES8_S8_EEENS6_IJNS7_ILi128EEENS7_ILi80EEENS7_ILi256EEEEEELi256ENS_10bfloat16_tEfNS_4arch4Sm90ELb0ELb0ELb1ELb1ELb0ELb0ELb0ELb1ELb1ELb0ELb0ELb0EEENS1_21CollectiveEpilogueFwdINS6_IJSA_SC_SB_EEES9_SE_SG_Li256ELb1ELb0ELb0ELb0EEENS1_36VarlenDynamicPersistentTileSchedulerILi128ELi80ELi256ELi32ELb0ELb0ELb1ELb0ELb1ELb1EEEEEEEEEvNT_6ParamsE)
        /*004c*/ 	.short	0x0380
        /*004e*/ 	.short	0x0a00


	//----- nvinfo : EIATTR_SW_WAR
	.align		4
.L_332:
        /*0050*/ 	.byte	0x04, 0x36
        /*0052*/ 	.short	(.L_334 - .L_333)
.L_333:
        /*0054*/ 	.word	0x00000008
.L_334:


//--------------------- .nv.info._ZN7cutlass13device_kernelIN5flash11enable_sm90INS1_16FlashAttnFwdSm90INS1_25CollectiveMainloopFwdSm90ILi2EN4cute5tupleIJNS5_1CILi1EEES8_S8_EEENS6_IJNS7_ILi128EEENS7_ILi80EEENS7_ILi256EEEEEELi256ENS_10bfloat16_tEfNS_4arch4Sm90ELb0ELb0ELb1ELb1ELb0ELb1ELb0ELb1ELb1ELb0ELb0ELb0EEENS1_21CollectiveEpilogueFwdINS6_IJSA_SC_SB_EEES9_SE_SG_Li256ELb1ELb0ELb0ELb0EEENS1_36VarlenDynamicPersistentTileSchedulerILi128ELi80ELi256ELi32ELb0ELb0ELb1ELb0ELb1ELb1EEEEEEEEEvNT_6ParamsE --------------------------
	.section	.nv.info._ZN7cutlass13device_kernelIN5flash11enable_sm90INS1_16FlashAttnFwdSm90INS1_25CollectiveMainloopFwdSm90ILi2EN4cute5tupleIJNS5_1CILi1EEES8_S8_EEENS6_IJNS7_ILi128EEENS7_ILi80EEENS7_ILi256EEEEEELi256ENS_10bfloat16_tEfNS_4arch4Sm90ELb0ELb0ELb1ELb1ELb0ELb1ELb0ELb1ELb1ELb0ELb0ELb0EEENS1_21CollectiveEpilogueFwdINS6_IJSA_SC_SB_EEES9_SE_SG_Li256ELb1ELb0ELb0ELb0EEENS1_36VarlenDynamicPersistentTileSchedulerILi128ELi80ELi256ELi32ELb0ELb0ELb1ELb0ELb1ELb1EEEEEEEEEvNT_6ParamsE,"",@"SHT_CUDA_INFO"
	.sectionflags	@""
	.align	4


	//----- nvinfo : EIATTR_CUDA_API_VERSION
	.align		4
        /*0000*/ 	.byte	0x04, 0x37
        /*0002*/ 	.short	(.L_336 - .L_335)
.L_335:
        /*0004*/ 	.word	0x00000082


	//----- nvinfo : EIATTR_KPARAM_INFO
	.align		4
.L_336:
        /*0008*/ 	.byte	0x04, 0x17
        /*000a*/ 	.short	(.L_338 - .L_337)
.L_337:
        /*000c*/ 	.word	0x00000000
        /*0010*/ 	.short	0x0000
        /*0012*/ 	.short	0x0000
        /*0014*/ 	.byte	0x00, 0xf0, 0x01, 0x28


	//----- nvinfo : EIATTR_SPARSE_MMA_MASK
	.align		4
.L_338:
        /*0018*/ 	.byte	0x03, 0x50
        /*001a*/ 	.short	0x0000


	//----- nvinfo : EIATTR_MAXREG_COUNT
	.align		4
        /*001c*/ 	.byte	0x03, 0x1b
        /*001e*/ 	.short	0x00a8


	//----- nvinfo : EIATTR_MERCURY_ISA_VERSION
	.align		4
        /*0020*/ 	.byte	0x03, 0x5f
        /*0022*/ 	.short	0x0101


	//----- nvinfo : EIATTR_VRC_CTA_INIT_COUNT
	.align		4
        /*0024*/ 	.byte	0x02, 0x4a
	.zero		1
	.zero		1


	//----- nvinfo : EIATTR_EXIT_INSTR_OFFSETS
	.align		4
        /*0028*/ 	.byte	0x04, 0x1c
        /*002a*/ 	.short	(.L_340 - .L_339)


	//   ....[0]....
.L_339:
        /*002c*/ 	.word	0x00000010


	//----- nvinfo : EIATTR_MAX_THREADS
	.align		4
.L_340:
        /*0030*/ 	.byte	0x04, 0x05
        /*0032*/ 	.short	(.L_342 - .L_341)
.L_341:
        /*0034*/ 	.word	0x00000180
        /*0038*/ 	.word	0x00000001
        /*003c*/ 	.word	0x00000001


	//----- nvinfo : EIATTR_CBANK_PARAM_SIZE
	.align		4
.L_342:
        /*0040*/ 	.byte	0x03, 0x19
        /*0042*/ 	.short	0x0a00


	//----- nvinfo : EIATTR_PARAM_CBANK
	.align		4
        /*0044*/ 	.byte	0x04, 0x0a
        /*0046*/ 	.short	(.L_344 - .L_343)
	.align		4
.L_343:
        /*0048*/ 	.word	index@(.nv.constant0._ZN7cutlass13device_kernelIN5flash11enable_sm90INS1_16FlashAttnFwdSm90INS1_25CollectiveMainloopFwdSm90ILi2EN4cute5tupleIJNS5_1CILi1EEES8_S8_EEENS6_IJNS7_ILi128EEENS7_ILi80EEENS7_ILi256EEEEEELi256ENS_10bfloat16_tEfNS_4arch4Sm90ELb0ELb0ELb1ELb1ELb0ELb1ELb0ELb1ELb1ELb0ELb0ELb0EEENS1_21CollectiveEpilogueFwdINS6_IJSA_SC_SB_EEES9_SE_SG_Li256ELb1ELb0ELb0ELb0EEENS1_36VarlenDynamicPersistentTileSchedulerILi128ELi80ELi256ELi32ELb0ELb0ELb1ELb0ELb1ELb1EEEEEEEEEvNT_6ParamsE)
        /*004c*/ 	.short	0x0380
        /*004e*/ 	.short	0x0a00


	//----- nvinfo : EIATTR_SW_WAR
	.align		4
.L_344:
        /*0050*/ 	.byte	0x04, 0x36
        /*0052*/ 	.short	(.L_346 - .L_345)
.L_345:
        /*0054*/ 	.word	0x00000008
.L_346:


//--------------------- .nv.info._ZN7cutlass13device_kernelIN5flash11enable_sm90INS1_16FlashAttnFwdSm90INS1_25CollectiveMainloopFwdSm90ILi2EN4cute5tupleIJNS5_1CILi1EEES8_S8_EEENS6_IJNS7_ILi128EEENS7_ILi64EEENS7_ILi256EEEEEELi256ENS_10bfloat16_tEfNS_4arch4Sm90ELb0ELb1ELb1ELb0ELb0ELb0ELb0ELb1ELb1ELb0ELb0ELb0EEENS1_21CollectiveEpilogueFwdINS6_IJSA_SC_SB_EEES9_SE_SG_Li256ELb0ELb0ELb0ELb0EEENS1_30DynamicPersistentTileSchedulerILi256ELi32ELb0ELb0ELb1EEEEEEEEEvNT_6ParamsE --------------------------
	.section	.nv.info._ZN7cutlass13device_kernelIN5flash11enable_sm90INS1_16FlashAttnFwdSm90INS1_25CollectiveMainloopFwdSm90ILi2EN4cute5tupleIJNS5_1CILi1EEES8_S8_EEENS6_IJNS7_ILi128EEENS7_ILi64EEENS7_ILi256EEEEEELi256ENS_10bfloat16_tEfNS_4arch4Sm90ELb0ELb1ELb1ELb0ELb0ELb0ELb0ELb1ELb1ELb0ELb0ELb0EEENS1_21CollectiveEpilogueFwdINS6_IJSA_SC_SB_EEES9_SE_SG_Li256ELb0ELb0ELb0ELb0EEENS1_30DynamicPersistentTileSchedulerILi256ELi32ELb0ELb0ELb1EEEEEEEEEvNT_6ParamsE,"",@"SHT_CUDA_INFO"
	.sectionflags	@""
	.align	4


	//----- nvinfo : EIATTR_CUDA_API_VERSION
	.align		4
        /*0000*/ 	.byte	0x04, 0x37
        /*0002*/ 	.short	(.L_348 - .L_347)
.L_347:
        /*0004*/ 	.word	0x00000082


	//----- nvinfo : EIATTR_KPARAM_INFO
	.align		4
.L_348:
        /*0008*/ 	.byte	0x04, 0x17
        /*000a*/ 	.short	(.L_350 - .L_349)
.L_349:
        /*000c*/ 	.word	0x00000000
        /*0010*/ 	.short	0x0000
        /*0012*/ 	.short	0x0000
        /*0014*/ 	.byte	0x00, 0xf0, 0x01, 0x2e


	//----- nvinfo : EIATTR_SPARSE_MMA_MASK
	.align		4
.L_350:
        /*0018*/ 	.byte	0x03, 0x50
        /*001a*/ 	.short	0x0000


	//----- nvinfo : EIATTR_MAXREG_COUNT
	.align		4
        /*001c*/ 	.byte	0x03, 0x1b
        /*001e*/ 	.short	0x00a8


	//----- nvinfo : EIATTR_MERCURY_ISA_VERSION
	.align		4
        /*0020*/ 	.byte	0x03, 0x5f
        /*0022*/ 	.short	0x0101


	//----- nvinfo : EIATTR_VRC_CTA_INIT_COUNT
	.align		4
        /*0024*/ 	.byte	0x02, 0x4a
	.zero		1
	.zero		1


	//----- nvinfo : EIATTR_EXIT_INSTR_OFFSETS
	.align		4
        /*0028*/ 	.byte	0x04, 0x1c
        /*002a*/ 	.short	(.L_352 - .L_351)


	//   ....[0]....
.L_351:
        /*002c*/ 	.word	0x00000010


	//----- nvinfo : EIATTR_MAX_THREADS
	.align		4
.L_352:
        /*0030*/ 	.byte	0x04, 0x05
        /*0032*/ 	.short	(.L_354 - .L_353)
.L_353:
        /*0034*/ 	.word	0x00000180
        /*0038*/ 	.word	0x00000001
        /*003c*/ 	.word	0x00000001


	//----- nvinfo : EIATTR_CBANK_PARAM_SIZE
	.align		4
.L_354:
        /*0040*/ 	.byte	0x03, 0x19
        /*0042*/ 	.short	0x0b80


	//----- nvinfo : EIATTR_PARAM_CBANK
	.align		4
        /*0044*/ 	.byte	0x04, 0x0a
        /*0046*/ 	.short	(.L_356 - .L_355)
	.align		4
.L_355:
        /*0048*/ 	.word	index@(.nv.constant0._ZN7cutlass13device_kernelIN5flash11enable_sm90INS1_16FlashAttnFwdSm90INS1_25CollectiveMainloopFwdSm90ILi2EN4cute5tupleIJNS5_1CILi1EEES8_S8_EEENS6_IJNS7_ILi128EEENS7_ILi64EEENS7_ILi256EEEEEELi256ENS_10bfloat16_tEfNS_4arch4Sm90ELb0ELb1ELb1ELb0ELb0ELb0ELb0ELb1ELb1ELb0ELb0ELb0EEENS1_21CollectiveEpilogueFwdINS6_IJSA_SC_SB_EEES9_SE_SG_Li256ELb0ELb0ELb0ELb0EEENS1_30DynamicPersistentTileSchedulerILi256ELi32ELb0ELb0ELb1EEEEEEEEEvNT_6ParamsE)
        /*004c*/ 	.short	0x0380
        /*004e*/ 	.short	0x0b80


	//----- nvinfo : EIATTR_SW_WAR
	.align		4
.L_356:
        /*0050*/ 	.byte	0x04, 0x36
        /*0052*/ 	.short	(.L_358 - .L_357)
.L_357:
        /*0054*/ 	.word	0x00000008
.L_358:


//--------------------- .nv.info._ZN7cutlass13device_kernelIN5flash11enable_sm90INS1_16FlashAttnFwdSm90INS1_25CollectiveMainloopFwdSm90ILi2EN4cute5tupleIJNS5_1CILi1EEES8_S8_EEENS6_IJNS7_ILi128EEENS7_ILi64EEENS7_ILi256EEEEEELi256ENS_10bfloat16_tEfNS_4arch4Sm90ELb0ELb1ELb1ELb1ELb0ELb0ELb0ELb1ELb1ELb0ELb0ELb0EEENS1_21CollectiveEpilogueFwdINS6_IJSA_SC_SB_EEES9_SE_SG_Li256ELb1ELb0ELb0ELb0EEENS1_36VarlenDynamicPersistentTileSchedulerILi128ELi64ELi256ELi32ELb0ELb0ELb1ELb1ELb0ELb1EEEEEEEEEvNT_6ParamsE --------------------------
	.section	.nv.info._ZN7cutlass13device_kernelIN5flash11enable_sm90INS1_16FlashAttnFwdSm90INS1_25CollectiveMainloopFwdSm90ILi2EN4cute5tupleIJNS5_1CILi1EEES8_S8_EEENS6_IJNS7_ILi128EEENS7_ILi64EEENS7_ILi256EEEEEELi256ENS_10bfloat16_tEfNS_4arch4Sm90ELb0ELb1ELb1ELb1ELb0ELb0ELb0ELb1ELb1ELb0ELb0ELb0EEENS1_21CollectiveEpilogueFwdINS6_IJSA_SC_SB_EEES9_SE_SG_Li256ELb1ELb0ELb0ELb0EEENS1_36VarlenDynamicPersistentTileSchedulerILi128ELi64ELi256ELi32ELb0ELb0ELb1ELb1ELb0ELb1EEEEEEEEEvNT_6ParamsE,"",@"SHT_CUDA_INFO"
	.sectionflags	@""
	.align	4


	//----- nvinfo : EIATTR_CUDA_API_VERSION
	.align		4
        /*0000*/ 	.byte	0x04, 0x37
        /*0002*/ 	.short	(.L_360 - .L_359)
.L_359:
        /*0004*/ 	.word	0x00000082


	//----- nvinfo : EIATTR_KPARAM_INFO
	.align		4
.L_360:
        /*0008*/ 	.byte	0x04, 0x17
        /*000a*/ 	.short	(.L_362 - .L_361)
.L_361:
        /*000c*/ 	.word	0x00000000
        /*0010*/ 	.short	0x0000
        /*0012*/ 	.short	0x0000
        /*0014*/ 	.byte	0x00, 0xf0, 0x01, 0x28


	//----- nvinfo : EIATTR_SPARSE_MMA_MASK
	.align		4
.L_362:
        /*0018*/ 	.byte	0x03, 0x50
        /*001a*/ 	.short	0x0000


	//----- nvinfo : EIATTR_MAXREG_COUNT
	.align		4
        /*001c*/ 	.byte	0x03, 0x1b
        /*001e*/ 	.short	0x00a8


	//----- nvinfo : EIATTR_MERCURY_ISA_VERSION
	.align		4
        /*0020*/ 	.byte	0x03, 0x5f
        /*0022*/ 	.short	0x0101


	//----- nvinfo : EIATTR_VRC_CTA_INIT_COUNT
	.align		4
        /*0024*/ 	.byte	0x02, 0x4a
	.zero		1
	.zero		1


	//----- nvinfo : EIATTR_EXIT_INSTR_OFFSETS
	.align		4
        /*0028*/ 	.byte	0x04, 0x1c
        /*002a*/ 	.short	(.L_364 - .L_363)


	//   ....[0]....
.L_363:
        /*002c*/ 	.word	0x00000010


	//----- nvinfo : EIATTR_MAX_THREADS
	.align		4
.L_364:
        /*0030*/ 	.byte	0x04, 0x05
        /*0032*/ 	.short	(.L_366 - .L_365)
.L_365:
        /*0034*/ 	.word	0x00000180
        /*0038*/ 	.word	0x00000001
        /*003c*/ 	.word	0x00000001


	//----- nvinfo : EIATTR_CBANK_PARAM_SIZE
	.align		4
.L_366:
        /*0040*/ 	.byte	0x03, 0x19
        /*0042*/ 	.short	0x0a00


	//----- nvinfo : EIATTR_PARAM_CBANK
	.align		4
        /*0044*/ 	.byte	0x04, 0x0a
        /*0046*/ 	.short	(.L_368 - .L_367)
	.align		4
.L_367:
        /*0048*/ 	.word	index@(.nv.constant0._ZN7cutlass13device_kernelIN5flash11enable_sm90INS1_16FlashAttnFwdSm90INS1_25CollectiveMainloopFwdSm90ILi2EN4cute5tupleIJNS5_1CILi1EEES8_S8_EEENS6_IJNS7_ILi128EEENS7_ILi64EEENS7_ILi256EEEEEELi256ENS_10bfloat16_tEfNS_4arch4Sm90ELb0ELb1ELb1ELb1ELb0ELb0ELb0ELb1ELb1ELb0ELb0ELb0EEENS1_21CollectiveEpilogueFwdINS6_IJSA_SC_SB_EEES9_SE_SG_Li256ELb1ELb0ELb0ELb0EEENS1_36VarlenDynamicPersistentTileSchedulerILi128ELi64ELi256ELi32ELb0ELb0ELb1ELb1ELb0ELb1EEEEEEEEEvNT_6ParamsE)
        /*004c*/ 	.short	0x0380
        /*004e*/ 	.short	0x0a00


	//----- nvinfo : EIATTR_SW_WAR
	.align		4
.L_368:
        /*0050*/ 	.byte	0x04, 0x36
        /*0052*/ 	.short	(.L_370 - .L_369)
.L_369:
        /*0054*/ 	.word	0x00000008
.L_370:


//--------------------- .nv.info._ZN7cutlass13device_kernelIN5flash11enable_sm90INS1_16FlashAttnFwdSm90INS1_25CollectiveMainloopFwdSm90ILi2EN4cute5tupleIJNS5_1CILi1EEES8_S8_EEENS6_IJNS7_ILi128EEENS7_ILi64EEENS7_ILi256EEEEEELi256ENS_10bfloat16_tEfNS_4arch4Sm90ELb0ELb1ELb1ELb1ELb0ELb1ELb0ELb1ELb1ELb0ELb0ELb0EEENS1_21CollectiveEpilogueFwdINS6_IJSA_SC_SB_EEES9_SE_SG_Li256ELb1ELb0ELb0ELb0EEENS1_36VarlenDynamicPersistentTileSchedulerILi128ELi64ELi256ELi32ELb0ELb0ELb1ELb1ELb0ELb1EEEEEEEEEvNT_6ParamsE --------------------------
	.section	.nv.info._ZN7cutlass13device_kernelIN5flash11enable_sm90INS1_16FlashAttnFwdSm90INS1_25CollectiveMainloopFwdSm90ILi2EN4cute5tupleIJNS5_1CILi1EEES8_S8_EEENS6_IJNS7_ILi128EEENS7_ILi64EEENS7_ILi256EEEEEELi256ENS_10bfloat16_tEfNS_4arch4Sm90ELb0ELb1ELb1ELb1ELb0ELb1ELb0ELb1ELb1ELb0ELb0ELb0EEENS1_21CollectiveEpilogueFwdINS6_IJSA_SC_SB_EEES9_SE_SG_Li256ELb1ELb0ELb0ELb0EEENS1_36VarlenDynamicPersistentTileSchedulerILi128ELi64ELi256ELi32ELb0ELb0ELb1ELb1ELb0ELb1EEEEEEEEEvNT_6ParamsE,"",@"SHT_CUDA_INFO"
	.sectionflags	@""
	.align	4


	//----- nvinfo : EIATTR_CUDA_API_VERSION
	.align		4
        /*0000*/ 	.byte	0x04, 0x37
        /*0002*/ 	.short	(.L_372 - .L_371)
.L_371:
        /*0004*/ 	.word	0x00000082


	//----- nvinfo : EIATTR_KPARAM_INFO
	.align		4
.L_372:
        /*0008*/ 	.byte	0x04, 0x17
        /*000a*/ 	.short	(.L_374 - .L_373)
.L_373:
        /*000c*/ 	.word	0x00000000
        /*0010*/ 	.short	0x0000
        /*0012*/ 	.short	0x0000
        /*0014*/ 	.byte	0x00, 0xf0, 0x01, 0x28


	//----- nvinfo : EIATTR_SPARSE_MMA_MASK
	.align		4
.L_374:
        /*0018*/ 	.byte	0x03, 0x50
        /*001a*/ 	.short	0x0000


	//----- nvinfo : EIATTR_MAXREG_COUNT
	.align		4
        /*001c*/ 	.byte	0x03, 0x1b
        /*001e*/ 	.short	0x00a8


	//----- nvinfo : EIATTR_MERCURY_ISA_VERSION
	.align		4
        /*0020*/ 	.byte	0x03, 0x5f
        /*0022*/ 	.short	0x0101


	//----- nvinfo : EIATTR_VRC_CTA_INIT_COUNT
	.align		4
        /*0024*/ 	.byte	0x02, 0x4a
	.zero		1
	.zero		1


	//----- nvinfo : EIATTR_EXIT_INSTR_OFFSETS
	.align		4
        /*0028*/ 	.byte	0x04, 0x1c
        /*002a*/ 	.short	(.L_376 - .L_375)


	//   ....[0]....
.L_375:
        /*002c*/ 	.word	0x00000010


	//----- nvinfo : EIATTR_MAX_THREADS
	.align		4
.L_376:
        /*0030*/ 	.byte	0x04, 0x05
        /*0032*/ 	.short	(.L_378 - .L_377)
.L_377:
        /*0034*/ 	.word	0x00000180
        /*0038*/ 	.word	0x00000001
        /*003c*/ 	.word	0x00000001


	//----- nvinfo : EIATTR_CBANK_PARAM_SIZE
	.align		4
.L_378:
        /*0040*/ 	.byte	0x03, 0x19
        /*0042*/ 	.short	0x0a00


	//----- nvinfo : EIATTR_PARAM_CBANK
	.align		4
        /*0044*/ 	.byte	0x04, 0x0a
        /*0046*/ 	.short	(.L_380 - .L_379)
	.align		4
.L_379:
        /*0048*/ 	.word	index@(.nv.constant0._ZN7cutlass13device_kernelIN5flash11enable_sm90INS1_16FlashAttnFwdSm90INS1_25CollectiveMainloopFwdSm90ILi2EN4cute5tupleIJNS5_1CILi1EEES8_S8_EEENS6_IJNS7_ILi128EEENS7_ILi64EEENS7_ILi256EEEEEELi256ENS_10bfloat16_tEfNS_4arch4Sm90ELb0ELb1ELb1ELb1ELb0ELb1ELb0ELb1ELb1ELb0ELb0ELb0EEENS1_21CollectiveEpilogueFwdINS6_IJSA_SC_SB_EEES9_SE_SG_Li256ELb1ELb0ELb0ELb0EEENS1_36VarlenDynamicPersistentTileSchedulerILi128ELi64ELi256ELi32ELb0ELb0ELb1ELb1ELb0ELb1EEEEEEEEEvNT_6ParamsE)
        /*004c*/ 	.short	0x0380
        /*004e*/ 	.short	0x0a00


	//----- nvinfo : EIATTR_SW_WAR
	.align		4
.L_380:
        /*0050*/ 	.byte	0x04, 0x36
        /*0052*/ 	.short	(.L_382 - .L_381)
.L_381:
        /*0054*/ 	.word	0x00000008
.L_382:


//--------------------- .nv.info._ZN7cutlass13device_kernelIN5flash11enable_sm90INS1_16FlashAttnFwdSm90INS1_25CollectiveMainloopFwdSm90ILi2EN4cute5tupleIJNS5_1CILi1EEES8_S8_EEENS6_IJNS7_ILi128EEENS7_ILi80EEENS7_ILi256EEEEEELi256ENS_10bfloat16_tEfNS_4arch4Sm90ELb1ELb0ELb1ELb0ELb0ELb0ELb0ELb1ELb1ELb0ELb0ELb0EEENS1_21CollectiveEpilogueFwdINS6_IJSA_SC_SB_EEES9_SE_SG_Li256ELb0ELb0ELb0ELb0EEENS1_30DynamicPersistentTileSchedulerILi256ELi32ELb0ELb0ELb1EEEEEEEEEvNT_6ParamsE --------------------------
	.section	.nv.info._ZN7cutlass13device_kernelIN5flash11enable_sm90INS1_16FlashAttnFwdSm90INS1_25CollectiveMainloopFwdSm90ILi2EN4cute5tupleIJNS5_1CILi1EEES8_S8_EEENS6_IJNS7_ILi128EEENS7_ILi80EEENS7_ILi256EEEEEELi256ENS_10bfloat16_tEfNS_4arch4Sm90ELb1ELb0ELb1ELb0ELb0ELb0ELb0ELb1ELb1ELb0ELb0ELb0EEENS1_21CollectiveEpilogueFwdINS6_IJSA_SC_SB_EEES9_SE_SG_Li256ELb0ELb0ELb0ELb0EEENS1_30DynamicPersistentTileSchedulerILi256ELi32ELb0ELb0ELb1EEEEEEEEEvNT_6ParamsE,"",@"SHT_CUDA_INFO"
	.sectionflags	@""
	.align	4


	//----- nvinfo : EIATTR_CUDA_API_VERSION
	.align		4
        /*0000*/ 	.byte	0x04, 0x37
        /*0002*/ 	.short	(.L_384 - .L_383)
.L_383:
        /*0004*/ 	.word	0x00000082


	//----- nvinfo : EIATTR_KPARAM_INFO
	.align		4
.L_384:
        /*0008*/ 	.byte	0x04, 0x17
        /*000a*/ 	.short	(.L_386 - .L_385)
.L_385:
        /*000c*/ 	.word	0x00000000
        /*0010*/ 	.short	0x0000
        /*0012*/ 	.short	0x0000
        /*0014*/ 	.byte	0x00, 0xf0, 0x01, 0x2e


	//----- nvinfo : EIATTR_SPARSE_MMA_MASK
	.align		4
.L_386:
        /*0018*/ 	.byte	0x03, 0x50
        /*001a*/ 	.short	0x0000


	//----- nvinfo : EIATTR_MAXREG_COUNT
	.align		4
        /*001c*/ 	.byte	0x03, 0x1b
        /*001e*/ 	.short	0x00a8


	//----- nvinfo : EIATTR_MERCURY_ISA_VERSION
	.align		4
        /*0020*/ 	.byte	0x03, 0x5f
        /*0022*/ 	.short	0x0101


	//----- nvinfo : EIATTR_VRC_CTA_INIT_COUNT
	.align		4
        /*0024*/ 	.byte	0x02, 0x4a
	.zero		1
	.zero		1


	//----- nvinfo : EIATTR_EXIT_INSTR_OFFSETS
	.align		4
        /*0028*/ 	.byte	0x04, 0x1c
        /*002a*/ 	.short	(.L_388 - .L_387)


	//   ....[0]....
.L_387:
        /*002c*/ 	.word	0x00000010


	//----- nvinfo : EIATTR_MAX_THREADS
	.align		4
.L_388:
        /*0030*/ 	.byte	0x04, 0x05
        /*0032*/ 	.short	(.L_390 - .L_389)
.L_389:
        /*0034*/ 	.word	0x00000180
        /*0038*/ 	.word	0x00000001
        /*003c*/ 	.word	0x00000001


	//----- nvinfo : EIATTR_CBANK_PARAM_SIZE
	.align		4
.L_390:
        /*0040*/ 	.byte	0x03, 0x19
        /*0042*/ 	.short	0x0b80


	//----- nvinfo : EIATTR_PARAM_CBANK
	.align		4
        /*0044*/ 	.byte	0x04, 0x0a
        /*0046*/ 	.short	(.L_392 - .L_391)
	.align		4
.L_391:
        /*0048*/ 	.word	index@(.nv.constant0._ZN7cutlass13device_kernelIN5flash11enable_sm90INS1_16FlashAttnFwdSm90INS1_25CollectiveMainloopFwdSm90ILi2EN4cute5tupleIJNS5_1CILi1EEES8_S8_EEENS6_IJNS7_ILi128EEENS7_ILi80EEENS7_ILi256EEEEEELi256ENS_10bfloat16_tEfNS_4arch4Sm90ELb1ELb0ELb1ELb0ELb0ELb0ELb0ELb1ELb1ELb0ELb0ELb0EEENS1_21CollectiveEpilogueFwdINS6_IJSA_SC_SB_EEES9_SE_SG_Li256ELb0ELb0ELb0ELb0EEENS1_30DynamicPersistentTileSchedulerILi256ELi32ELb0ELb0ELb1EEEEEEEEEvNT_6ParamsE)
        /*004c*/ 	.short	0x0380
        /*004e*/ 	.short	0x0b80


	//----- nvinfo : EIATTR_SW_WAR
	.align		4
.L_392:
        /*0050*/ 	.byte	0x04, 0x36
        /*0052*/ 	.short	(.L_394 - .L_393)
.L_393:
        /*0054*/ 	.word	0x00000008
.L_394:


//--------------------- .nv.info._ZN7cutlass13device_kernelIN5flash11enable_sm90INS1_16FlashAttnFwdSm90INS1_25CollectiveMainloopFwdSm90ILi2EN4cute5tupleIJNS5_1CILi1EEES8_S8_EEENS6_IJNS7_ILi128EEENS7_ILi80EEENS7_ILi256EEEEEELi256ENS_10bfloat16_tEfNS_4arch4Sm90ELb1ELb0ELb1ELb1ELb0ELb0ELb0ELb1ELb1ELb0ELb0ELb0EEENS1_21CollectiveEpilogueFwdINS6_IJSA_SC_SB_EEES9_SE_SG_Li256ELb1ELb0ELb0ELb0EEENS1_36VarlenDynamicPersistentTileSchedulerILi128ELi80ELi256ELi32ELb0ELb0ELb1ELb1ELb1ELb1EEEEEEEEEvNT_6ParamsE --------------------------
	.section	.nv.info._ZN7cutlass13device_kernelIN5flash11enable_sm90INS1_16FlashAttnFwdSm90INS1_25CollectiveMainloopFwdSm90ILi2EN4cute5tupleIJNS5_1CILi1EEES8_S8_EEENS6_IJNS7_ILi128EEENS7_ILi80EEENS7_ILi256EEEEEELi256ENS_10bfloat16_tEfNS_4arch4Sm90ELb1ELb0ELb1ELb1ELb0ELb0ELb0ELb1ELb1ELb0ELb0ELb0EEENS1_21CollectiveEpilogueFwdINS6_IJSA_SC_SB_EEES9_SE_SG_Li256ELb1ELb0ELb0ELb0EEENS1_36VarlenDynamicPersistentTileSchedulerILi128ELi80ELi256ELi32ELb0ELb0ELb1ELb1ELb1ELb1EEEEEEEEEvNT_6ParamsE,"",@"SHT_CUDA_INFO"
	.sectionflags	@""
	.align	4


	//----- nvinfo : EIATTR_CUDA_API_VERSION
	.align		4
        /*0000*/ 	.byte	0x04, 0x37
        /*0002*/ 	.short	(.L_396 - .L_395)
.L_395:
        /*0004*/ 	.word	0x00000082


	//----- nvinfo : EIATTR_KPARAM_INFO
	.align		4
.L_396:
        /*0008*/ 	.byte	0x04, 0x17
        /*000a*/ 	.short	(.L_398 - .L_397)
.L_397:
        /*000c*/ 	.word	0x00000000
        /*0010*/ 	.short	0x0000
        /*0012*/ 	.short	0x0000
        /*0014*/ 	.byte	0x00, 0xf0, 0x01, 0x28


	//----- nvinfo : EIATTR_SPARSE_MMA_MASK
	.align		4
.L_398:
        /*0018*/ 	.byte	0x03, 0x50
        /*001a*/ 	.short	0x0000


	//----- nvinfo : EIATTR_MAXREG_COUNT
	.align		4
        /*001c*/ 	.byte	0x03, 0x1b
        /*001e*/ 	.short	0x00a8


	//----- nvinfo : EIATTR_MERCURY_ISA_VERSION
	.align		4
        /*0020*/ 	.byte	0x03, 0x5f
        /*0022*/ 	.short	0x0101


	//----- nvinfo : EIATTR_VRC_CTA_INIT_COUNT
	.align		4
        /*0024*/ 	.byte	0x02, 0x4a
	.zero		1
	.zero		1


	//----- nvinfo : EIATTR_EXIT_INSTR_OFFSETS
	.align		4
        /*0028*/ 	.byte	0x04, 0x1c
        /*002a*/ 	.short	(.L_400 - .L_399)


	//   ....[0]....
.L_399:
        /*002c*/ 	.word	0x00000010


	//----- nvinfo : EIATTR_MAX_THREADS
	.align		4
.L_400:
        /*0030*/ 	.byte	0x04, 0x05
        /*0032*/ 	.short	(.L_402 - .L_401)
.L_401:
        /*0034*/ 	.word	0x00000180
        /*0038*/ 	.word	0x00000001
        /*003c*/ 	.word	0x00000001


	//----- nvinfo : EIATTR_CBANK_PARAM_SIZE
	.align		4
.L_402:
        /*0040*/ 	.byte	0x03, 0x19
        /*0042*/ 	.short	0x0a00


	//----- nvinfo : EIATTR_PARAM_CBANK
	.align		4
        /*0044*/ 	.byte	0x04, 0x0a
        /*0046*/ 	.short	(.L_404 - .L_403)
	.align		4
.L_403:
        /*0048*/ 	.word	index@(.nv.constant0._ZN7cutlass13device_kernelIN5flash11enable_sm90INS1_16FlashAttnFwdSm90INS1_25CollectiveMainloopFwdSm90ILi2EN4cute5tupleIJNS5_1CILi1EEES8_S8_EEENS6_IJNS7_ILi128EEENS7_ILi80EEENS7_ILi256EEEEEELi256ENS_10bfloat16_tEfNS_4arch4Sm90ELb1ELb0ELb1ELb1ELb0ELb0ELb0ELb1ELb1ELb0ELb0ELb0EEENS1_21CollectiveEpilogueFwdINS6_IJSA_SC_SB_EEES9_SE_SG_Li256ELb1ELb0ELb0ELb0EEENS1_36VarlenDynamicPersistentTileSchedulerILi128ELi80ELi256ELi32ELb0ELb0ELb1ELb1ELb1ELb1EEEEEEEEEvNT_6ParamsE)
        /*004c*/ 	.short	0x0380
        /*004e*/ 	.short	0x0a00


	//----- nvinfo : EIATTR_SW_WAR
	.align		4
.L_404:
        /*0050*/ 	.byte	0x04, 0x36
        /*0052*/ 	.short	(.L_406 - .L_405)
.L_405:
        /*0054*/ 	.word	0x00000008
.L_406:


//--------------------- .nv.info._ZN7cutlass13device_kernelIN5flash11enable_sm90INS1_16FlashAttnFwdSm90INS1_25CollectiveMainloopFwdSm90ILi2EN4cute5tupleIJNS5_1CILi1EEES8_S8_EEENS6_IJNS7_ILi128EEENS7_ILi80EEENS7_ILi256EEEEEELi256ENS_10bfloat16_tEfNS_4arch4Sm90ELb1ELb0ELb1ELb1ELb0ELb1ELb0ELb1ELb1ELb0ELb0ELb0EEENS1_21CollectiveEpilogueFwdINS6_IJSA_SC_SB_EEES9_SE_SG_Li256ELb1ELb0ELb0ELb0EEENS1_36VarlenDynamicPersistentTileSchedulerILi128ELi80ELi256ELi32ELb0ELb0ELb1ELb1ELb1ELb1EEEEEEEEEvNT_6ParamsE --------------------------
	.section	.nv.info._ZN7cutlass13device_kernelIN5flash11enable_sm90INS1_16FlashAttnFwdSm90INS1_25CollectiveMainloopFwdSm90ILi2EN4cute5tupleIJNS5_1CILi1EEES8_S8_EEENS6_IJNS7_ILi128EEENS7_ILi80EEENS7_ILi256EEEEEELi256ENS_10bfloat16_tEfNS_4arch4Sm90ELb1ELb0ELb1ELb1ELb0ELb1ELb0ELb1ELb1ELb0ELb0ELb0EEENS1_21CollectiveEpilogueFwdINS6_IJSA_SC_SB_EEES9_SE_SG_Li256ELb1ELb0ELb0ELb0EEENS1_36VarlenDynamicPersistentTileSchedulerILi128ELi80ELi256ELi32ELb0ELb0ELb1ELb1ELb1ELb1EEEEEEEEEvNT_6ParamsE,"",@"SHT_CUDA_INFO"
	.sectionflags	@""
	.align	4


	//----- nvinfo : EIATTR_CUDA_API_VERSION
	.align		4
        /*0000*/ 	.byte	0x04, 0x37
        /*0002*/ 	.short	(.L_408 - .L_407)
.L_407:
        /*0004*/ 	.word	0x00000082


	//----- nvinfo : EIATTR_KPARAM_INFO
	.align		4
.L_408:
        /*0008*/ 	.byte	0x04, 0x17
        /*000a*/ 	.short	(.L_410 - .L_409)
.L_409:
        /*000c*/ 	.word	0x00000000
        /*0010*/ 	.short	0x0000
        /*0012*/ 	.short	0x0000
        /*0014*/ 	.byte	0x00, 0xf0, 0x01, 0x28


	//----- nvinfo : EIATTR_SPARSE_MMA_MASK
	.align		4
.L_410:
        /*0018*/ 	.byte	0x03, 0x50
        /*001a*/ 	.short	0x0000


	//----- nvinfo : EIATTR_MAXREG_COUNT
	.align		4
        /*001c*/ 	.byte	0x03, 0x1b
        /*001e*/ 	.short	0x00a8


	//----- nvinfo : EIATTR_MERCURY_ISA_VERSION
	.align		4
        /*0020*/ 	.byte	0x03, 0x5f
        /*0022*/ 	.short	0x0101


	//----- nvinfo : EIATTR_VRC_CTA_INIT_COUNT
	.align		4
        /*0024*/ 	.byte	0x02, 0x4a
	.zero		1
	.zero		1


	//----- nvinfo : EIATTR_EXIT_INSTR_OFFSETS
	.align		4
        /*0028*/ 	.byte	0x04, 0x1c
        /*002a*/ 	.short	(.L_412 - .L_411)


	//   ....[0]....
.L_411:
        /*002c*/ 	.word	0x00000010


	//----- nvinfo : EIATTR_MAX_THREADS
	.align		4
.L_412:
        /*0030*/ 	.byte	0x04, 0x05
        /*0032*/ 	.short	(.L_414 - .L_413)
.L_413:
        /*0034*/ 	.word	0x00000180
        /*0038*/ 	.word	0x00000001
        /*003c*/ 	.word	0x00000001


	//----- nvinfo : EIATTR_CBANK_PARAM_SIZE
	.align		4
.L_414:
        /*0040*/ 	.byte	0x03, 0x19
        /*0042*/ 	.short	0x0a00


	//----- nvinfo : EIATTR_PARAM_CBANK
	.align		4
        /*0044*/ 	.byte	0x04, 0x0a
        /*0046*/ 	.short	(.L_416 - .L_415)
	.align		4
.L_415:
        /*0048*/ 	.word	index@(.nv.constant0._ZN7cutlass13device_kernelIN5flash11enable_sm90INS1_16FlashAttnFwdSm90INS1_25CollectiveMainloopFwdSm90ILi2EN4cute5tupleIJNS5_1CILi1EEES8_S8_EEENS6_IJNS7_ILi128EEENS7_ILi80EEENS7_ILi256EEEEEELi256ENS_10bfloat16_tEfNS_4arch4Sm90ELb1ELb0ELb1ELb1ELb0ELb1ELb0ELb1ELb1ELb0ELb0ELb0EEENS1_21CollectiveEpilogueFwdINS6_IJSA_SC_SB_EEES9_SE_SG_Li256ELb1ELb0ELb0ELb0EEENS1_36VarlenDynamicPersistentTileSchedulerILi128ELi80ELi256ELi32ELb0ELb0ELb1ELb1ELb1ELb1EEEEEEEEEvNT_6ParamsE)
        /*004c*/ 	.short	0x0380
        /*004e*/ 	.short	0x0a00


	//----- nvinfo : EIATTR_SW_WAR
	.align		4
.L_416:
        /*0050*/ 	.byte	0x04, 0x36
        /*0052*/ 	.short	(.L_418 - .L_417)
.L_417:
        /*0054*/ 	.word	0x00000008
.L_418:


//--------------------- .nv.info._ZN7cutlass13device_kernelIN5flash11enable_sm90INS1_16FlashAttnFwdSm90INS1_25CollectiveMainloopFwdSm90ILi2EN4cute5tupleIJNS5_1CILi1EEES8_S8_EEENS6_IJNS7_ILi128EEENS7_ILi112EEENS7_ILi192EEEEEELi192ENS_10bfloat16_tEfNS_4arch4Sm90ELb0ELb0ELb1ELb0ELb0ELb0ELb0ELb1ELb1ELb0ELb0ELb0EEENS1_21CollectiveEpilogueFwdINS6_IJSA_SC_SB_EEES9_SE_SG_Li256ELb0ELb0ELb0ELb0EEENS1_29StaticPersistentTileSchedulerILb0EEEEEEEEEvNT_6ParamsE --------------------------
	.section	.nv.info._ZN7cutlass13device_kernelIN5flash11enable_sm90INS1_16FlashAttnFwdSm90INS1_25CollectiveMainloopFwdSm90ILi2EN4cute5tupleIJNS5_1CILi1EEES8_S8_EEENS6_IJNS7_ILi128EEENS7_ILi112EEENS7_ILi192EEEEEELi192ENS_10bfloat16_tEfNS_4arch4Sm90ELb0ELb0ELb1ELb0ELb0ELb0ELb0ELb1ELb1ELb0ELb0ELb0EEENS1_21CollectiveEpilogueFwdINS6_IJSA_SC_SB_EEES9_SE_SG_Li256ELb0ELb0ELb0ELb0EEENS1_29StaticPersistentTileSchedulerILb0EEEEEEEEEvNT_6ParamsE,"",@"SHT_CUDA_INFO"
	.sectionflags	@""
	.align	4


	//----- nvinfo : EIATTR_CUDA_API_VERSION
	.align		4
        /*0000*/ 	.byte	0x04, 0x37
        /*0002*/ 	.short	(.L_420 - .L_419)
.L_419:
        /*0004*/ 	.word	0x00000082


	//----- nvinfo : EIATTR_KPARAM_INFO
	.align		4
.L_420:
        /*0008*/ 	.byte	0x04, 0x17
        /*000a*/ 	.short	(.L_422 - .L_421)
.L_421:
        /*000c*/ 	.word	0x00000000
        /*0010*/ 	.short	0x0000
        /*0012*/ 	.short	0x0000
        /*0014*/ 	.byte	0x00, 0xf0, 0x01, 0x2e


	//----- nvinfo : EIATTR_SPARSE_MMA_MASK
	.align		4
.L_422:
        /*0018*/ 	.byte	0x03, 0x50
        /*001a*/ 	.short	0x0000


	//----- nvinfo : EIATTR_MAXREG_COUNT
	.align		4
        /*001c*/ 	.byte	0x03, 0x1b
        /*001e*/ 	.short	0x00a8


	//----- nvinfo : EIATTR_MERCURY_ISA_VERSION
	.align		4
        /*0020*/ 	.byte	0x03, 0x5f
        /*0022*/ 	.short	0x0101


	//----- nvinfo : EIATTR_VRC_CTA_INIT_COUNT
	.align		4
        /*0024*/ 	.byte	0x02, 0x4a
	.zero		1
	.zero		1


	//----- nvinfo : EIATTR_EXIT_INSTR_OFFSETS
	.align		4
        /*0028*/ 	.byte	0x04, 0x1c
        /*002a*/ 	.short	(.L_424 - .L_423)


	//   ....[0]....
.L_423:
        /*002c*/ 	.word	0x00000010


	//----- nvinfo : EIATTR_MAX_THREADS
	.align		4
.L_424:
        /*0030*/ 	.byte	0x04, 0x05
        /*0032*/ 	.short	(.L_426 - .L_425)
.L_425:
        /*0034*/ 	.word	0x00000180
        /*0038*/ 	.word	0x00000001
        /*003c*/ 	.word	0x00000001


	//----- nvinfo : EIATTR_CBANK_PARAM_SIZE
	.align		4
.L_426:
        /*0040*/ 	.byte	0x03, 0x19
        /*0042*/ 	.short	0x0b80


	//----- nvinfo : EIATTR_PARAM_CBANK
	.align		4
        /*0044*/ 	.byte	0x04, 0x0a
        /*0046*/ 	.short	(.L_428 - .L_427)
	.align		4
.L_427:
        /*0048*/ 	.word	index@(.nv.constant0._ZN7cutlass13device_kernelIN5flash11enable_sm90INS1_16FlashAttnFwdSm90INS1_25CollectiveMainloopFwdSm90ILi2EN4cute5tupleIJNS5_1CILi1EEES8_S8_EEENS6_IJNS7_ILi128EEENS7_ILi112EEENS7_ILi192EEEEEELi192ENS_10bfloat16_tEfNS_4arch4Sm90ELb0ELb0ELb1ELb0ELb0ELb0ELb0ELb1ELb1ELb0ELb0ELb0EEENS1_21CollectiveEpilogueFwdINS6_IJSA_SC_SB_EEES9_SE_SG_Li256ELb0ELb0ELb0ELb0EEENS1_29StaticPersistentTileSchedulerILb0EEEEEEEEEvNT_6ParamsE)
        /*004c*/ 	.short	0x0380
        /*004e*/ 	.short	0x0b80


	//----- nvinfo : EIATTR_SW_WAR
	.align		4
.L_428:
        /*0050*/ 	.byte	0x04, 0x36
        /*0052*/ 	.short	(.L_430 - .L_429)
.L_429:
        /*0054*/ 	.word	0x00000008
.L_430:


//--------------------- .nv.info._ZN7cutlass13device_kernelIN5flash11enable_sm90INS1_16FlashAttnFwdSm90INS1_25CollectiveMainloopFwdSm90ILi2EN4cute5tupleIJNS5_1CILi2EEENS7_ILi1EEES9_EEENS6_IJNS7_ILi128EEENS7_ILi112EEENS7_ILi192EEEEEELi192ENS_10bfloat16_tEfNS_4arch4Sm90ELb0ELb0ELb1ELb0ELb0ELb0ELb0ELb1ELb1ELb0ELb0ELb0EEENS1_21CollectiveEpilogueFwdINS6_IJSB_SD_SC_EEESA_SF_SH_Li256ELb0ELb0ELb0ELb0EEENS1_29StaticPersistentTileSchedulerILb0EEEEEEEEEvNT_6ParamsE --------------------------
	.section	.nv.info._ZN7cutlass13device_kernelIN5flash11enable_sm90INS1_16FlashAttnFwdSm90INS1_25CollectiveMainloopFwdSm90ILi2EN4cute5tupleIJNS5_1CILi2EEENS7_ILi1EEES9_EEENS6_IJNS7_ILi128EEENS7_ILi112EEENS7_ILi192EEEEEELi192ENS_10bfloat16_tEfNS_4arch4Sm90ELb0ELb0ELb1ELb0ELb0ELb0ELb0ELb1ELb1ELb0ELb0ELb0EEENS1_21CollectiveEpilogueFwdINS6_IJSB_SD_SC_EEESA_SF_SH_Li256ELb0ELb0ELb0ELb0EEENS1_29StaticPersistentTileSchedulerILb0EEEEEEEEEvNT_6ParamsE,"",@"SHT_CUDA_INFO"
	.sectionflags	@""
	.align	4


	//----- nvinfo : EIATTR_CUDA_API_VERSION
	.align		4
        /*0000*/ 	.byte	0x04, 0x37
        /*0002*/ 	.short	(.L_432 - .L_431)
.L_431:
        /*0004*/ 	.word	0x00000082


	//----- nvinfo : EIATTR_KPARAM_INFO
	.align		4
.L_432:
        /*0008*/ 	.byte	0x04, 0x17
        /*000a*/ 	.short	(.L_434 - .L_433)
.L_433:
        /*000c*/ 	.word	0x00000000
        /*0010*/ 	.short	0x0000
        /*0012*/ 	.short	0x0000
        /*0014*/ 	.byte	0x00, 0xf0, 0x01, 0x2e


	//----- nvinfo : EIATTR_SPARSE_MMA_MASK
	.align		4
.L_434:
        /*0018*/ 	.byte	0x03, 0x50
        /*001a*/ 	.short	0x0000


	//----- nvinfo : EIATTR_MAXREG_COUNT
	.align		4
        /*001c*/ 	.byte	0x03, 0x1b
        /*001e*/ 	.short	0x00a8


	//----- nvinfo : EIATTR_MERCURY_ISA_VERSION
	.align		4
        /*0020*/ 	.byte	0x03, 0x5f
        /*0022*/ 	.short	0x0101


	//----- nvinfo : EIATTR_VRC_CTA_INIT_COUNT
	.align		4
        /*0024*/ 	.byte	0x02, 0x4a
	.zero		1
	.zero		1


	//----- nvinfo : EIATTR_EXIT_INSTR_OFFSETS
	.align		4
        /*0028*/ 	.byte	0x04, 0x1c
        /*002a*/ 	.short	(.L_436 - .L_435)


	//   ....[0]....
.L_435:
        /*002c*/ 	.word	0x00000010


	//----- nvinfo : EIATTR_MAX_THREADS
	.align		4
.L_436:
        /*0030*/ 	.byte	0x04, 0x05
        /*0032*/ 	.short	(.L_438 - .L_437)
.L_437:
        /*0034*/ 	.word	0x00000180
        /*0038*/ 	.word	0x00000001
        /*003c*/ 	.word	0x00000001


	//----- nvinfo : EIATTR_CBANK_PARAM_SIZE
	.align		4
.L_438:
        /*0040*/ 	.byte	0x03, 0x19
        /*0042*/ 	.short	0x0b80


	//----- nvinfo : EIATTR_PARAM_CBANK
	.align		4
        /*0044*/ 	.byte	0x04, 0x0a
        /*0046*/ 	.short	(.L_440 - .L_439)
	.align		4
.L_439:
        /*0048*/ 	.word	index@(.nv.constant0._ZN7cutlass13device_kernelIN5flash11enable_sm90INS1_16FlashAttnFwdSm90INS1_25CollectiveMainloopFwdSm90ILi2EN4cute5tupleIJNS5_1CILi2EEENS7_ILi1EEES9_EEENS6_IJNS7_ILi128EEENS7_ILi112EEENS7_ILi192EEEEEELi192ENS_10bfloat16_tEfNS_4arch4Sm90ELb0ELb0ELb1ELb0ELb0ELb0ELb0ELb1ELb1ELb0ELb0ELb0EEENS1_21CollectiveEpilogueFwdINS6_IJSB_SD_SC_EEESA_SF_SH_Li256ELb0ELb0ELb0ELb0EEENS1_29StaticPersistentTileSchedulerILb0EEEEEEEEEvNT_6ParamsE)
        /*004c*/ 	.short	0x0380
        /*004e*/ 	.short	0x0b80


	//----- nvinfo : EIATTR_SW_WAR
	.align		4
.L_440:
        /*0050*/ 	.byte	0x04, 0x36
        /*0052*/ 	.short	(.L_442 - .L_441)
.L_441:
        /*0054*/ 	.word	0x00000008
.L_442:


//--------------------- .nv.info._ZN7cutlass13device_kernelIN5flash11enable_sm90INS1_16FlashAttnFwdSm90INS1_25CollectiveMainloopFwdSm90ILi2EN4cute5tupleIJNS5_1CILi1EEES8_S8_EEENS6_IJNS7_ILi128EEENS7_ILi112EEENS7_ILi192EEEEEELi192ENS_10bfloat16_tEfNS_4arch4Sm90ELb0ELb0ELb1ELb1ELb0ELb0ELb0ELb1ELb1ELb0ELb0ELb0EEENS1_21CollectiveEpilogueFwdINS6_IJSA_SC_SB_EEES9_SE_SG_Li256ELb1ELb0ELb0ELb0EEENS1_36VarlenDynamicPersistentTileSchedulerILi128ELi112ELi256ELi32ELb0ELb0ELb1ELb0ELb1ELb1EEEEEEEEEvNT_6ParamsE --------------------------
	.section	.nv.info._ZN7cutlass13device_kernelIN5flash11enable_sm90INS1_16FlashAttnFwdSm90INS1_25CollectiveMainloopFwdSm90ILi2EN4cute5tupleIJNS5_1CILi1EEES8_S8_EEENS6_IJNS7_ILi128EEENS7_ILi112EEENS7_ILi192EEEEEELi192ENS_10bfloat16_tEfNS_4arch4Sm90ELb0ELb0ELb1ELb1ELb0ELb0ELb0ELb1ELb1ELb0ELb0ELb0EEENS1_21CollectiveEpilogueFwdINS6_IJSA_SC_SB_EEES9_SE_SG_Li256ELb1ELb0ELb0ELb0EEENS1_36VarlenDynamicPersistentTileSchedulerILi128ELi112ELi256ELi32ELb0ELb0ELb1ELb0ELb1ELb1EEEEEEEEEvNT_6ParamsE,"",@"SHT_CUDA_INFO"
	.sectionflags	@""
	.align	4


	//----- nvinfo : EIATTR_CUDA_API_VERSION
	.align		4
        /*0000*/ 	.byte	0x04, 0x37
        /*0002*/ 	.short	(.L_444 - .L_443)
.L_443:
        /*0004*/ 	.word	0x00000082


	//----- nvinfo : EIATTR_KPARAM_INFO
	.align		4
.L_444:
        /*0008*/ 	.byte	0x04, 0x17
        /*000a*/ 	.short	(.L_446 - .L_445)
.L_445:
        /*000c*/ 	.word	0x00000000
        /*0010*/ 	.short	0x0000
        /*0012*/ 	.short	0x0000
        /*0014*/ 	.byte	0x00, 0xf0, 0x01, 0x28


	//----- nvinfo : EIATTR_SPARSE_MMA_MASK
	.align		4
.L_446:
        /*0018*/ 	.byte	0x03, 0x50
        /*001a*/ 	.short	0x0000


	//----- nvinfo : EIATTR_MAXREG_COUNT
	.align		4
        /*001c*/ 	.byte	0x03, 0x1b
        /*001e*/ 	.short	0x00a8


	//----- nvinfo : EIATTR_MERCURY_ISA_VERSION
	.align		4
        /*0020*/ 	.byte	0x03, 0x5f
        /*0022*/ 	.short	0x0101


	//----- nvinfo : EIATTR_VRC_CTA_INIT_COUNT
	.align		4
        /*0024*/ 	.byte	0x02, 0x4a
	.zero		1
	.zero		1


	//----- nvinfo : EIATTR_EXIT_INSTR_OFFSETS
	.align		4
        /*0028*/ 	.byte	0x04, 0x1c
        /*002a*/ 	.short	(.L_448 - .L_447)


	//   ....[0]....
.L_447:
        /*002c*/ 	.word	0x00000010


	//----- nvinfo : EIATTR_MAX_THREADS
	.align		4
.L_448:
        /*0030*/ 	.byte	0x04, 0x05
        /*0032*/ 	.short	(.L_450 - .L_449)
.L_449:
        /*0034*/ 	.word	0x00000180
        /*0038*/ 	.word	0x00000001
        /*003c*/ 	.word	0x00000001


	//----- nvinfo : EIATTR_CBANK_PARAM_SIZE
	.align		4
.L_450:
        /*0040*/ 	.byte	0x03, 0x19
        /*0042*/ 	.short	0x0a00


	//----- nvinfo : EIATTR_PARAM_CBANK
	.align		4
        /*0044*/ 	.byte	0x04, 0x0a
        /*0046*/ 	.short	(.L_452 - .L_451)
	.align		4
.L_451:
        /*0048*/ 	.word	index@(.nv.constant0._ZN7cutlass13device_kernelIN5flash11enable_sm90INS1_16FlashAttnFwdSm90INS1_25CollectiveMainloopFwdSm90ILi2EN4cute5tupleIJNS5_1CILi1EEES8_S8_EEENS6_IJNS7_ILi128EEENS7_ILi112EEENS7_ILi192EEEEEELi192ENS_10bfloat16_tEfNS_4arch4Sm90ELb0ELb0ELb1ELb1ELb0ELb0ELb0ELb1ELb1ELb0ELb0ELb0EEENS1_21CollectiveEpilogueFwdINS6_IJSA_SC_SB_EEES9_SE_SG_Li256ELb1ELb0ELb0ELb0EEENS1_36VarlenDynamicPersistentTileSchedulerILi128ELi112ELi256ELi32ELb0ELb0ELb1ELb0ELb1ELb1EEEEEEEEEvNT_6ParamsE)
        /*004c*/ 	.short	0x0380
        /*004e*/ 	.short	0x0a00


	//----- nvinfo : EIATTR_SW_WAR
	.align		4
.L_452:
        /*0050*/ 	.byte	0x04, 0x36
        /*0052*/ 	.short	(.L_454 - .L_453)
.L_453:
        /*0054*/ 	.word	0x00000008
.L_454:


//--------------------- .nv.info._ZN7cutlass13device_kernelIN5flash11enable_sm90INS1_16FlashAttnFwdSm90INS1_25CollectiveMainloopFwdSm90ILi2EN4cute5tupleIJNS5_1CILi1EEES8_S8_EEENS6_IJNS7_ILi128EEENS7_ILi112EEENS7_ILi192EEEEEELi192ENS_10bfloat16_tEfNS_4arch4Sm90ELb0ELb0ELb1ELb1ELb0ELb1ELb0ELb1ELb1ELb0ELb0ELb0EEENS1_21CollectiveEpilogueFwdINS6_IJSA_SC_SB_EEES9_SE_SG_Li256ELb1ELb0ELb0ELb0EEENS1_36VarlenDynamicPersistentTileSchedulerILi128ELi112ELi256ELi32ELb0ELb0ELb1ELb0ELb1ELb1EEEEEEEEEvNT_6ParamsE --------------------------
	.section	.nv.info._ZN7cutlass13device_kernelIN5flash11enable_sm90INS1_16FlashAttnFwdSm90INS1_25CollectiveMainloopFwdSm90ILi2EN4cute5tupleIJNS5_1CILi1EEES8_S8_EEENS6_IJNS7_ILi128EEENS7_ILi112EEENS7_ILi192EEEEEELi192ENS_10bfloat16_tEfNS_4arch4Sm90ELb0ELb0ELb1ELb1ELb0ELb1ELb0ELb1ELb1ELb0ELb0ELb0EEENS1_21CollectiveEpilogueFwdINS6_IJSA_SC_SB_EEES9_SE_SG_Li256ELb1ELb0ELb0ELb0EEENS1_36VarlenDynamicPersistentTileSchedulerILi128ELi112ELi256ELi32ELb0ELb0ELb1ELb0ELb1ELb1EEEEEEEEEvNT_6ParamsE,"",@"SHT_CUDA_INFO"
	.sectionflags	@""
	.align	4


	//----- nvinfo : EIATTR_CUDA_API_VERSION
	.align		4
        /*0000*/ 	.byte	0x04, 0x37
        /*0002*/ 	.short	(.L_456 - .L_455)
.L_455:
        /*0004*/ 	.word	0x00000082


	//----- nvinfo : EIATTR_KPARAM_INFO
	.align		4
.L_456:
        /*0008*/ 	.byte	0x04, 0x17
        /*000a*/ 	.short	(.L_458 - .L_457)
.L_457:
        /*000c*/ 	.word	0x00000000
        /*0010*/ 	.short	0x0000
        /*0012*/ 	.short	0x0000
        /*0014*/ 	.byte	0x00, 0xf0, 0x01, 0x28


	//----- nvinfo : EIATTR_SPARSE_MMA_MASK
	.align		4
.L_458:
        /*0018*/ 	.byte	0x03, 0x50
        /*001a*/ 	.short	0x0000


	//----- nvinfo : EIATTR_MAXREG_COUNT
	.align		4
        /*001c*/ 	.byte	0x03, 0x1b
        /*001e*/ 	.short	0x00a8


	//----- nvinfo : EIATTR_MERCURY_ISA_VERSION
	.align		4
        /*0020*/ 	.byte	0x03, 0x5f
        /*0022*/ 	.short	0x0101


	//----- nvinfo : EIATTR_VRC_CTA_INIT_COUNT
	.align		4
        /*0024*/ 	.byte	0x02, 0x4a
	.zero		1
	.zero		1


	//----- nvinfo : EIATTR_EXIT_INSTR_OFFSETS
	.align		4
        /*0028*/ 	.byte	0x04, 0x1c
        /*002a*/ 	.short	(.L_460 - .L_459)


	//   ....[0]....
.L_459:
        /*002c*/ 	.word	0x00000010


	//----- nvinfo : EIATTR_MAX_THREADS
	.align		4
.L_460:
        /*0030*/ 	.byte	0x04, 0x05
        /*0032*/ 	.short	(.L_462 - .L_461)
.L_461:
        /*0034*/ 	.word	0x00000180
        /*0038*/ 	.word	0x00000001
        /*003c*/ 	.word	0x00000001


	//----- nvinfo : EIATTR_CBANK_PARAM_SIZE
	.align		4
.L_462:
        /*0040*/ 	.byte	0x03, 0x19
        /*0042*/ 	.short	0x0a00


	//----- nvinfo : EIATTR_PARAM_CBANK
	.align		4
        /*0044*/ 	.byte	0x04, 0x0a
        /*0046*/ 	.short	(.L_464 - .L_463)
	.align		4
.L_463:
        /*0048*/ 	.word	index@(.nv.constant0._ZN7cutlass13device_kernelIN5flash11enable_sm90INS1_16FlashAttnFwdSm90INS1_25CollectiveMainloopFwdSm90ILi2EN4cute5tupleIJNS5_1CILi1EEES8_S8_EEENS6_IJNS7_ILi128EEENS7_ILi112EEENS7_ILi192EEEEEELi192ENS_10bfloat16_tEfNS_4arch4Sm90ELb0ELb0ELb1ELb1ELb0ELb1ELb0ELb1ELb1ELb0ELb0ELb0EEENS1_21CollectiveEpilogueFwdINS6_IJSA_SC_SB_EEES9_SE_SG_Li256ELb1ELb0ELb0ELb0EEENS1_36VarlenDynamicPersistentTileSchedulerILi128ELi112ELi256ELi32ELb0ELb0ELb1ELb0ELb1ELb1EEEEEEEEEvNT_6ParamsE)
        /*004c*/ 	.short	0x0380
        /*004e*/ 	.short	0x0a00


	//----- nvinfo : EIATTR_SW_WAR
	.align		4
.L_464:
        /*0050*/ 	.byte	0x04, 0x36
        /*0052*/ 	.short	(.L_466 - .L_465)
.L_465:
        /*0054*/ 	.word	0x00000008
.L_466:


//--------------------- .nv.info._ZN7cutlass13device_kernelIN5flash11enable_sm90INS1_16FlashAttnFwdSm90INS1_25CollectiveMainloopFwdSm90ILi2EN4cute5tupleIJNS5_1CILi1EEES8_S8_EEENS6_IJNS7_ILi128EEENS7_ILi96EEENS7_ILi192EEEEEELi192ENS_10bfloat16_tEfNS_4arch4Sm90ELb0ELb1ELb1ELb0ELb0ELb0ELb0ELb1ELb1ELb0ELb0ELb0EEENS1_21CollectiveEpilogueFwdINS6_IJSA_SC_SB_EEES9_SE_SG_Li256ELb0ELb0ELb0ELb0EEENS1_30DynamicPersistentTileSchedulerILi256ELi32ELb0ELb0ELb1EEEEEEEEEvNT_6ParamsE --------------------------
	.section	.nv.info._ZN7cutlass13device_kernelIN5flash11enable_sm90INS1_16FlashAttnFwdSm90INS1_25CollectiveMainloopFwdSm90ILi2EN4cute5tupleIJNS5_1CILi1EEES8_S8_EEENS6_IJNS7_ILi128EEENS7_ILi96EEENS7_ILi192EEEEEELi192ENS_10bfloat16_tEfNS_4arch4Sm90ELb0ELb1ELb1ELb0ELb0ELb0ELb0ELb1ELb1ELb0ELb0ELb0EEENS1_21CollectiveEpilogueFwdINS6_IJSA_SC_SB_EEES9_SE_SG_Li256ELb0ELb0ELb0ELb0EEENS1_30DynamicPersistentTileSchedulerILi256ELi32ELb0ELb0ELb1EEEEEEEEEvNT_6ParamsE,"",@"SHT_CUDA_INFO"
	.sectionflags	@""
	.align	4


	//----- nvinfo : EIATTR_CUDA_API_VERSION
	.align		4
        /*0000*/ 	.byte	0x04, 0x37
        /*0002*/ 	.short	(.L_468 - .L_467)
.L_467:
        /*0004*/ 	.word	0x00000082


	//----- nvinfo : EIATTR_KPARAM_INFO
	.align		4
.L_468:
        /*0008*/ 	.byte	0x04, 0x17
        /*000a*/ 	.short	(.L_470 - .L_469)
.L_469:
        /*000c*/ 	.word	0x00000000
        /*0010*/ 	.short	0x0000
        /*0012*/ 	.short	0x0000
        /*0014*/ 	.byte	0x00, 0xf0, 0x01, 0x2e


	//----- nvinfo : EIATTR_SPARSE_MMA_MASK
	.align		4
.L_470:
        /*0018*/ 	.byte	0x03, 0x50
        /*001a*/ 	.short	0x0000


	//----- nvinfo : EIATTR_MAXREG_COUNT
	.align		4
        /*001c*/ 	.byte	0x03, 0x1b
        /*001e*/ 	.short	0x00a8


	//----- nvinfo : EIATTR_MERCURY_ISA_VERSION
	.align		4
        /*0020*/ 	.byte	0x03, 0x5f
        /*0022*/ 	.short	0x0101


	//----- nvinfo : EIATTR_VRC_CTA_INIT_COUNT
	.align		4
        /*0024*/ 	.byte	0x02, 0x4a
	.zero		1
	.zero		1


	//----- nvinfo : EIATTR_EXIT_INSTR_OFFSETS
	.align		4
        /*0028*/ 	.byte	0x04, 0x1c
        /*002a*/ 	.short	(.L_472 - .L_471)


	//   ....[0]....
.L_471:
        /*002c*/ 	.word	0x00000010


	//----- nvinfo : EIATTR_MAX_THREADS
	.align		4
.L_472:
        /*0030*/ 	.byte	0x04, 0x05
        /*0032*/ 	.short	(.L_474 - .L_473)
.L_473:
        /*0034*/ 	.word	0x00000180
        /*0038*/ 	.word	0x00000001
        /*003c*/ 	.word	0x00000001


	//----- nvinfo : EIATTR_CBANK_PARAM_SIZE
	.align		4
.L_474:
        /*0040*/ 	.byte	0x03, 0x19
        /*0042*/ 	.short	0x0b80


	//----- nvinfo : EIATTR_PARAM_CBANK
	.align		4
        /*0044*/ 	.byte	0x04, 0x0a
        /*0046*/ 	.short	(.L_476 - .L_475)
	.align		4
.L_475:
        /*0048*/ 	.word	index@(.nv.constant0._ZN7cutlass13device_kernelIN5flash11enable_sm90INS1_16FlashAttnFwdSm90INS1_25CollectiveMainloopFwdSm90ILi2EN4cute5tupleIJNS5_1CILi1EEES8_S8_EEENS6_IJNS7_ILi128EEENS7_ILi96EEENS7_ILi192EEEEEELi192ENS_10bfloat16_tEfNS_4arch4Sm90ELb0ELb1ELb1ELb0ELb0ELb0ELb0ELb1ELb1ELb0ELb0ELb0EEENS1_21CollectiveEpilogueFwdINS6_IJSA_SC_SB_EEES9_SE_SG_Li256ELb0ELb0ELb0ELb0EEENS1_30DynamicPersistentTileSchedulerILi256ELi32ELb0ELb0ELb1EEEEEEEEEvNT_6ParamsE)
        /*004c*/ 	.short	0x0380
        /*004e*/ 	.short	0x0b80


	//----- nvinfo : EIATTR_SW_WAR
	.align		4
.L_476:
        /*0050*/ 	.byte	0x04, 0x36
        /*0052*/ 	.short	(.L_478 - .L_477)
.L_477:
        /*0054*/ 	.word	0x00000008
.L_478:


//--------------------- .nv.info._ZN7cutlass13device_kernelIN5flash11enable_sm90INS1_16FlashAttnFwdSm90INS1_25CollectiveMainloopFwdSm90ILi2EN4cute5tupleIJNS5_1CILi1EEES8_S8_EEENS6_IJNS7_ILi128EEENS7_ILi96EEENS7_ILi192EEEEEELi192ENS_10bfloat16_tEfNS_4arch4Sm90ELb0ELb1ELb1ELb1ELb0ELb0ELb0ELb1ELb1ELb0ELb0ELb0EEENS1_21CollectiveEpilogueFwdINS6_IJSA_SC_SB_EEES9_SE_SG_Li256ELb1ELb0ELb0ELb0EEENS1_36VarlenDynamicPersistentTileSchedulerILi128ELi96ELi256ELi32ELb0ELb0ELb1ELb1ELb0ELb1EEEEEEEEEvNT_6ParamsE --------------------------
	.section	.nv.info._ZN7cutlass13device_kernelIN5flash11enable_sm90INS1_16FlashAttnFwdSm90INS1_25CollectiveMainloopFwdSm90ILi2EN4cute5tupleIJNS5_1CILi1EEES8_S8_EEENS6_IJNS7_ILi128EEENS7_ILi96EEENS7_ILi192EEEEEELi192ENS_10bfloat16_tEfNS_4arch4Sm90ELb0ELb1ELb1ELb1ELb0ELb0ELb0ELb1ELb1ELb0ELb0ELb0EEENS1_21CollectiveEpilogueFwdINS6_IJSA_SC_SB_EEES9_SE_SG_Li256ELb1ELb0ELb0ELb0EEENS1_36VarlenDynamicPersistentTileSchedulerILi128ELi96ELi256ELi32ELb0ELb0ELb1ELb1ELb0ELb1EEEEEEEEEvNT_6ParamsE,"",@"SHT_CUDA_INFO"
	.sectionflags	@""
	.align	4


	//----- nvinfo : EIATTR_CUDA_API_VERSION
	.align		4
        /*0000*/ 	.byte	0x04, 0x37
        /*0002*/ 	.short	(.L_480 - .L_479)
.L_479:
        /*0004*/ 	.word	0x00000082


	//----- nvinfo : EIATTR_KPARAM_INFO
	.align		4
.L_480:
        /*0008*/ 	.byte	0x04, 0x17
        /*000a*/ 	.short	(.L_482 - .L_481)
.L_481:
        /*000c*/ 	.word	0x00000000
        /*0010*/ 	.short	0x0000
        /*0012*/ 	.short	0x0000
        /*0014*/ 	.byte	0x00, 0xf0, 0x01, 0x28


	//----- nvinfo : EIATTR_SPARSE_MMA_MASK
	.align		4
.L_482:
        /*0018*/ 	.byte	0x03, 0x50
        /*001a*/ 	.short	0x0000


	//----- nvinfo : EIATTR_MAXREG_COUNT
	.align		4
        /*001c*/ 	.byte	0x03, 0x1b
        /*001e*/ 	.short	0x00a8


	//----- nvinfo : EIATTR_MERCURY_ISA_VERSION
	.align		4
        /*0020*/ 	.byte	0x03, 0x5f
        /*0022*/ 	.short	0x0101


	//----- nvinfo : EIATTR_VRC_CTA_INIT_COUNT
	.align		4
        /*0024*/ 	.byte	0x02, 0x4a
	.zero		1
	.zero		1


	//----- nvinfo : EIATTR_EXIT_INSTR_OFFSETS
	.align		4
        /*0028*/ 	.byte	0x04, 0x1c
        /*002a*/ 	.short	(.L_484 - .L_483)


	//   ....[0]....
.L_483:
        /*002c*/ 	.word	0x00000010


	//----- nvinfo : EIATTR_MAX_THREADS
	.align		4
.L_484:
        /*0030*/ 	.byte	0x04, 0x05
        /*0032*/ 	.short	(.L_486 - .L_485)
.L_485:
        /*0034*/ 	.word	0x00000180
        /*0038*/ 	.word	0x00000001
        /*003c*/ 	.word	0x00000001


	//----- nvinfo : EIATTR_CBANK_PARAM_SIZE
	.align		4
.L_486:
        /*0040*/ 	.byte	0x03, 0x19
        /*0042*/ 	.short	0x0a00


	//----- nvinfo : EIATTR_PARAM_CBANK
	.align		4
        /*0044*/ 	.byte	0x04, 0x0a
        /*0046*/ 	.short	(.L_488 - .L_487)
	.align		4
.L_487:
        /*0048*/ 	.word	index@(.nv.constant0._ZN7cutlass13device_kernelIN5flash11enable_sm90INS1_16FlashAttnFwdSm90INS1_25CollectiveMainloopFwdSm90ILi2EN4cute5tupleIJNS5_1CILi1EEES8_S8_EEENS6_IJNS7_ILi128EEENS7_ILi96EEENS7_ILi192EEEEEELi192ENS_10bfloat16_tEfNS_4arch4Sm90ELb0ELb1ELb1ELb1ELb0ELb0ELb0ELb1ELb1ELb0ELb0ELb0EEENS1_21CollectiveEpilogueFwdINS6_IJSA_SC_SB_EEES9_SE_SG_Li256ELb1ELb0ELb0ELb0EEENS1_36VarlenDynamicPersistentTileSchedulerILi128ELi96ELi256ELi32ELb0ELb0ELb1ELb1ELb0ELb1EEEEEEEEEvNT_6ParamsE)
        /*004c*/ 	.short	0x0380
        /*004e*/ 	.short	0x0a00


	//----- nvinfo : EIATTR_SW_WAR
	.align		4
.L_488:
        /*0050*/ 	.byte	0x04, 0x36
        /*0052*/ 	.short	(.L_490 - .L_489)
.L_489:
        /*0054*/ 	.word	0x00000008
.L_490:


//--------------------- .nv.info._ZN7cutlass13device_kernelIN5flash11enable_sm90INS1_16FlashAttnFwdSm90INS1_25CollectiveMainloopFwdSm90ILi2EN4cute5tupleIJNS5_1CILi1EEES8_S8_EEENS6_IJNS7_ILi128EEENS7_ILi96EEENS7_ILi192EEEEEELi192ENS_10bfloat16_tEfNS_4arch4Sm90ELb0ELb1ELb1ELb1ELb0ELb1ELb0ELb1ELb1ELb0ELb0ELb0EEENS1_21CollectiveEpilogueFwdINS6_IJSA_SC_SB_EEES9_SE_SG_Li256ELb1ELb0ELb0ELb0EEENS1_36VarlenDynamicPersistentTileSchedulerILi128ELi96ELi256ELi32ELb0ELb0ELb1ELb1ELb0ELb1EEEEEEEEEvNT_6ParamsE --------------------------
	.section	.nv.info._ZN7cutlass13device_kernelIN5flash11enable_sm90INS1_16FlashAttnFwdSm90INS1_25CollectiveMainloopFwdSm90ILi2EN4cute5tupleIJNS5_1CILi1EEES8_S8_EEENS6_IJNS7_ILi128EEENS7_ILi96EEENS7_ILi192EEEEEELi192ENS_10bfloat16_tEfNS_4arch4Sm90ELb0ELb1ELb1ELb1ELb0ELb1ELb0ELb1ELb1ELb0ELb0ELb0EEENS1_21CollectiveEpilogueFwdINS6_IJSA_SC_SB_EEES9_SE_SG_Li256ELb1ELb0ELb0ELb0EEENS1_36VarlenDynamicPersistentTileSchedulerILi128ELi96ELi256ELi32ELb0ELb0ELb1ELb1ELb0ELb1EEEEEEEEEvNT_6ParamsE,"",@"SHT_CUDA_INFO"
	.sectionflags	@""
	.align	4


	//----- nvinfo : EIATTR_CUDA_API_VERSION
	.align		4
        /*0000*/ 	.byte	0x04, 0x37
        /*0002*/ 	.short	(.L_492 - .L_491)
.L_491:
        /*0004*/ 	.word	0x00000082


	//----- nvinfo : EIATTR_KPARAM_INFO
	.align		4
.L_492:
        /*0008*/ 	.byte	0x04, 0x17
        /*000a*/ 	.short	(.L_494 - .L_493)
.L_493:
        /*000c*/ 	.word	0x00000000
        /*0010*/ 	.short	0x0000
        /*0012*/ 	.short	0x0000
        /*0014*/ 	.byte	0x00, 0xf0, 0x01, 0x28


	//----- nvinfo : EIATTR_SPARSE_MMA_MASK
	.align		4
.L_494:
        /*0018*/ 	.byte	0x03, 0x50
        /*001a*/ 	.short	0x0000


	//----- nvinfo : EIATTR_MAXREG_COUNT
	.align		4
        /*001c*/ 	.byte	0x03, 0x1b
        /*001e*/ 	.short	0x00a8


	//----- nvinfo : EIATTR_MERCURY_ISA_VERSION
	.align		4
        /*0020*/ 	.byte	0x03, 0x5f
        /*0022*/ 	.short	0x0101


	//----- nvinfo : EIATTR_VRC_CTA_INIT_COUNT
	.align		4
        /*0024*/ 	.byte	0x02, 0x4a
	.zero		1
	.zero		1


	//----- nvinfo : EIATTR_EXIT_INSTR_OFFSETS
	.align		4
        /*0028*/ 	.byte	0x04, 0x1c
        /*002a*/ 	.short	(.L_496 - .L_495)


	//   ....[0]....
.L_495:
        /*002c*/ 	.word	0x00000010


	//----- nvinfo : EIATTR_MAX_THREADS
	.align		4
.L_496:
        /*0030*/ 	.byte	0x04, 0x05
        /*0032*/ 	.short	(.L_498 - .L_497)
.L_497:
        /*0034*/ 	.word	0x00000180
        /*0038*/ 	.word	0x00000001
        /*003c*/ 	.word	0x00000001


	//----- nvinfo : EIATTR_CBANK_PARAM_SIZE
	.align		4
.L_498:
        /*0040*/ 	.byte	0x03, 0x19
        /*0042*/ 	.short	0x0a00


	//----- nvinfo : EIATTR_PARAM_CBANK
	.align		4
        /*0044*/ 	.byte	0x04, 0x0a
        /*0046*/ 	.short	(.L_500 - .L_499)
	.align		4
.L_499:
        /*0048*/ 	.word	index@(.nv.constant0._ZN7cutlass13device_kernelIN5flash11enable_sm90INS1_16FlashAttnFwdSm90INS1_25CollectiveMainloopFwdSm90ILi2EN4cute5tupleIJNS5_1CILi1EEES8_S8_EEENS6_IJNS7_ILi128EEENS7_ILi96EEENS7_ILi192EEEEEELi192ENS_10bfloat16_tEfNS_4arch4Sm90ELb0ELb1ELb1ELb1ELb0ELb1ELb0ELb1ELb1ELb0ELb0ELb0EEENS1_21CollectiveEpilogueFwdINS6_IJSA_SC_SB_EEES9_SE_SG_Li256ELb1ELb0ELb0ELb0EEENS1_36VarlenDynamicPersistentTileSchedulerILi128ELi96ELi256ELi32ELb0ELb0ELb1ELb1ELb0ELb1EEEEEEEEEvNT_6ParamsE)
        /*004c*/ 	.short	0x0380
        /*004e*/ 	.short	0x0a00


	//----- nvinfo : EIATTR_SW_WAR
	.align		4
.L_500:
        /*0050*/ 	.byte	0x04, 0x36
        /*0052*/ 	.short	(.L_502 - .L_501)
.L_501:
        /*0054*/ 	.word	0x00000008
.L_502:


//--------------------- .nv.info._ZN7cutlass13device_kernelIN5flash11enable_sm90INS1_16FlashAttnFwdSm90INS1_25CollectiveMainloopFwdSm90ILi2EN4cute5tupleIJNS5_1CILi1EEES8_S8_EEENS6_IJNS7_ILi128EEENS7_ILi112EEENS7_ILi192EEEEEELi192ENS_10bfloat16_tEfNS_4arch4Sm90ELb1ELb0ELb1ELb0ELb0ELb0ELb0ELb1ELb1ELb0ELb0ELb0EEENS1_21CollectiveEpilogueFwdINS6_IJSA_SC_SB_EEES9_SE_SG_Li256ELb0ELb0ELb0ELb0EEENS1_30DynamicPersistentTileSchedulerILi256ELi32ELb0ELb0ELb1EEEEEEEEEvNT_6ParamsE --------------------------
	.section	.nv.info._ZN7cutlass13device_kernelIN5flash11enable_sm90INS1_16FlashAttnFwdSm90INS1_25CollectiveMainloopFwdSm90ILi2EN4cute5tupleIJNS5_1CILi1EEES8_S8_EEENS6_IJNS7_ILi128EEENS7_ILi112EEENS7_ILi192EEEEEELi192ENS_10bfloat16_tEfNS_4arch4Sm90ELb1ELb0ELb1ELb0ELb0ELb0ELb0ELb1ELb1ELb0ELb0ELb0EEENS1_21CollectiveEpilogueFwdINS6_IJSA_SC_SB_EEES9_SE_SG_Li256ELb0ELb0ELb0ELb0EEENS1_30DynamicPersistentTileSchedulerILi256ELi32ELb0ELb0ELb1EEEEEEEEEvNT_6ParamsE,"",@"SHT_CUDA_INFO"
	.sectionflags	@""
	.align	4


	//----- nvinfo : EIATTR_CUDA_API_VERSION
	.align		4
        /*0000*/ 	.byte	0x04, 0x37
        /*0002*/ 	.short	(.L_504 - .L_503)
.L_503:
        /*0004*/ 	.word	0x00000082


	//----- nvinfo : EIATTR_KPARAM_INFO
	.align		4
.L_504:
        /*0008*/ 	.byte	0x04, 0x17
        /*000a*/ 	.short	(.L_506 - .L_505)
.L_505:
        /*000c*/ 	.word	0x00000000
        /*0010*/ 	.short	0x0000
        /*0012*/ 	.short	0x0000
        /*0014*/ 	.byte	0x00, 0xf0, 0x01, 0x2e


	//----- nvinfo : EIATTR_SPARSE_MMA_MASK
	.align		4
.L_506:
        /*0018*/ 	.byte	0x03, 0x50
        /*001a*/ 	.short	0x0000


	//----- nvinfo : EIATTR_MAXREG_COUNT
	.align		4
        /*001c*/ 	.byte	0x03, 0x1b
        /*001e*/ 	.short	0x00a8


	//----- nvinfo : EIATTR_MERCURY_ISA_VERSION
	.align		4
        /*0020*/ 	.byte	0x03, 0x5f
        /*0022*/ 	.short	0x0101


	//----- nvinfo : EIATTR_VRC_CTA_INIT_COUNT
	.align		4
        /*0024*/ 	.byte	0x02, 0x4a
	.zero		1
	.zero		1


	//----- nvinfo : EIATTR_EXIT_INSTR_OFFSETS
	.align		4
        /*0028*/ 	.byte	0x04, 0x1c
        /*002a*/ 	.short	(.L_508 - .L_507)


	//   ....[0]....
.L_507:
        /*002c*/ 	.word	0x00000010


	//----- nvinfo : EIATTR_MAX_THREADS
	.align		4
.L_508:
        /*0030*/ 	.byte	0x04, 0x05
        /*0032*/ 	.short	(.L_510 - .L_509)
.L_509:
        /*0034*/ 	.word	0x00000180
        /*0038*/ 	.word	0x00000001
        /*003c*/ 	.word	0x00000001


	//----- nvinfo : EIATTR_CBANK_PARAM_SIZE
	.align		4
.L_510:
        /*0040*/ 	.byte	0x03, 0x19
        /*0042*/ 	.short	0x0b80


	//----- nvinfo : EIATTR_PARAM_CBANK
	.align		4
        /*0044*/ 	.byte	0x04, 0x0a
        /*0046*/ 	.short	(.L_512 - .L_511)
	.align		4
.L_511:
        /*0048*/ 	.word	index@(.nv.constant0._ZN7cutlass13device_kernelIN5flash11enable_sm90INS1_16FlashAttnFwdSm90INS1_25CollectiveMainloopFwdSm90ILi2EN4cute5tupleIJNS5_1CILi1EEES8_S8_EEENS6_IJNS7_ILi128EEENS7_ILi112EEENS7_ILi192EEEEEELi192ENS_10bfloat16_tEfNS_4arch4Sm90ELb1ELb0ELb1ELb0ELb0ELb0ELb0ELb1ELb1ELb0ELb0ELb0EEENS1_21CollectiveEpilogueFwdINS6_IJSA_SC_SB_EEES9_SE_SG_Li256ELb0ELb0ELb0ELb0EEENS1_30DynamicPersistentTileSchedulerILi256ELi32ELb0ELb0ELb1EEEEEEEEEvNT_6ParamsE)
        /*004c*/ 	.short	0x0380
        /*004e*/ 	.short	0x0b80


	//----- nvinfo : EIATTR_SW_WAR
	.align		4
.L_512:
        /*0050*/ 	.byte	0x04, 0x36
        /*0052*/ 	.short	(.L_514 - .L_513)
.L_513:
        /*0054*/ 	.word	0x00000008
.L_514:


//--------------------- .nv.info._ZN7cutlass13device_kernelIN5flash11enable_sm90INS1_16FlashAttnFwdSm90INS1_25CollectiveMainloopFwdSm90ILi2EN4cute5tupleIJNS5_1CILi1EEES8_S8_EEENS6_IJNS7_ILi128EEENS7_ILi112EEENS7_ILi192EEEEEELi192ENS_10bfloat16_tEfNS_4arch4Sm90ELb1ELb0ELb1ELb1ELb0ELb0ELb0ELb1ELb1ELb0ELb0ELb0EEENS1_21CollectiveEpilogueFwdINS6_IJSA_SC_SB_EEES9_SE_SG_Li256ELb1ELb0ELb0ELb0EEENS1_36VarlenDynamicPersistentTileSchedulerILi128ELi112ELi256ELi32ELb0ELb0ELb1ELb1ELb1ELb1EEEEEEEEEvNT_6ParamsE --------------------------
	.section	.nv.info._ZN7cutlass13device_kernelIN5flash11enable_sm90INS1_16FlashAttnFwdSm90INS1_25CollectiveMainloopFwdSm90ILi2EN4cute5tupleIJNS5_1CILi1EEES8_S8_EEENS6_IJNS7_ILi128EEENS7_ILi112EEENS7_ILi192EEEEEELi192ENS_10bfloat16_tEfNS_4arch4Sm90ELb1ELb0ELb1ELb1ELb0ELb0ELb0ELb1ELb1ELb0ELb0ELb0EEENS1_21CollectiveEpilogueFwdINS6_IJSA_SC_SB_EEES9_SE_SG_Li256ELb1ELb0ELb0ELb0EEENS1_36VarlenDynamicPersistentTileSchedulerILi128ELi112ELi256ELi32ELb0ELb0ELb1ELb1ELb1ELb1EEEEEEEEEvNT_6ParamsE,"",@"SHT_CUDA_INFO"
	.sectionflags	@""
	.align	4


	//----- nvinfo : EIATTR_CUDA_API_VERSION
	.align		4
        /*0000*/ 	.byte	0x04, 0x37
        /*0002*/ 	.short	(.L_516 - .L_515)
.L_515:
        /*0004*/ 	.word	0x00000082


	//----- nvinfo : EIATTR_KPARAM_INFO
	.align		4
.L_516:
        /*0008*/ 	.byte	0x04, 0x17
        /*000a*/ 	.short	(.L_518 - .L_517)
.L_517:
        /*000c*/ 	.word	0x00000000
        /*0010*/ 	.short	0x0000
        /*0012*/ 	.short	0x0000
        /*0014*/ 	.byte	0x00, 0xf0, 0x01, 0x28


	//----- nvinfo : EIATTR_SPARSE_MMA_MASK
	.align		4
.L_518:
        /*0018*/ 	.byte	0x03, 0x50
        /*001a*/ 	.short	0x0000


	//----- nvinfo : EIATTR_MAXREG_COUNT
	.align		4
        /*001c*/ 	.byte	0x03, 0x1b
        /*001e*/ 	.short	0x00a8


	//----- nvinfo : EIATTR_MERCURY_ISA_VERSION
	.align		4
        /*0020*/ 	.byte	0x03, 0x5f
        /*0022*/ 	.short	0x0101


	//----- nvinfo : EIATTR_VRC_CTA_INIT_COUNT
	.align		4
        /*0024*/ 	.byte	0x02, 0x4a
	.zero		1
	.zero		1


	//----- nvinfo : EIATTR_EXIT_INSTR_OFFSETS
	.align		4
        /*0028*/ 	.byte	0x04, 0x1c
        /*002a*/ 	.short	(.L_520 - .L_519)


	//   ....[0]....
.L_519:
        /*002c*/ 	.word	0x00000010


	//----- nvinfo : EIATTR_MAX_THREADS
	.align		4
.L_520:
        /*0030*/ 	.byte	0x04, 0x05
        /*0032*/ 	.short	(.L_522 - .L_521)
.L_521:
        /*0034*/ 	.word	0x00000180
        /*0038*/ 	.word	0x00000001
        /*003c*/ 	.word	0x00000001


	//----- nvinfo : EIATTR_CBANK_PARAM_SIZE
	.align		4
.L_522:
        /*0040*/ 	.byte	0x03, 0x19
        /*0042*/ 	.short	0x0a00


	//----- nvinfo : EIATTR_PARAM_CBANK
	.align		4
        /*0044*/ 	.byte	0x04, 0x0a
        /*0046*/ 	.short	(.L_524 - .L_523)
	.align		4
.L_523:
        /*0048*/ 	.word	index@(.nv.constant0._ZN7cutlass13device_kernelIN5flash11enable_sm90INS1_16FlashAttnFwdSm90INS1_25CollectiveMainloopFwdSm90ILi2EN4cute5tupleIJNS5_1CILi1EEES8_S8_EEENS6_IJNS7_ILi128EEENS7_ILi112EEENS7_ILi192EEEEEELi192ENS_10bfloat16_tEfNS_4arch4Sm90ELb1ELb0ELb1ELb1ELb0ELb0ELb0ELb1ELb1ELb0ELb0ELb0EEENS1_21CollectiveEpilogueFwdINS6_IJSA_SC_SB_EEES9_SE_SG_Li256ELb1ELb0ELb0ELb0EEENS1_36VarlenDynamicPersistentTileSchedulerILi128ELi112ELi256ELi32ELb0ELb0ELb1ELb1ELb1ELb1EEEEEEEEEvNT_6ParamsE)
        /*004c*/ 	.short	0x0380
        /*004e*/ 	.short	0x0a00


	//----- nvinfo : EIATTR_SW_WAR
	.align		4
.L_524:
        /*0050*/ 	.byte	0x04, 0x36
        /*0052*/ 	.short	(.L_526 - .L_525)
.L_525:
        /*0054*/ 	.word	0x00000008
.L_526:


//--------------------- .nv.info._ZN7cutlass13device_kernelIN5flash11enable_sm90INS1_16FlashAttnFwdSm90INS1_25CollectiveMainloopFwdSm90ILi2EN4cute5tupleIJNS5_1CILi1EEES8_S8_EEENS6_IJNS7_ILi128EEENS7_ILi112EEENS7_ILi192EEEEEELi192ENS_10bfloat16_tEfNS_4arch4Sm90ELb1ELb0ELb1ELb1ELb0ELb1ELb0ELb1ELb1ELb0ELb0ELb0EEENS1_21CollectiveEpilogueFwdINS6_IJSA_SC_SB_EEES9_SE_SG_Li256ELb1ELb0ELb0ELb0EEENS1_36VarlenDynamicPersistentTileSchedulerILi128ELi112ELi256ELi32ELb0ELb0ELb1ELb1ELb1ELb1EEEEEEEEEvNT_6ParamsE --------------------------
	.section	.nv.info._ZN7cutlass13device_kernelIN5flash11enable_sm90INS1_16FlashAttnFwdSm90INS1_25CollectiveMainloopFwdSm90ILi2EN4cute5tupleIJNS5_1CILi1EEES8_S8_EEENS6_IJNS7_ILi128EEENS7_ILi112EEENS7_ILi192EEEEEELi192ENS_10bfloat16_tEfNS_4arch4Sm90ELb1ELb0ELb1ELb1ELb0ELb1ELb0ELb1ELb1ELb0ELb0ELb0EEENS1_21CollectiveEpilogueFwdINS6_IJSA_SC_SB_EEES9_SE_SG_Li256ELb1ELb0ELb0ELb0EEENS1_36VarlenDynamicPersistentTileSchedulerILi128ELi112ELi256ELi32ELb0ELb0ELb1ELb1ELb1ELb1EEEEEEEEEvNT_6ParamsE,"",@"SHT_CUDA_INFO"
	.sectionflags	@""
	.align	4


	//----- nvinfo : EIATTR_CUDA_API_VERSION
	.align		4
        /*0000*/ 	.byte	0x04, 0x37
        /*0002*/ 	.short	(.L_528 - .L_527)
.L_527:
        /*0004*/ 	.word	0x00000082


	//----- nvinfo : EIATTR_KPARAM_INFO
	.align		4
.L_528:
        /*0008*/ 	.byte	0x04, 0x17
        /*000a*/ 	.short	(.L_530 - .L_529)
.L_529:
        /*000c*/ 	.word	0x00000000
        /*0010*/ 	.short	0x0000
        /*0012*/ 	.short	0x0000
        /*0014*/ 	.byte	0x00, 0xf0, 0x01, 0x28


	//----- nvinfo : EIATTR_SPARSE_MMA_MASK
	.align		4
.L_530:
        /*0018*/ 	.byte	0x03, 0x50
        /*001a*/ 	.short	0x0000


	//----- nvinfo : EIATTR_MAXREG_COUNT
	.align		4
        /*001c*/ 	.byte	0x03, 0x1b
        /*001e*/ 	.short	0x00a8


	//----- nvinfo : EIATTR_MERCURY_ISA_VERSION
	.align		4
        /*0020*/ 	.byte	0x03, 0x5f
        /*0022*/ 	.short	0x0101


	//----- nvinfo : EIATTR_VRC_CTA_INIT_COUNT
	.align		4
        /*0024*/ 	.byte	0x02, 0x4a
	.zero		1
	.zero		1


	//----- nvinfo : EIATTR_EXIT_INSTR_OFFSETS
	.align		4
        /*0028*/ 	.byte	0x04, 0x1c
        /*002a*/ 	.short	(.L_532 - .L_531)


	//   ....[0]....
.L_531:
        /*002c*/ 	.word	0x00000010


	//----- nvinfo : EIATTR_MAX_THREADS
	.align		4
.L_532:
        /*0030*/ 	.byte	0x04, 0x05
        /*0032*/ 	.short	(.L_534 - .L_533)
.L_533:
        /*0034*/ 	.word	0x00000180
        /*0038*/ 	.word	0x00000001
        /*003c*/ 	.word	0x00000001


	//----- nvinfo : EIATTR_CBANK_PARAM_SIZE
	.align		4
.L_534:
        /*0040*/ 	.byte	0x03, 0x19
        /*0042*/ 	.short	0x0a00


	//----- nvinfo : EIATTR_PARAM_CBANK
	.align		4
        /*0044*/ 	.byte	0x04, 0x0a
        /*0046*/ 	.short	(.L_536 - .L_535)
	.align		4
.L_535:
        /*0048*/ 	.word	index@(.nv.constant0._ZN7cutlass13device_kernelIN5flash11enable_sm90INS1_16FlashAttnFwdSm90INS1_25CollectiveMainloopFwdSm90ILi2EN4cute5tupleIJNS5_1CILi1EEES8_S8_EEENS6_IJNS7_ILi128EEENS7_ILi112EEENS7_ILi192EEEEEELi192ENS_10bfloat16_tEfNS_4arch4Sm90ELb1ELb0ELb1ELb1ELb0ELb1ELb0ELb1ELb1ELb0ELb0ELb0EEENS1_21CollectiveEpilogueFwdINS6_IJSA_SC_SB_EEES9_SE_SG_Li256ELb1ELb0ELb0ELb0EEENS1_36VarlenDynamicPersistentTileSchedulerILi128ELi112ELi256ELi32ELb0ELb0ELb1ELb1ELb1ELb1EEEEEEEEEvNT_6ParamsE)
        /*004c*/ 	.short	0x0380
        /*004e*/ 	.short	0x0a00


	//----- nvinfo : EIATTR_SW_WAR
	.align		4
.L_536:
        /*0050*/ 	.byte	0x04, 0x36
        /*0052*/ 	.short	(.L_538 - .L_537)
.L_537:
        /*0054*/ 	.word	0x00000008
.L_538:


//--------------------- .nv.info._ZN7cutlass13device_kernelIN5flash11enable_sm90INS1_16FlashAttnFwdSm90INS1_25CollectiveMainloopFwdSm90ILi2EN4cute5tupleIJNS5_1CILi1EEES8_S8_EEENS6_IJNS7_ILi128EEENS7_ILi176EEESA_EEELi128ENS_10bfloat16_tEfNS_4arch4Sm90ELb0ELb0ELb1ELb0ELb0ELb0ELb0ELb1ELb1ELb0ELb0ELb0EEENS1_21CollectiveEpilogueFwdINS6_IJSA_SA_SB_EEES9_SD_SF_Li256ELb0ELb0ELb0ELb0EEENS1_29StaticPersistentTileSchedulerILb0EEEEEEEEEvNT_6ParamsE --------------------------
	.section	.nv.info._ZN7cutlass13device_kernelIN5flash11enable_sm90INS1_16FlashAttnFwdSm90INS1_25CollectiveMainloopFwdSm90ILi2EN4cute5tupleIJNS5_1CILi1EEES8_S8_EEENS6_IJNS7_ILi128EEENS7_ILi176EEESA_EEELi128ENS_10bfloat16_tEfNS_4arch4Sm90ELb0ELb0ELb1ELb0ELb0ELb0ELb0ELb1ELb1ELb0ELb0ELb0EEENS1_21CollectiveEpilogueFwdINS6_IJSA_SA_SB_EEES9_SD_SF_Li256ELb0ELb0ELb0ELb0EEENS1_29StaticPersistentTileSchedulerILb0EEEEEEEEEvNT_6ParamsE,"",@"SHT_CUDA_INFO"
	.sectionflags	@""
	.align	4


	//----- nvinfo : EIATTR_CUDA_API_VERSION
	.align		4
        /*0000*/ 	.byte	0x04, 0x37
        /*0002*/ 	.short	(.L_540 - .L_539)
.L_539:
        /*0004*/ 	.word	0x00000082


	//----- nvinfo : EIATTR_KPARAM_INFO
	.align		4
.L_540:
        /*0008*/ 	.byte	0x04, 0x17
        /*000a*/ 	.short	(.L_542 - .L_541)
.L_541:
        /*000c*/ 	.word	0x00000000
        /*0010*/ 	.short	0x0000
        /*0012*/ 	.short	0x0000
        /*0014*/ 	.byte	0x00, 0xf0, 0x01, 0x2e


	//----- nvinfo : EIATTR_SPARSE_MMA_MASK
	.align		4
.L_542:
        /*0018*/ 	.byte	0x03, 0x50
        /*001a*/ 	.short	0x0000


	//----- nvinfo : EIATTR_MAXREG_COUNT
	.align		4
        /*001c*/ 	.byte	0x03, 0x1b
        /*001e*/ 	.short	0x00a8


	//----- nvinfo : EIATTR_MERCURY_ISA_VERSION
	.align		4
        /*0020*/ 	.byte	0x03, 0x5f
        /*0022*/ 	.short	0x0101


	//----- nvinfo : EIATTR_VRC_CTA_INIT_COUNT
	.align		4
        /*0024*/ 	.byte	0x02, 0x4a
	.zero		1
	.zero		1


	//----- nvinfo : EIATTR_EXIT_INSTR_OFFSETS
	.align		4
        /*0028*/ 	.byte	0x04, 0x1c
        /*002a*/ 	.short	(.L_544 - .L_543)


	//   ....[0]....
.L_543:
        /*002c*/ 	.word	0x00000010


	//----- nvinfo : EIATTR_MAX_THREADS
	.align		4
.L_544:
        /*0030*/ 	.byte	0x04, 0x05
        /*0032*/ 	.short	(.L_546 - .L_545)
.L_545:
        /*0034*/ 	.word	0x00000180
        /*0038*/ 	.word	0x00000001
        /*003c*/ 	.word	0x00000001


	//----- nvinfo : EIATTR_CBANK_PARAM_SIZE
	.align		4
.L_546:
        /*0040*/ 	.byte	0x03, 0x19
        /*0042*/ 	.short	0x0b80


	//----- nvinfo : EIATTR_PARAM_CBANK
	.align		4
        /*0044*/ 	.byte	0x04, 0x0a
        /*0046*/ 	.short	(.L_548 - .L_547)
	.align		4
.L_547:
        /*0048*/ 	.word	index@(.nv.constant0._ZN7cutlass13device_kernelIN5flash11enable_sm90INS1_16FlashAttnFwdSm90INS1_25CollectiveMainloopFwdSm90ILi2EN4cute5tupleIJNS5_1CILi1EEES8_S8_EEENS6_IJNS7_ILi128EEENS7_ILi176EEESA_EEELi128ENS_10bfloat16_tEfNS_4arch4Sm90ELb0ELb0ELb1ELb0ELb0ELb0ELb0ELb1ELb1ELb0ELb0ELb0EEENS1_21CollectiveEpilogueFwdINS6_IJSA_SA_SB_EEES9_SD_SF_Li256ELb0ELb0ELb0ELb0EEENS1_29StaticPersistentTileSchedulerILb0EEEEEEEEEvNT_6ParamsE)
        /*004c*/ 	.short	0x0380
        /*004e*/ 	.short	0x0b80


	//----- nvinfo : EIATTR_SW_WAR
	.align		4
.L_548:
        /*0050*/ 	.byte	0x04, 0x36
        /*0052*/ 	.short	(.L_550 - .L_549)
.L_549:
        /*0054*/ 	.word	0x00000008
.L_550:


//--------------------- .nv.info._ZN7cutlass13device_kernelIN5flash11enable_sm90INS1_16FlashAttnFwdSm90INS1_25CollectiveMainloopFwdSm90ILi2EN4cute5tupleIJNS5_1CILi2EEENS7_ILi1EEES9_EEENS6_IJNS7_ILi128EEENS7_ILi176EEESB_EEELi128ENS_10bfloat16_tEfNS_4arch4Sm90ELb0ELb0ELb1ELb0ELb0ELb0ELb0ELb1ELb1ELb0ELb0ELb0EEENS1_21CollectiveEpilogueFwdINS6_IJSB_SB_SC_EEESA_SE_SG_Li256ELb0ELb0ELb0ELb0EEENS1_29StaticPersistentTileSchedulerILb0EEEEEEEEEvNT_6ParamsE --------------------------
	.section	.nv.info._ZN7cutlass13device_kernelIN5flash11enable_sm90INS1_16FlashAttnFwdSm90INS1_25CollectiveMainloopFwdSm90ILi2EN4cute5tupleIJNS5_1CILi2EEENS7_ILi1EEES9_EEENS6_IJNS7_ILi128EEENS7_ILi176EEESB_EEELi128ENS_10bfloat16_tEfNS_4arch4Sm90ELb0ELb0ELb1ELb0ELb0ELb0ELb0ELb1ELb1ELb0ELb0ELb0EEENS1_21CollectiveEpilogueFwdINS6_IJSB_SB_SC_EEESA_SE_SG_Li256ELb0ELb0ELb0ELb0EEENS1_29StaticPersistentTileSchedulerILb0EEEEEEEEEvNT_6ParamsE,"",@"SHT_CUDA_INFO"
	.sectionflags	@""
	.align	4


	//----- nvinfo : EIATTR_CUDA_API_VERSION
	.align		4
        /*0000*/ 	.byte	0x04, 0x37
        /*0002*/ 	.short	(.L_552 - .L_551)
.L_551:
        /*0004*/ 	.word	0x00000082


	//----- nvinfo : EIATTR_KPARAM_INFO
	.align		4
.L_552:
        /*0008*/ 	.byte	0x04, 0x17
        /*000a*/ 	.short	(.L_554 - .L_553)
.L_553:
        /*000c*/ 	.word	0x00000000
        /*0010*/ 	.short	0x0000
        /*0012*/ 	.short	0x0000
        /*0014*/ 	.byte	0x00, 0xf0, 0x01, 0x2e


	//----- nvinfo : EIATTR_SPARSE_MMA_MASK
	.align		4
.L_554:
        /*0018*/ 	.byte	0x03, 0x50
        /*001a*/ 	.short	0x0000


	//----- nvinfo : EIATTR_MAXREG_COUNT
	.align		4
        /*001c*/ 	.byte	0x03, 0x1b
        /*001e*/ 	.short	0x00a8


	//----- nvinfo : EIATTR_MERCURY_ISA_VERSION
	.align		4
        /*0020*/ 	.byte	0x03, 0x5f
        /*0022*/ 	.short	0x0101


	//----- nvinfo : EIATTR_VRC_CTA_INIT_COUNT
	.align		4
        /*0024*/ 	.byte	0x02, 0x4a
	.zero		1
	.zero		1


	//----- nvinfo : EIATTR_EXIT_INSTR_OFFSETS
	.align		4
        /*0028*/ 	.byte	0x04, 0x1c
        /*002a*/ 	.short	(.L_556 - .L_555)


	//   ....[0]....
.L_555:
        /*002c*/ 	.word	0x00000010


	//----- nvinfo : EIATTR_MAX_THREADS
	.align		4
.L_556:
        /*0030*/ 	.byte	0x04, 0x05
        /*0032*/ 	.short	(.L_558 - .L_557)
.L_557:
        /*0034*/ 	.word	0x00000180
        /*0038*/ 	.word	0x00000001
        /*003c*/ 	.word	0x00000001


	//----- nvinfo : EIATTR_CBANK_PARAM_SIZE
	.align		4
.L_558:
        /*0040*/ 	.byte	0x03, 0x19
        /*0042*/ 	.short	0x0b80


	//----- nvinfo : EIATTR_PARAM_CBANK
	.align		4
        /*0044*/ 	.byte	0x04, 0x0a
        /*0046*/ 	.short	(.L_560 - .L_559)
	.align		4
.L_559:
        /*0048*/ 	.word	index@(.nv.constant0._ZN7cutlass13device_kernelIN5flash11enable_sm90INS1_16FlashAttnFwdSm90INS1_25CollectiveMainloopFwdSm90ILi2EN4cute5tupleIJNS5_1CILi2EEENS7_ILi1EEES9_EEENS6_IJNS7_ILi128EEENS7_ILi176EEESB_EEELi128ENS_10bfloat16_tEfNS_4arch4Sm90ELb0ELb0ELb1ELb0ELb0ELb0ELb0ELb1ELb1ELb0ELb0ELb0EEENS1_21CollectiveEpilogueFwdINS6_IJSB_SB_SC_EEESA_SE_SG_Li256ELb0ELb0ELb0ELb0EEENS1_29StaticPersistentTileSchedulerILb0EEEEEEEEEvNT_6ParamsE)
        /*004c*/ 	.short	0x0380
        /*004e*/ 	.short	0x0b80


	//----- nvinfo : EIATTR_SW_WAR
	.align		4
.L_560:
        /*0050*/ 	.byte	0x04, 0x36
        /*0052*/ 	.short	(.L_562 - .L_561)
.L_561:
        /*0054*/ 	.word	0x00000008
.L_562:


//--------------------- .nv.info._ZN7cutlass13device_kernelIN5flash11enable_sm90INS1_16FlashAttnFwdSm90INS1_25CollectiveMainloopFwdSm90ILi2EN4cute5tupleIJNS5_1CILi1EEES8_S8_EEENS6_IJNS7_ILi128EEENS7_ILi176EEESA_EEELi128ENS_10bfloat16_tEfNS_4arch4Sm90ELb0ELb0ELb1ELb1ELb0ELb0ELb0ELb1ELb1ELb0ELb0ELb0EEENS1_21CollectiveEpilogueFwdINS6_IJSA_SA_SB_EEES9_SD_SF_Li256ELb1ELb0ELb0ELb0EEENS1_36VarlenDynamicPersistentTileSchedulerILi128ELi176ELi256ELi32ELb0ELb0ELb1ELb0ELb1ELb1EEEEEEEEEvNT_6ParamsE --------------------------
	.section	.nv.info._ZN7cutlass13device_kernelIN5flash11enable_sm90INS1_16FlashAttnFwdSm90INS1_25CollectiveMainloopFwdSm90ILi2EN4cute5tupleIJNS5_1CILi1EEES8_S8_EEENS6_IJNS7_ILi128EEENS7_ILi176EEESA_EEELi128ENS_10bfloat16_tEfNS_4arch4Sm90ELb0ELb0ELb1ELb1ELb0ELb0ELb0ELb1ELb1ELb0ELb0ELb0EEENS1_21CollectiveEpilogueFwdINS6_IJSA_SA_SB_EEES9_SD_SF_Li256ELb1ELb0ELb0ELb0EEENS1_36VarlenDynamicPersistentTileSchedulerILi128ELi176ELi256ELi32ELb0ELb0ELb1ELb0ELb1ELb1EEEEEEEEEvNT_6ParamsE,"",@"SHT_CUDA_INFO"
	.sectionflags	@""
	.align	4


	//----- nvinfo : EIATTR_CUDA_API_VERSION
	.align		4
        /*0000*/ 	.byte	0x04, 0x37
        /*0002*/ 	.short	(.L_564 - .L_563)
.L_563:
        /*0004*/ 	.word	0x00000082


	//----- nvinfo : EIATTR_KPARAM_INFO
	.align		4
.L_564:
        /*0008*/ 	.byte	0x04, 0x17
        /*000a*/ 	.short	(.L_566 - .L_565)
.L_565:
        /*000c*/ 	.word	0x00000000
        /*0010*/ 	.short	0x0000
        /*0012*/ 	.short	0x0000
        /*0014*/ 	.byte	0x00, 0xf0, 0x01, 0x28


	//----- nvinfo : EIATTR_SPARSE_MMA_MASK
	.align		4
.L_566:
        /*0018*/ 	.byte	0x03, 0x50
        /*001a*/ 	.short	0x0000


	//----- nvinfo : EIATTR_MAXREG_COUNT
	.align		4
        /*001c*/ 	.byte	0x03, 0x1b
        /*001e*/ 	.short	0x00a8


	//----- nvinfo : EIATTR_MERCURY_ISA_VERSION
	.align		4
        /*0020*/ 	.byte	0x03, 0x5f
        /*0022*/ 	.short	0x0101


	//----- nvinfo : EIATTR_VRC_CTA_INIT_COUNT
	.align		4
        /*0024*/ 	.byte	0x02, 0x4a
	.zero		1
	.zero		1


	//----- nvinfo : EIATTR_EXIT_INSTR_OFFSETS
	.align		4
        /*0028*/ 	.byte	0x04, 0x1c
        /*002a*/ 	.short	(.L_568 - .L_567)


	//   ....[0]....
.L_567:
        /*002c*/ 	.word	0x00000010


	//----- nvinfo : EIATTR_MAX_THREADS
	.align		4
.L_568:
        /*0030*/ 	.byte	0x04, 0x05
        /*0032*/ 	.short	(.L_570 - .L_569)
.L_569:
        /*0034*/ 	.word	0x00000180
        /*0038*/ 	.word	0x00000001
        /*003c*/ 	.word	0x00000001


	//----- nvinfo : EIATTR_CBANK_PARAM_SIZE
	.align		4
.L_570:
        /*0040*/ 	.byte	0x03, 0x19
        /*0042*/ 	.short	0x0a00


	//----- nvinfo : EIATTR_PARAM_CBANK
	.align		4
        /*0044*/ 	.byte	0x04, 0x0a
        /*0046*/ 	.short	(.L_572 - .L_571)
	.align		4
.L_571:
        /*0048*/ 	.word	index@(.nv.constant0._ZN7cutlass13device_kernelIN5flash11enable_sm90INS1_16FlashAttnFwdSm90INS1_25CollectiveMainloopFwdSm90ILi2EN4cute5tupleIJNS5_1CILi1EEES8_S8_EEENS6_IJNS7_ILi128EEENS7_ILi176EEESA_EEELi128ENS_10bfloat16_tEfNS_4arch4Sm90ELb0ELb0ELb1ELb1ELb0ELb0ELb0ELb1ELb1ELb0ELb0ELb0EEENS1_21CollectiveEpilogueFwdINS6_IJSA_SA_SB_EEES9_SD_SF_Li256ELb1ELb0ELb0ELb0EEENS1_36VarlenDynamicPersistentTileSchedulerILi128ELi176ELi256ELi32ELb0ELb0ELb1ELb0ELb1ELb1EEEEEEEEEvNT_6ParamsE)
        /*004c*/ 	.short	0x0380
        /*004e*/ 	.short	0x0a00


	//----- nvinfo : EIATTR_SW_WAR
	.align		4
.L_572:
        /*0050*/ 	.byte	0x04, 0x36
        /*0052*/ 	.short	(.L_574 - .L_573)
.L_573:
        /*0054*/ 	.word	0x00000008
.L_574:


//--------------------- .nv.info._ZN7cutlass13device_kernelIN5flash11enable_sm90INS1_16FlashAttnFwdSm90INS1_25CollectiveMainloopFwdSm90ILi2EN4cute5tupleIJNS5_1CILi1EEES8_S8_EEENS6_IJNS7_ILi128EEENS7_ILi176EEESA_EEELi128ENS_10bfloat16_tEfNS_4arch4Sm90ELb0ELb0ELb1ELb1ELb0ELb1ELb0ELb1ELb1ELb0ELb0ELb0EEENS1_21CollectiveEpilogueFwdINS6_IJSA_SA_SB_EEES9_SD_SF_Li256ELb1ELb0ELb0ELb0EEENS1_36VarlenDynamicPersistentTileSchedulerILi128ELi176ELi256ELi32ELb0ELb0ELb1ELb0ELb1ELb1EEEEEEEEEvNT_6ParamsE --------------------------
	.section	.nv.info._ZN7cutlass13device_kernelIN5flash11enable_sm90INS1_16FlashAttnFwdSm90INS1_25CollectiveMainloopFwdSm90ILi2EN4cute5tupleIJNS5_1CILi1EEES8_S8_EEENS6_IJNS7_ILi128EEENS7_ILi176EEESA_EEELi128ENS_10bfloat16_tEfNS_4arch4Sm90ELb0ELb0ELb1ELb1ELb0ELb1ELb0ELb1ELb1ELb0ELb0ELb0EEENS1_21CollectiveEpilogueFwdINS6_IJSA_SA_SB_EEES9_SD_SF_Li256ELb1ELb0ELb0ELb0EEENS1_36VarlenDynamicPersistentTileSchedulerILi128ELi176ELi256ELi32ELb0ELb0ELb1ELb0ELb1ELb1EEEEEEEEEvNT_6ParamsE,"",@"SHT_CUDA_INFO"
	.sectionflags	@""
	.align	4


	//----- nvinfo : EIATTR_CUDA_API_VERSION
	.align		4
        /*0000*/ 	.byte	0x04, 0x37
        /*0002*/ 	.short	(.L_576 - .L_575)
.L_575:
        /*0004*/ 	.word	0x00000082


	//----- nvinfo : EIATTR_KPARAM_INFO
	.align		4
.L_576:
        /*0008*/ 	.byte	0x04, 0x17
        /*000a*/ 	.short	(.L_578 - .L_577)
.L_577:
        /*000c*/ 	.word	0x00000000
        /*0010*/ 	.short	0x0000
        /*0012*/ 	.short	0x0000
        /*0014*/ 	.byte	0x00, 0xf0, 0x01, 0x28


	//----- nvinfo : EIATTR_SPARSE_MMA_MASK
	.align		4
.L_578:
        /*0018*/ 	.byte	0x03, 0x50
        /*001a*/ 	.short	0x0000


	//----- nvinfo : EIATTR_MAXREG_COUNT
	.align		4
        /*001c*/ 	.byte	0x03, 0x1b
        /*001e*/ 	.short	0x00a8


	//----- nvinfo : EIATTR_MERCURY_ISA_VERSION
	.align		4
        /*0020*/ 	.byte	0x03, 0x5f
        /*0022*/ 	.short	0x0101


	//----- nvinfo : EIATTR_VRC_CTA_INIT_COUNT
	.align		4
        /*0024*/ 	.byte	0x02, 0x4a
	.zero		1
	.zero		1


	//----- nvinfo : EIATTR_EXIT_INSTR_OFFSETS
	.align		4
        /*0028*/ 	.byte	0x04, 0x1c
        /*002a*/ 	.short	(.L_580 - .L_579)


	//   ....[0]....
.L_579:
        /*002c*/ 	.word	0x00000010


	//----- nvinfo : EIATTR_MAX_THREADS
	.align		4
.L_580:
        /*0030*/ 	.byte	0x04, 0x05
        /*0032*/ 	.short	(.L_582 - .L_581)
.L_581:
        /*0034*/ 	.word	0x00000180
        /*0038*/ 	.word	0x00000001
        /*003c*/ 	.word	0x00000001


	//----- nvinfo : EIATTR_CBANK_PARAM_SIZE
	.align		4
.L_582:
        /*0040*/ 	.byte	0x03, 0x19
        /*0042*/ 	.short	0x0a00


	//----- nvinfo : EIATTR_PARAM_CBANK
	.align		4
        /*0044*/ 	.byte	0x04, 0x0a
        /*0046*/ 	.short	(.L_584 - .L_583)
	.align		4
.L_583:
        /*0048*/ 	.word	index@(.nv.constant0._ZN7cutlass13device_kernelIN5flash11enable_sm90INS1_16FlashAttnFwdSm90INS1_25CollectiveMainloopFwdSm90ILi2EN4cute5tupleIJNS5_1CILi1EEES8_S8_EEENS6_IJNS7_ILi128EEENS7_ILi176EEESA_EEELi128ENS_10bfloat16_tEfNS_4arch4Sm90ELb0ELb0ELb1ELb1ELb0ELb1ELb0ELb1ELb1ELb0ELb0ELb0EEENS1_21CollectiveEpilogueFwdINS6_IJSA_SA_SB_EEES9_SD_SF_Li256ELb1ELb0ELb0ELb0EEENS1_36VarlenDynamicPersistentTileSchedulerILi128ELi176ELi256ELi32ELb0ELb0ELb1ELb0ELb1ELb1EEEEEEEEEvNT_6ParamsE)
        /*004c*/ 	.short	0x0380
        /*004e*/ 	.short	0x0a00


	//----- nvinfo : EIATTR_SW_WAR
	.align		4
.L_584:
        /*0050*/ 	.byte	0x04, 0x36
        /*0052*/ 	.short	(.L_586 - .L_585)
.L_585:
        /*0054*/ 	.word	0x00000008
.L_586:


//--------------------- .nv.info._ZN7cutlass13device_kernelIN5flash11enable_sm90INS1_16FlashAttnFwdSm90INS1_25CollectiveMainloopFwdSm90ILi2EN4cute5tupleIJNS5_1CILi1EEES8_S8_EEENS6_IJNS7_ILi128EEESA_SA_EEELi128ENS_10bfloat16_tEfNS_4arch4Sm90ELb0ELb1ELb1ELb0ELb0ELb0ELb0ELb1ELb1ELb0ELb0ELb0EEENS1_21CollectiveEpilogueFwdISB_S9_SC_SE_Li256ELb0ELb0ELb0ELb0EEENS1_30DynamicPersistentTileSchedulerILi256ELi32ELb0ELb0ELb1EEEEEEEEEvNT_6ParamsE --------------------------
	.section	.nv.info._ZN7cutlass13device_kernelIN5flash11enable_sm90INS1_16FlashAttnFwdSm90INS1_25CollectiveMainloopFwdSm90ILi2EN4cute5tupleIJNS5_1CILi1EEES8_S8_EEENS6_IJNS7_ILi128EEESA_SA_EEELi128ENS_10bfloat16_tEfNS_4arch4Sm90ELb0ELb1ELb1ELb0ELb0ELb0ELb0ELb1ELb1ELb0ELb0ELb0EEENS1_21CollectiveEpilogueFwdISB_S9_SC_SE_Li256ELb0ELb0ELb0ELb0EEENS1_30DynamicPersistentTileSchedulerILi256ELi32ELb0ELb0ELb1EEEEEEEEEvNT_6ParamsE,"",@"SHT_CUDA_INFO"
	.sectionflags	@""
	.align	4


	//----- nvinfo : EIATTR_CUDA_API_VERSION
	.align		4
        /*0000*/ 	.byte	0x04, 0x37
        /*0002*/ 	.short	(.L_588 - .L_587)
.L_587:
        /*0004*/ 	.word	0x00000082


	//----- nvinfo : EIATTR_KPARAM_INFO
	.align		4
.L_588:
        /*0008*/ 	.byte	0x04, 0x17
        /*000a*/ 	.short	(.L_590 - .L_589)
.L_589:
        /*000c*/ 	.word	0x00000000
        /*0010*/ 	.short	0x0000
        /*0012*/ 	.short	0x0000
        /*0014*/ 	.byte	0x00, 0xf0, 0x01, 0x2e


	//----- nvinfo : EIATTR_SPARSE_MMA_MASK
	.align		4
.L_590:
        /*0018*/ 	.byte	0x03, 0x50
        /*001a*/ 	.short	0x0000


	//----- nvinfo : EIATTR_MAXREG_COUNT
	.align		4
        /*001c*/ 	.byte	0x03, 0x1b
        /*001e*/ 	.short	0x00a8


	//----- nvinfo : EIATTR_MERCURY_ISA_VERSION
	.align		4
        /*0020*/ 	.byte	0x03, 0x5f
        /*0022*/ 	.short	0x0101


	//----- nvinfo : EIATTR_VRC_CTA_INIT_COUNT
	.align		4
        /*0024*/ 	.byte	0x02, 0x4a
	.zero		1
	.zero		1


	//----- nvinfo : EIATTR_EXIT_INSTR_OFFSETS
	.align		4
        /*0028*/ 	.byte	0x04, 0x1c
        /*002a*/ 	.short	(.L_592 - .L_591)


	//   ....[0]....
.L_591:
        /*002c*/ 	.word	0x00000010


	//----- nvinfo : EIATTR_MAX_THREADS
	.align		4
.L_592:
        /*0030*/ 	.byte	0x04, 0x05
        /*0032*/ 	.short	(.L_594 - .L_593)
.L_593:
        /*0034*/ 	.word	0x00000180
        /*0038*/ 	.word	0x00000001
        /*003c*/ 	.word	0x00000001


	//----- nvinfo : EIATTR_CBANK_PARAM_SIZE
	.align		4
.L_594:
        /*0040*/ 	.byte	0x03, 0x19
        /*0042*/ 	.short	0x0b80


	//----- nvinfo : EIATTR_PARAM_CBANK
	.align		4
        /*0044*/ 	.byte	0x04, 0x0a
        /*0046*/ 	.short	(.L_596 - .L_595)
	.align		4
.L_595:
        /*0048*/ 	.word	index@(.nv.constant0._ZN7cutlass13device_kernelIN5flash11enable_sm90INS1_16FlashAttnFwdSm90INS1_25CollectiveMainloopFwdSm90ILi2EN4cute5tupleIJNS5_1CILi1EEES8_S8_EEENS6_IJNS7_ILi128EEESA_SA_EEELi128ENS_10bfloat16_tEfNS_4arch4Sm90ELb0ELb1ELb1ELb0ELb0ELb0ELb0ELb1ELb1ELb0ELb0ELb0EEENS1_21CollectiveEpilogueFwdISB_S9_SC_SE_Li256ELb0ELb0ELb0ELb0EEENS1_30DynamicPersistentTileSchedulerILi256ELi32ELb0ELb0ELb1EEEEEEEEEvNT_6ParamsE)
        /*004c*/ 	.short	0x0380
        /*004e*/ 	.short	0x0b80


	//----- nvinfo : EIATTR_SW_WAR
	.align		4
.L_596:
        /*0050*/ 	.byte	0x04, 0x36
        /*0052*/ 	.short	(.L_598 - .L_597)
.L_597:
        /*0054*/ 	.word	0x00000008
.L_598:


//--------------------- .nv.info._ZN7cutlass13device_kernelIN5flash11enable_sm90INS1_16FlashAttnFwdSm90INS1_25CollectiveMainloopFwdSm90ILi2EN4cute5tupleIJNS5_1CILi1EEES8_S8_EEENS6_IJNS7_ILi128EEESA_SA_EEELi128ENS_10bfloat16_tEfNS_4arch4Sm90ELb0ELb1ELb1ELb1ELb0ELb0ELb0ELb1ELb1ELb0ELb0ELb0EEENS1_21CollectiveEpilogueFwdISB_S9_SC_SE_Li256ELb1ELb0ELb0ELb0EEENS1_36VarlenDynamicPersistentTileSchedulerILi128ELi128ELi256ELi32ELb0ELb0ELb1ELb1ELb0ELb1EEEEEEEEEvNT_6ParamsE --------------------------
	.section	.nv.info._ZN7cutlass13device_kernelIN5flash11enable_sm90INS1_16FlashAttnFwdSm90INS1_25CollectiveMainloopFwdSm90ILi2EN4cute5tupleIJNS5_1CILi1EEES8_S8_EEENS6_IJNS7_ILi128EEESA_SA_EEELi128ENS_10bfloat16_tEfNS_4arch4Sm90ELb0ELb1ELb1ELb1ELb0ELb0ELb0ELb1ELb1ELb0ELb0ELb0EEENS1_21CollectiveEpilogueFwdISB_S9_SC_SE_Li256ELb1ELb0ELb0ELb0EEENS1_36VarlenDynamicPersistentTileSchedulerILi128ELi128ELi256ELi32ELb0ELb0ELb1ELb1ELb0ELb1EEEEEEEEEvNT_6ParamsE,"",@"SHT_CUDA_INFO"
	.sectionflags	@""
	.align	4


	//----- nvinfo : EIATTR_CUDA_API_VERSION
	.align		4
        /*0000*/ 	.byte	0x04, 0x37
        /*0002*/ 	.short	(.L_600 - .L_599)
.L_599:
        /*0004*/ 	.word	0x00000082


	//----- nvinfo : EIATTR_KPARAM_INFO
	.align		4
.L_600:
        /*0008*/ 	.byte	0x04, 0x17
        /*000a*/ 	.short	(.L_602 - .L_601)
.L_601:
        /*000c*/ 	.word	0x00000000
        /*0010*/ 	.short	0x0000
        /*0012*/ 	.short	0x0000
        /*0014*/ 	.byte	0x00, 0xf0, 0x01, 0x28


	//----- nvinfo : EIATTR_SPARSE_MMA_MASK
	.align		4
.L_602:
        /*0018*/ 	.byte	0x03, 0x50
        /*001a*/ 	.short	0x0000


	//----- nvinfo : EIATTR_MAXREG_COUNT
	.align		4
        /*001c*/ 	.byte	0x03, 0x1b
        /*001e*/ 	.short	0x00a8


	//----- nvinfo : EIATTR_MERCURY_ISA_VERSION
	.align		4
        /*0020*/ 	.byte	0x03, 0x5f
        /*0022*/ 	.short	0x0101


	//----- nvinfo : EIATTR_VRC_CTA_INIT_COUNT
	.align		4
        /*0024*/ 	.byte	0x02, 0x4a
	.zero		1
	.zero		1


	//----- nvinfo : EIATTR_EXIT_INSTR_OFFSETS
	.align		4
        /*0028*/ 	.byte	0x04, 0x1c
        /*002a*/ 	.short	(.L_604 - .L_603)


	//   ....[0]....
.L_603:
        /*002c*/ 	.word	0x00000010


	//----- nvinfo : EIATTR_MAX_THREADS
	.align		4
.L_604:
        /*0030*/ 	.byte	0x04, 0x05
        /*0032*/ 	.short	(.L_606 - .L_605)
.L_605:
        /*0034*/ 	.word	0x00000180
        /*0038*/ 	.word	0x00000001
        /*003c*/ 	.word	0x00000001


	//----- nvinfo : EIATTR_CBANK_PARAM_SIZE
	.align		4
.L_606:
        /*0040*/ 	.byte	0x03, 0x19
        /*0042*/ 	.short	0x0a00


	//----- nvinfo : EIATTR_PARAM_CBANK
	.align		4
        /*0044*/ 	.byte	0x04, 0x0a
        /*0046*/ 	.short	(.L_608 - .L_607)
	.align		4
.L_607:
        /*0048*/ 	.word	index@(.nv.constant0._ZN7cutlass13device_kernelIN5flash11enable_sm90INS1_16FlashAttnFwdSm90INS1_25CollectiveMainloopFwdSm90ILi2EN4cute5tupleIJNS5_1CILi1EEES8_S8_EEENS6_IJNS7_ILi128EEESA_SA_EEELi128ENS_10bfloat16_tEfNS_4arch4Sm90ELb0ELb1ELb1ELb1ELb0ELb0ELb0ELb1ELb1ELb0ELb0ELb0EEENS1_21CollectiveEpilogueFwdISB_S9_SC_SE_Li256ELb1ELb0ELb0ELb0EEENS1_36VarlenDynamicPersistentTileSchedulerILi128ELi128ELi256ELi32ELb0ELb0ELb1ELb1ELb0ELb1EEEEEEEEEvNT_6ParamsE)
        /*004c*/ 	.short	0x0380
        /*004e*/ 	.short	0x0a00


	//----- nvinfo : EIATTR_SW_WAR
	.align		4
.L_608:
        /*0050*/ 	.byte	0x04, 0x36
        /*0052*/ 	.short	(.L_610 - .L_609)
.L_609:
        /*0054*/ 	.word	0x00000008
.L_610:


//--------------------- .nv.info._ZN7cutlass13device_kernelIN5flash11enable_sm90INS1_16FlashAttnFwdSm90INS1_25CollectiveMainloopFwdSm90ILi2EN4cute5tupleIJNS5_1CILi1EEES8_S8_EEENS6_IJNS7_ILi128EEESA_SA_EEELi128ENS_10bfloat16_tEfNS_4arch4Sm90ELb0ELb1ELb1ELb1ELb0ELb1ELb0ELb1ELb1ELb0ELb0ELb0EEENS1_21CollectiveEpilogueFwdISB_S9_SC_SE_Li256ELb1ELb0ELb0ELb0EEENS1_36VarlenDynamicPersistentTileSchedulerILi128ELi128ELi256ELi32ELb0ELb0ELb1ELb1ELb0ELb1EEEEEEEEEvNT_6ParamsE --------------------------
	.section	.nv.info._ZN7cutlass13device_kernelIN5flash11enable_sm90INS1_16FlashAttnFwdSm90INS1_25CollectiveMainloopFwdSm90ILi2EN4cute5tupleIJNS5_1CILi1EEES8_S8_EEENS6_IJNS7_ILi128EEESA_SA_EEELi128ENS_10bfloat16_tEfNS_4arch4Sm90ELb0ELb1ELb1ELb1ELb0ELb1ELb0ELb1ELb1ELb0ELb0ELb0EEENS1_21CollectiveEpilogueFwdISB_S9_SC_SE_Li256ELb1ELb0ELb0ELb0EEENS1_36VarlenDynamicPersistentTileSchedulerILi128ELi128ELi256ELi32ELb0ELb0ELb1ELb1ELb0ELb1EEEEEEEEEvNT_6ParamsE,"",@"SHT_CUDA_INFO"
	.sectionflags	@""
	.align	4


	//----- nvinfo : EIATTR_CUDA_API_VERSION
	.align		4
        /*0000*/ 	.byte	0x04, 0x37
        /*0002*/ 	.short	(.L_612 - .L_611)
.L_611:
        /*0004*/ 	.word	0x00000082


	//----- nvinfo : EIATTR_KPARAM_INFO
	.align		4
.L_612:
        /*0008*/ 	.byte	0x04, 0x17
        /*000a*/ 	.short	(.L_614 - .L_613)
.L_613:
        /*000c*/ 	.word	0x00000000
        /*0010*/ 	.short	0x0000
        /*0012*/ 	.short	0x0000
        /*0014*/ 	.byte	0x00, 0xf0, 0x01, 0x28


	//----- nvinfo : EIATTR_SPARSE_MMA_MASK
	.align		4
.L_614:
        /*0018*/ 	.byte	0x03, 0x50
        /*001a*/ 	.short	0x0000


	//----- nvinfo : EIATTR_MAXREG_COUNT
	.align		4
        /*001c*/ 	.byte	0x03, 0x1b
        /*001e*/ 	.short	0x00a8


	//----- nvinfo : EIATTR_MERCURY_ISA_VERSION
	.align		4
        /*0020*/ 	.byte	0x03, 0x5f
        /*0022*/ 	.short	0x0101


	//----- nvinfo : EIATTR_VRC_CTA_INIT_COUNT
	.align		4
        /*0024*/ 	.byte	0x02, 0x4a
	.zero		1
	.zero		1


	//----- nvinfo : EIATTR_EXIT_INSTR_OFFSETS
	.align		4
        /*0028*/ 	.byte	0x04, 0x1c
        /*002a*/ 	.short	(.L_616 - .L_615)


	//   ....[0]....
.L_615:
        /*002c*/ 	.word	0x00000010


	//----- nvinfo : EIATTR_MAX_THREADS
	.align		4
.L_616:
        /*0030*/ 	.byte	0x04, 0x05
        /*0032*/ 	.short	(.L_618 - .L_617)
.L_617:
        /*0034*/ 	.word	0x00000180
        /*0038*/ 	.word	0x00000001
        /*003c*/ 	.word	0x00000001


	//----- nvinfo : EIATTR_CBANK_PARAM_SIZE
	.align		4
.L_618:
        /*0040*/ 	.byte	0x03, 0x19
        /*0042*/ 	.short	0x0a00


	//----- nvinfo : EIATTR_PARAM_CBANK
	.align		4
        /*0044*/ 	.byte	0x04, 0x0a
        /*0046*/ 	.short	(.L_620 - .L_619)
	.align		4
.L_619:
        /*0048*/ 	.word	index@(.nv.constant0._ZN7cutlass13device_kernelIN5flash11enable_sm90INS1_16FlashAttnFwdSm90INS1_25CollectiveMainloopFwdSm90ILi2EN4cute5tupleIJNS5_1CILi1EEES8_S8_EEENS6_IJNS7_ILi128EEESA_SA_EEELi128ENS_10bfloat16_tEfNS_4arch4Sm90ELb0ELb1ELb1ELb1ELb0ELb1ELb0ELb1ELb1ELb0ELb0ELb0EEENS1_21CollectiveEpilogueFwdISB_S9_SC_SE_Li256ELb1ELb0ELb0ELb0EEENS1_36VarlenDynamicPersistentTileSchedulerILi128ELi128ELi256ELi32ELb0ELb0ELb1ELb1ELb0ELb1EEEEEEEEEvNT_6ParamsE)
        /*004c*/ 	.short	0x0380
        /*004e*/ 	.short	0x0a00


	//----- nvinfo : EIATTR_SW_WAR
	.align		4
.L_620:
        /*0050*/ 	.byte	0x04, 0x36
        /*0052*/ 	.short	(.L_622 - .L_621)
.L_621:
        /*0054*/ 	.word	0x00000008
.L_622:


//--------------------- .nv.info._ZN7cutlass13device_kernelIN5flash11enable_sm90INS1_16FlashAttnFwdSm90INS1_25CollectiveMainloopFwdSm90ILi2EN4cute5tupleIJNS5_1CILi1EEES8_S8_EEENS6_IJNS7_ILi128EEESA_SA_EEELi128ENS_10bfloat16_tEfNS_4arch4Sm90ELb1ELb0ELb1ELb0ELb0ELb0ELb0ELb1ELb1ELb0ELb0ELb0EEENS1_21CollectiveEpilogueFwdISB_S9_SC_SE_Li256ELb0ELb0ELb0ELb0EEENS1_30DynamicPersistentTileSchedulerILi256ELi32ELb0ELb0ELb1EEEEEEEEEvNT_6ParamsE --------------------------
	.section	.nv.info._ZN7cutlass13device_kernelIN5flash11enable_sm90INS1_16FlashAttnFwdSm90INS1_25CollectiveMainloopFwdSm90ILi2EN4cute5tupleIJNS5_1CILi1EEES8_S8_EEENS6_IJNS7_ILi128EEESA_SA_EEELi128ENS_10bfloat16_tEfNS_4arch4Sm90ELb1ELb0ELb1ELb0ELb0ELb0ELb0ELb1ELb1ELb0ELb0ELb0EEENS1_21CollectiveEpilogueFwdISB_S9_SC_SE_Li256ELb0ELb0ELb0ELb0EEENS1_30DynamicPersistentTileSchedulerILi256ELi32ELb0ELb0ELb1EEEEEEEEEvNT_6ParamsE,"",@"SHT_CUDA_INFO"
	.sectionflags	@""
	.align	4


	//----- nvinfo : EIATTR_CUDA_API_VERSION
	.align		4
        /*0000*/ 	.byte	0x04, 0x37
        /*0002*/ 	.short	(.L_624 - .L_623)
.L_623:
        /*0004*/ 	.word	0x00000082


	//----- nvinfo : EIATTR_KPARAM_INFO
	.align		4
.L_624:
        /*0008*/ 	.byte	0x04, 0x17
        /*000a*/ 	.short	(.L_626 - .L_625)
.L_625:
        /*000c*/ 	.word	0x00000000
        /*0010*/ 	.short	0x0000
        /*0012*/ 	.short	0x0000
        /*0014*/ 	.byte	0x00, 0xf0, 0x01, 0x2e


	//----- nvinfo : EIATTR_SPARSE_MMA_MASK
	.align		4
.L_626:
        /*0018*/ 	.byte	0x03, 0x50
        /*001a*/ 	.short	0x0000


	//----- nvinfo : EIATTR_MAXREG_COUNT
	.align		4
        /*001c*/ 	.byte	0x03, 0x1b
        /*001e*/ 	.short	0x00a8


	//----- nvinfo : EIATTR_MERCURY_ISA_VERSION
	.align		4
        /*0020*/ 	.byte	0x03, 0x5f
        /*0022*/ 	.short	0x0101


	//----- nvinfo : EIATTR_VRC_CTA_INIT_COUNT
	.align		4
        /*0024*/ 	.byte	0x02, 0x4a
	.zero		1
	.zero		1


	//----- nvinfo : EIATTR_EXIT_INSTR_OFFSETS
	.align		4
        /*0028*/ 	.byte	0x04, 0x1c
        /*002a*/ 	.short	(.L_628 - .L_627)


	//   ....[0]....
.L_627:
        /*002c*/ 	.word	0x00000010


	//----- nvinfo : EIATTR_MAX_THREADS
	.align		4
.L_628:
        /*0030*/ 	.byte	0x04, 0x05
        /*0032*/ 	.short	(.L_630 - .L_629)
.L_629:
        /*0034*/ 	.word	0x00000180
        /*0038*/ 	.word	0x00000001
        /*003c*/ 	.word	0x00000001


	//----- nvinfo : EIATTR_CBANK_PARAM_SIZE
	.align		4
.L_630:
        /*0040*/ 	.byte	0x03, 0x19
        /*0042*/ 	.short	0x0b80


	//----- nvinfo : EIATTR_PARAM_CBANK
	.align		4
        /*0044*/ 	.byte	0x04, 0x0a
        /*0046*/ 	.short	(.L_632 - .L_631)
	.align		4
.L_631:
        /*0048*/ 	.word	index@(.nv.constant0._ZN7cutlass13device_kernelIN5flash11enable_sm90INS1_16FlashAttnFwdSm90INS1_25CollectiveMainloopFwdSm90ILi2EN4cute5tupleIJNS5_1CILi1EEES8_S8_EEENS6_IJNS7_ILi128EEESA_SA_EEELi128ENS_10bfloat16_tEfNS_4arch4Sm90ELb1ELb0ELb1ELb0ELb0ELb0ELb0ELb1ELb1ELb0ELb0ELb0EEENS1_21CollectiveEpilogueFwdISB_S9_SC_SE_Li256ELb0ELb0ELb0ELb0EEENS1_30DynamicPersistentTileSchedulerILi256ELi32ELb0ELb0ELb1EEEEEEEEEvNT_6ParamsE)
        /*004c*/ 	.short	0x0380
        /*004e*/ 	.short	0x0b80


	//----- nvinfo : EIATTR_SW_WAR
	.align		4
.L_632:
        /*0050*/ 	.byte	0x04, 0x36
        /*0052*/ 	.short	(.L_634 - .L_633)
.L_633:
        /*0054*/ 	.word	0x00000008
.L_634:


//--------------------- .nv.info._ZN7cutlass13device_kernelIN5flash11enable_sm90INS1_16FlashAttnFwdSm90INS1_25CollectiveMainloopFwdSm90ILi2EN4cute5tupleIJNS5_1CILi1EEES8_S8_EEENS6_IJNS7_ILi128EEESA_SA_EEELi128ENS_10bfloat16_tEfNS_4arch4Sm90ELb1ELb0ELb1ELb1ELb0ELb0ELb0ELb1ELb1ELb0ELb0ELb0EEENS1_21CollectiveEpilogueFwdISB_S9_SC_SE_Li256ELb1ELb0ELb0ELb0EEENS1_36VarlenDynamicPersistentTileSchedulerILi128ELi128ELi256ELi32ELb0ELb0ELb1ELb1ELb1ELb1EEEEEEEEEvNT_6ParamsE --------------------------
	.section	.nv.info._ZN7cutlass13device_kernelIN5flash11enable_sm90INS1_16FlashAttnFwdSm90INS1_25CollectiveMainloopFwdSm90ILi2EN4cute5tupleIJNS5_1CILi1EEES8_S8_EEENS6_IJNS7_ILi128EEESA_SA_EEELi128ENS_10bfloat16_tEfNS_4arch4Sm90ELb1ELb0ELb1ELb1ELb0ELb0ELb0ELb1ELb1ELb0ELb0ELb0EEENS1_21CollectiveEpilogueFwdISB_S9_SC_SE_Li256ELb1ELb0ELb0ELb0EEENS1_36VarlenDynamicPersistentTileSchedulerILi128ELi128ELi256ELi32ELb0ELb0ELb1ELb1ELb1ELb1EEEEEEEEEvNT_6ParamsE,"",@"SHT_CUDA_INFO"
	.sectionflags	@""
	.align	4


	//----- nvinfo : EIATTR_CUDA_API_VERSION
	.align		4
        /*0000*/ 	.byte	0x04, 0x37
        /*0002*/ 	.short	(.L_636 - .L_635)
.L_635:
        /*0004*/ 	.word	0x00000082


	//----- nvinfo : EIATTR_KPARAM_INFO
	.align		4
.L_636:
        /*0008*/ 	.byte	0x04, 0x17
        /*000a*/ 	.short	(.L_638 - .L_637)
.L_637:
        /*000c*/ 	.word	0x00000000
        /*0010*/ 	.short	0x0000
        /*0012*/ 	.short	0x0000
        /*0014*/ 	.byte	0x00, 0xf0, 0x01, 0x28


	//----- nvinfo : EIATTR_SPARSE_MMA_MASK
	.align		4
.L_638:
        /*0018*/ 	.byte	0x03, 0x50
        /*001a*/ 	.short	0x0000


	//----- nvinfo : EIATTR_MAXREG_COUNT
	.align		4
        /*001c*/ 	.byte	0x03, 0x1b
        /*001e*/ 	.short	0x00a8


	//----- nvinfo : EIATTR_MERCURY_ISA_VERSION
	.align		4
        /*0020*/ 	.byte	0x03, 0x5f
        /*0022*/ 	.short	0x0101


	//----- nvinfo : EIATTR_VRC_CTA_INIT_COUNT
	.align		4
        /*0024*/ 	.byte	0x02, 0x4a
	.zero		1
	.zero		1


	//----- nvinfo : EIATTR_EXIT_INSTR_OFFSETS
	.align		4
        /*0028*/ 	.byte	0x04, 0x1c
        /*002a*/ 	.short	(.L_640 - .L_639)


	//   ....[0]....
.L_639:
        /*002c*/ 	.word	0x00000010


	//----- nvinfo : EIATTR_MAX_THREADS
	.align		4
.L_640:
        /*0030*/ 	.byte	0x04, 0x05
        /*0032*/ 	.short	(.L_642 - .L_641)
.L_641:
        /*0034*/ 	.word	0x00000180
        /*0038*/ 	.word	0x00000001
        /*003c*/ 	.word	0x00000001


	//----- nvinfo : EIATTR_CBANK_PARAM_SIZE
	.align		4
.L_642:
        /*0040*/ 	.byte	0x03, 0x19
        /*0042*/ 	.short	0x0a00


	//----- nvinfo : EIATTR_PARAM_CBANK
	.align		4
        /*0044*/ 	.byte	0x04, 0x0a
        /*0046*/ 	.short	(.L_644 - .L_643)
	.align		4
.L_643:
        /*0048*/ 	.word	index@(.nv.constant0._ZN7cutlass13device_kernelIN5flash11enable_sm90INS1_16FlashAttnFwdSm90INS1_25CollectiveMainloopFwdSm90ILi2EN4cute5tupleIJNS5_1CILi1EEES8_S8_EEENS6_IJNS7_ILi128EEESA_SA_EEELi128ENS_10bfloat16_tEfNS_4arch4Sm90ELb1ELb0ELb1ELb1ELb0ELb0ELb0ELb1ELb1ELb0ELb0ELb0EEENS1_21CollectiveEpilogueFwdISB_S9_SC_SE_Li256ELb1ELb0ELb0ELb0EEENS1_36VarlenDynamicPersistentTileSchedulerILi128ELi128ELi256ELi32ELb0ELb0ELb1ELb1ELb1ELb1EEEEEEEEEvNT_6ParamsE)
        /*004c*/ 	.short	0x0380
        /*004e*/ 	.short	0x0a00


	//----- nvinfo : EIATTR_SW_WAR
	.align		4
.L_644:
        /*0050*/ 	.byte	0x04, 0x36
        /*0052*/ 	.short	(.L_646 - .L_645)
.L_645:
        /*0054*/ 	.word	0x00000008
.L_646:


//--------------------- .nv.info._ZN7cutlass13device_kernelIN5flash11enable_sm90INS1_16FlashAttnFwdSm90INS1_25CollectiveMainloopFwdSm90ILi2EN4cute5tupleIJNS5_1CILi1EEES8_S8_EEENS6_IJNS7_ILi128EEESA_SA_EEELi128ENS_10bfloat16_tEfNS_4arch4Sm90ELb1ELb0ELb1ELb1ELb0ELb1ELb0ELb1ELb1ELb0ELb0ELb0EEENS1_21CollectiveEpilogueFwdISB_S9_SC_SE_Li256ELb1ELb0ELb0ELb0EEENS1_36VarlenDynamicPersistentTileSchedulerILi128ELi128ELi256ELi32ELb0ELb0ELb1ELb1ELb1ELb1EEEEEEEEEvNT_6ParamsE --------------------------
	.section	.nv.info._ZN7cutlass13device_kernelIN5flash11enable_sm90INS1_16FlashAttnFwdSm90INS1_25CollectiveMainloopFwdSm90ILi2EN4cute5tupleIJNS5_1CILi1EEES8_S8_EEENS6_IJNS7_ILi128EEESA_SA_EEELi128ENS_10bfloat16_tEfNS_4arch4Sm90ELb1ELb0ELb1ELb1ELb0ELb1ELb0ELb1ELb1ELb0ELb0ELb0EEENS1_21CollectiveEpilogueFwdISB_S9_SC_SE_Li256ELb1ELb0ELb0ELb0EEENS1_36VarlenDynamicPersistentTileSchedulerILi128ELi128ELi256ELi32ELb0ELb0ELb1ELb1ELb1ELb1EEEEEEEEEvNT_6ParamsE,"",@"SHT_CUDA_INFO"
	.sectionflags	@""
	.align	4


	//----- nvinfo : EIATTR_CUDA_API_VERSION
	.align		4
        /*0000*/ 	.byte	0x04, 0x37
        /*0002*/ 	.short	(.L_648 - .L_647)
.L_647:
        /*0004*/ 	.word	0x00000082


	//----- nvinfo : EIATTR_KPARAM_INFO
	.align		4
.L_648:
        /*0008*/ 	.byte	0x04, 0x17
        /*000a*/ 	.short	(.L_650 - .L_649)
.L_649:
        /*000c*/ 	.word	0x00000000
        /*0010*/ 	.short	0x0000
        /*0012*/ 	.short	0x0000
        /*0014*/ 	.byte	0x00, 0xf0, 0x01, 0x28


	//----- nvinfo : EIATTR_SPARSE_MMA_MASK
	.align		4
.L_650:
        /*0018*/ 	.byte	0x03, 0x50
        /*001a*/ 	.short	0x0000


	//----- nvinfo : EIATTR_MAXREG_COUNT
	.align		4
        /*001c*/ 	.byte	0x03, 0x1b
        /*001e*/ 	.short	0x00a8


	//----- nvinfo : EIATTR_MERCURY_ISA_VERSION
	.align		4
        /*0020*/ 	.byte	0x03, 0x5f
        /*0022*/ 	.short	0x0101


	//----- nvinfo : EIATTR_VRC_CTA_INIT_COUNT
	.align		4
        /*0024*/ 	.byte	0x02, 0x4a
	.zero		1
	.zero		1


	//----- nvinfo : EIATTR_EXIT_INSTR_OFFSETS
	.align		4
        /*0028*/ 	.byte	0x04, 0x1c
        /*002a*/ 	.short	(.L_652 - .L_651)


	//   ....[0]....
.L_651:
        /*002c*/ 	.word	0x00000010


	//----- nvinfo : EIATTR_MAX_THREADS
	.align		4
.L_652:
        /*0030*/ 	.byte	0x04, 0x05
        /*0032*/ 	.short	(.L_654 - .L_653)
.L_653:
        /*0034*/ 	.word	0x00000180
        /*0038*/ 	.word	0x00000001
        /*003c*/ 	.word	0x00000001


	//----- nvinfo : EIATTR_CBANK_PARAM_SIZE
	.align		4
.L_654:
        /*0040*/ 	.byte	0x03, 0x19
        /*0042*/ 	.short	0x0a00


	//----- nvinfo : EIATTR_PARAM_CBANK
	.align		4
        /*0044*/ 	.byte	0x04, 0x0a
        /*0046*/ 	.short	(.L_656 - .L_655)
	.align		4
.L_655:
        /*0048*/ 	.word	index@(.nv.constant0._ZN7cutlass13device_kernelIN5flash11enable_sm90INS1_16FlashAttnFwdSm90INS1_25CollectiveMainloopFwdSm90ILi2EN4cute5tupleIJNS5_1CILi1EEES8_S8_EEENS6_IJNS7_ILi128EEESA_SA_EEELi128ENS_10bfloat16_tEfNS_4arch4Sm90ELb1ELb0ELb1ELb1ELb0ELb1ELb0ELb1ELb1ELb0ELb0ELb0EEENS1_21CollectiveEpilogueFwdISB_S9_SC_SE_Li256ELb1ELb0ELb0ELb0EEENS1_36VarlenDynamicPersistentTileSchedulerILi128ELi128ELi256ELi32ELb0ELb0ELb1ELb1ELb1ELb1EEEEEEEEEvNT_6ParamsE)
        /*004c*/ 	.short	0x0380
        /*004e*/ 	.short	0x0a00


	//----- nvinfo : EIATTR_SW_WAR
	.align		4
.L_656:
        /*0050*/ 	.byte	0x04, 0x36
        /*0052*/ 	.short	(.L_658 - .L_657)
.L_657:
        /*0054*/ 	.word	0x00000008
.L_658:


//--------------------- .nv.info._ZN7cutlass13device_kernelIN5flash11enable_sm90INS1_16FlashAttnFwdSm90INS1_25CollectiveMainloopFwdSm90ILi2EN4cute5tupleIJNS5_1CILi1EEES8_S8_EEENS6_IJNS7_ILi192EEENS7_ILi144EEENS7_ILi96EEEEEELi96ENS_10bfloat16_tEfNS_4arch4Sm90ELb0ELb0ELb1ELb0ELb0ELb0ELb0ELb0ELb1ELb0ELb0ELb0EEENS1_21CollectiveEpilogueFwdINS6_IJSA_SC_SB_EEES9_SE_SG_Li384ELb0ELb0ELb0ELb0EEENS1_29StaticPersistentTileSchedulerILb0EEEEEEEEEvNT_6ParamsE --------------------------
	.section	.nv.info._ZN7cutlass13device_kernelIN5flash11enable_sm90INS1_16FlashAttnFwdSm90INS1_25CollectiveMainloopFwdSm90ILi2EN4cute5tupleIJNS5_1CILi1EEES8_S8_EEENS6_IJNS7_ILi192EEENS7_ILi144EEENS7_ILi96EEEEEELi96ENS_10bfloat16_tEfNS_4arch4Sm90ELb0ELb0ELb1ELb0ELb0ELb0ELb0ELb0ELb1ELb0ELb0ELb0EEENS1_21CollectiveEpilogueFwdINS6_IJSA_SC_SB_EEES9_SE_SG_Li384ELb0ELb0ELb0ELb0EEENS1_29StaticPersistentTileSchedulerILb0EEEEEEEEEvNT_6ParamsE,"",@"SHT_CUDA_INFO"
	.sectionflags	@""
	.align	4


	//----- nvinfo : EIATTR_CUDA_API_VERSION
	.align		4
        /*0000*/ 	.byte	0x04, 0x37
        /*0002*/ 	.short	(.L_660 - .L_659)
.L_659:
        /*0004*/ 	.word	0x00000082


	//----- nvinfo : EIATTR_KPARAM_INFO
	.align		4
.L_660:
        /*0008*/ 	.byte	0x04, 0x17
        /*000a*/ 	.short	(.L_662 - .L_661)
.L_661:
        /*000c*/ 	.word	0x00000000
        /*0010*/ 	.short	0x0000
        /*0012*/ 	.short	0x0000
        /*0014*/ 	.byte	0x00, 0xf0, 0x01, 0x2e


	//----- nvinfo : EIATTR_SPARSE_MMA_MASK
	.align		4
.L_662:
        /*0018*/ 	.byte	0x03, 0x50
        /*001a*/ 	.short	0x0000


	//----- nvinfo : EIATTR_MAXREG_COUNT
	.align		4
        /*001c*/ 	.byte	0x03, 0x1b
        /*001e*/ 	.short	0x0080


	//----- nvinfo : EIATTR_MERCURY_ISA_VERSION
	.align		4
        /*0020*/ 	.byte	0x03, 0x5f
        /*0022*/ 	.short	0x0101


	//----- nvinfo : EIATTR_VRC_CTA_INIT_COUNT
	.align		4
        /*0024*/ 	.byte	0x02, 0x4a
	.zero		1
	.zero		1


	//----- nvinfo : EIATTR_EXIT_INSTR_OFFSETS
	.align		4
        /*0028*/ 	.byte	0x04, 0x1c
        /*002a*/ 	.short	(.L_664 - .L_663)


	//   ....[0]....
.L_663:
        /*002c*/ 	.word	0x00000010


	//----- nvinfo : EIATTR_MAX_THREADS
	.align		4
.L_664:
        /*0030*/ 	.byte	0x04, 0x05
        /*0032*/ 	.short	(.L_666 - .L_665)
.L_665:
        /*0034*/ 	.word	0x00000200
        /*0038*/ 	.word	0x00000001
        /*003c*/ 	.word	0x00000001


	//----- nvinfo : EIATTR_CBANK_PARAM_SIZE
	.align		4
.L_666:
        /*0040*/ 	.byte	0x03, 0x19
        /*0042*/ 	.short	0x0b80


	//----- nvinfo : EIATTR_PARAM_CBANK
	.align		4
        /*0044*/ 	.byte	0x04, 0x0a
        /*0046*/ 	.short	(.L_668 - .L_667)
	.align		4
.L_667:
        /*0048*/ 	.word	index@(.nv.constant0._ZN7cutlass13device_kernelIN5flash11enable_sm90INS1_16FlashAttnFwdSm90INS1_25CollectiveMainloopFwdSm90ILi2EN4cute5tupleIJNS5_1CILi1EEES8_S8_EEENS6_IJNS7_ILi192EEENS7_ILi144EEENS7_ILi96EEEEEELi96ENS_10bfloat16_tEfNS_4arch4Sm90ELb0ELb0ELb1ELb0ELb0ELb0ELb0ELb0ELb1ELb0ELb0ELb0EEENS1_21CollectiveEpilogueFwdINS6_IJSA_SC_SB_EEES9_SE_SG_Li384ELb0ELb0ELb0ELb0EEENS1_29StaticPersistentTileSchedulerILb0EEEEEEEEEvNT_6ParamsE)
        /*004c*/ 	.short	0x0380
        /*004e*/ 	.short	0x0b80


	//----- nvinfo : EIATTR_SW_WAR
	.align		4
.L_668:
        /*0050*/ 	.byte	0x04, 0x36
        /*0052*/ 	.short	(.L_670 - .L_669)
.L_669:
        /*0054*/ 	.word	0x00000008
.L_670:


//--------------------- .nv.info._ZN7cutlass13device_kernelIN5flash11enable_sm90INS1_16FlashAttnFwdSm90INS1_25CollectiveMainloopFwdSm90ILi2EN4cute5tupleIJNS5_1CILi1EEES8_S8_EEENS6_IJNS7_ILi192EEENS7_ILi144EEENS7_ILi96EEEEEELi96ENS_10bfloat16_tEfNS_4arch4Sm90ELb0ELb0ELb1ELb1ELb0ELb0ELb0ELb0ELb1ELb0ELb0ELb0EEENS1_21CollectiveEpilogueFwdINS6_IJSA_SC_SB_EEES9_SE_SG_Li384ELb1ELb0ELb0ELb0EEENS1_36VarlenDynamicPersistentTileSchedulerILi192ELi144ELi384ELi32ELb0ELb0ELb1ELb0ELb1ELb1EEEEEEEEEvNT_6ParamsE --------------------------
	.section	.nv.info._ZN7cutlass13device_kernelIN5flash11enable_sm90INS1_16FlashAttnFwdSm90INS1_25CollectiveMainloopFwdSm90ILi2EN4cute5tupleIJNS5_1CILi1EEES8_S8_EEENS6_IJNS7_ILi192EEENS7_ILi144EEENS7_ILi96EEEEEELi96ENS_10bfloat16_tEfNS_4arch4Sm90ELb0ELb0ELb1ELb1ELb0ELb0ELb0ELb0ELb1ELb0ELb0ELb0EEENS1_21CollectiveEpilogueFwdINS6_IJSA_SC_SB_EEES9_SE_SG_Li384ELb1ELb0ELb0ELb0EEENS1_36VarlenDynamicPersistentTileSchedulerILi192ELi144ELi384ELi32ELb0ELb0ELb1ELb0ELb1ELb1EEEEEEEEEvNT_6ParamsE,"",@"SHT_CUDA_INFO"
	.sectionflags	@""
	.align	4


	//----- nvinfo : EIATTR_CUDA_API_VERSION
	.align		4
        /*0000*/ 	.byte	0x04, 0x37
        /*0002*/ 	.short	(.L_672 - .L_671)
.L_671:
        /*0004*/ 	.word	0x00000082


	//----- nvinfo : EIATTR_KPARAM_INFO
	.align		4
.L_672:
        /*0008*/ 	.byte	0x04, 0x17
        /*000a*/ 	.short	(.L_674 - .L_673)
.L_673:
        /*000c*/ 	.word	0x00000000
        /*0010*/ 	.short	0x0000
        /*0012*/ 	.short	0x0000
        /*0014*/ 	.byte	0x00, 0xf0, 0x01, 0x28


	//----- nvinfo : EIATTR_SPARSE_MMA_MASK
	.align		4
.L_674:
        /*0018*/ 	.byte	0x03, 0x50
        /*001a*/ 	.short	0x0000


	//----- nvinfo : EIATTR_MAXREG_COUNT
	.align		4
        /*001c*/ 	.byte	0x03, 0x1b
        /*001e*/ 	.short	0x0080


	//----- nvinfo : EIATTR_MERCURY_ISA_VERSION
	.align		4
        /*0020*/ 	.byte	0x03, 0x5f
        /*0022*/ 	.short	0x0101


	//----- nvinfo : EIATTR_VRC_CTA_INIT_COUNT
	.align		4
        /*0024*/ 	.byte	0x02, 0x4a
	.zero		1
	.zero		1


	//----- nvinfo : EIATTR_EXIT_INSTR_OFFSETS
	.align		4
        /*0028*/ 	.byte	0x04, 0x1c
        /*002a*/ 	.short	(.L_676 - .L_675)


	//   ....[0]....
.L_675:
        /*002c*/ 	.word	0x00000010


	//----- nvinfo : EIATTR_MAX_THREADS
	.align		4
.L_676:
        /*0030*/ 	.byte	0x04, 0x05
        /*0032*/ 	.short	(.L_678 - .L_677)
.L_677:
        /*0034*/ 	.word	0x00000200
        /*0038*/ 	.word	0x00000001
        /*003c*/ 	.word	0x00000001


	//----- nvinfo : EIATTR_CBANK_PARAM_SIZE
	.align		4
.L_678:
        /*0040*/ 	.byte	0x03, 0x19
        /*0042*/ 	.short	0x0a00


	//----- nvinfo : EIATTR_PARAM_CBANK
	.align		4
        /*0044*/ 	.byte	0x04, 0x0a
        /*0046*/ 	.short	(.L_680 - .L_679)
	.align		4
.L_679:
        /*0048*/ 	.word	index@(.nv.constant0._ZN7cutlass13device_kernelIN5flash11enable_sm90INS1_16FlashAttnFwdSm90INS1_25CollectiveMainloopFwdSm90ILi2EN4cute5tupleIJNS5_1CILi1EEES8_S8_EEENS6_IJNS7_ILi192EEENS7_ILi144EEENS7_ILi96EEEEEELi96ENS_10bfloat16_tEfNS_4arch4Sm90ELb0ELb0ELb1ELb1ELb0ELb0ELb0ELb0ELb1ELb0ELb0ELb0EEENS1_21CollectiveEpilogueFwdINS6_IJSA_SC_SB_EEES9_SE_SG_Li384ELb1ELb0ELb0ELb0EEENS1_36VarlenDynamicPersistentTileSchedulerILi192ELi144ELi384ELi32ELb0ELb0ELb1ELb0ELb1ELb1EEEEEEEEEvNT_6ParamsE)
        /*004c*/ 	.short	0x0380
        /*004e*/ 	.short	0x0a00


	//----- nvinfo : EIATTR_SW_WAR
	.align		4
.L_680:
        /*0050*/ 	.byte	0x04, 0x36
        /*0052*/ 	.short	(.L_682 - .L_681)
.L_681:
        /*0054*/ 	.word	0x00000008
.L_682:


//--------------------- .nv.info._ZN7cutlass13device_kernelIN5flash11enable_sm90INS1_16FlashAttnFwdSm90INS1_25CollectiveMainloopFwdSm90ILi2EN4cute5tupleIJNS5_1CILi1EEES8_S8_EEENS6_IJNS7_ILi192EEENS7_ILi144EEENS7_ILi96EEEEEELi96ENS_10bfloat16_tEfNS_4arch4Sm90ELb0ELb0ELb1ELb1ELb0ELb1ELb0ELb0ELb1ELb0ELb0ELb0EEENS1_21CollectiveEpilogueFwdINS6_IJSA_SC_SB_EEES9_SE_SG_Li384ELb1ELb0ELb0ELb0EEENS1_36VarlenDynamicPersistentTileSchedulerILi192ELi144ELi384ELi32ELb0ELb0ELb1ELb0ELb1ELb1EEEEEEEEEvNT_6ParamsE --------------------------
	.section	.nv.info._ZN7cutlass13device_kernelIN5flash11enable_sm90INS1_16FlashAttnFwdSm90INS1_25CollectiveMainloopFwdSm90ILi2EN4cute5tupleIJNS5_1CILi1EEES8_S8_EEENS6_IJNS7_ILi192EEENS7_ILi144EEENS7_ILi96EEEEEELi96ENS_10bfloat16_tEfNS_4arch4Sm90ELb0ELb0ELb1ELb1ELb0ELb1ELb0ELb0ELb1ELb0ELb0ELb0EEENS1_21CollectiveEpilogueFwdINS6_IJSA_SC_SB_EEES9_SE_SG_Li384ELb1ELb0ELb0ELb0EEENS1_36VarlenDynamicPersistentTileSchedulerILi192ELi144ELi384ELi32ELb0ELb0ELb1ELb0ELb1ELb1EEEEEEEEEvNT_6ParamsE,"",@"SHT_CUDA_INFO"
	.sectionflags	@""
	.align	4


	//----- nvinfo : EIATTR_CUDA_API_VERSION
	.align		4
        /*0000*/ 	.byte	0x04, 0x37
        /*0002*/ 	.short	(.L_684 - .L_683)
.L_683:
        /*0004*/ 	.word	0x00000082


	//----- nvinfo : EIATTR_KPARAM_INFO
	.align		4
.L_684:
        /*0008*/ 	.byte	0x04, 0x17
        /*000a*/ 	.short	(.L_686 - .L_685)
.L_685:
        /*000c*/ 	.word	0x00000000
        /*0010*/ 	.short	0x0000
        /*0012*/ 	.short	0x0000
        /*0014*/ 	.byte	0x00, 0xf0, 0x01, 0x28


	//----- nvinfo : EIATTR_SPARSE_MMA_MASK
	.align		4
.L_686:
        /*0018*/ 	.byte	0x03, 0x50
        /*001a*/ 	.short	0x0000


	//----- nvinfo : EIATTR_MAXREG_COUNT
	.align		4
        /*001c*/ 	.byte	0x03, 0x1b
        /*001e*/ 	.short	0x0080


	//----- nvinfo : EIATTR_MERCURY_ISA_VERSION
	.align		4
        /*0020*/ 	.byte	0x03, 0x5f
        /*0022*/ 	.short	0x0101


	//----- nvinfo : EIATTR_VRC_CTA_INIT_COUNT
	.align		4
        /*0024*/ 	.byte	0x02, 0x4a
	.zero		1
	.zero		1


	//----- nvinfo : EIATTR_EXIT_INSTR_OFFSETS
	.align		4
        /*0028*/ 	.byte	0x04, 0x1c
        /*002a*/ 	.short	(.L_688 - .L_687)


	//   ....[0]....
.L_687:
        /*002c*/ 	.word	0x00000010


	//----- nvinfo : EIATTR_MAX_THREADS
	.align		4
.L_688:
        /*0030*/ 	.byte	0x04, 0x05
        /*0032*/ 	.short	(.L_690 - .L_689)
.L_689:
        /*0034*/ 	.word	0x00000200
        /*0038*/ 	.word	0x00000001
        /*003c*/ 	.word	0x00000001


	//----- nvinfo : EIATTR_CBANK_PARAM_SIZE
	.align		4
.L_690:
        /*0040*/ 	.byte	0x03, 0x19
        /*0042*/ 	.short	0x0a00


	//----- nvinfo : EIATTR_PARAM_CBANK
	.align		4
        /*0044*/ 	.byte	0x04, 0x0a
        /*0046*/ 	.short	(.L_692 - .L_691)
	.align		4
.L_691:
        /*0048*/ 	.word	index@(.nv.constant0._ZN7cutlass13device_kernelIN5flash11enable_sm90INS1_16FlashAttnFwdSm90INS1_25CollectiveMainloopFwdSm90ILi2EN4cute5tupleIJNS5_1CILi1EEES8_S8_EEENS6_IJNS7_ILi192EEENS7_ILi144EEENS7_ILi96EEEEEELi96ENS_10bfloat16_tEfNS_4arch4Sm90ELb0ELb0ELb1ELb1ELb0ELb1ELb0ELb0ELb1ELb0ELb0ELb0EEENS1_21CollectiveEpilogueFwdINS6_IJSA_SC_SB_EEES9_SE_SG_Li384ELb1ELb0ELb0ELb0EEENS1_36VarlenDynamicPersistentTileSchedulerILi192ELi144ELi384ELi32ELb0ELb0ELb1ELb0ELb1ELb1EEEEEEEEEvNT_6ParamsE)
        /*004c*/ 	.short	0x0380
        /*004e*/ 	.short	0x0a00


	//----- nvinfo : EIATTR_SW_WAR
	.align		4
.L_692:
        /*0050*/ 	.byte	0x04, 0x36
        /*0052*/ 	.short	(.L_694 - .L_693)
.L_693:
        /*0054*/ 	.word	0x00000008
.L_694:


//--------------------- .nv.info._ZN7cutlass13device_kernelIN5flash11enable_sm90INS1_16FlashAttnFwdSm90INS1_25CollectiveMainloopFwdSm90ILi2EN4cute5tupleIJNS5_1CILi1EEES8_S8_EEENS6_IJNS7_ILi192EEENS7_ILi128EEENS7_ILi96EEEEEELi96ENS_10bfloat16_tEfNS_4arch4Sm90ELb0ELb1ELb1ELb0ELb0ELb0ELb0ELb0ELb1ELb0ELb0ELb0EEENS1_21CollectiveEpilogueFwdINS6_IJSA_SC_SB_EEES9_SE_SG_Li384ELb0ELb0ELb0ELb0EEENS1_30DynamicPersistentTileSchedulerILi384ELi32ELb0ELb0ELb1EEEEEEEEEvNT_6ParamsE --------------------------
	.section	.nv.info._ZN7cutlass13device_kernelIN5flash11enable_sm90INS1_16FlashAttnFwdSm90INS1_25CollectiveMainloopFwdSm90ILi2EN4cute5tupleIJNS5_1CILi1EEES8_S8_EEENS6_IJNS7_ILi192EEENS7_ILi128EEENS7_ILi96EEEEEELi96ENS_10bfloat16_tEfNS_4arch4Sm90ELb0ELb1ELb1ELb0ELb0ELb0ELb0ELb0ELb1ELb0ELb0ELb0EEENS1_21CollectiveEpilogueFwdINS6_IJSA_SC_SB_EEES9_SE_SG_Li384ELb0ELb0ELb0ELb0EEENS1_30DynamicPersistentTileSchedulerILi384ELi32ELb0ELb0ELb1EEEEEEEEEvNT_6ParamsE,"",@"SHT_CUDA_INFO"
	.sectionflags	@""
	.align	4


	//----- nvinfo : EIATTR_CUDA_API_VERSION
	.align		4
        /*0000*/ 	.byte	0x04, 0x37
        /*0002*/ 	.short	(.L_696 - .L_695)
.L_695:
        /*0004*/ 	.word	0x00000082


	//----- nvinfo : EIATTR_KPARAM_INFO
	.align		4
.L_696:
        /*0008*/ 	.byte	0x04, 0x17
        /*000a*/ 	.short	(.L_698 - .L_697)
.L_697:
        /*000c*/ 	.word	0x00000000
        /*0010*/ 	.short	0x0000
        /*0012*/ 	.short	0x0000
        /*0014*/ 	.byte	0x00, 0xf0, 0x01, 0x2e


	//----- nvinfo : EIATTR_SPARSE_MMA_MASK
	.align		4
.L_698:
        /*0018*/ 	.byte	0x03, 0x50
        /*001a*/ 	.short	0x0000


	//----- nvinfo : EIATTR_MAXREG_COUNT
	.align		4
        /*001c*/ 	.byte	0x03, 0x1b
        /*001e*/ 	.short	0x0080


	//----- nvinfo : EIATTR_MERCURY_ISA_VERSION
	.align		4
        /*0020*/ 	.byte	0x03, 0x5f
        /*0022*/ 	.short	0x0101


	//----- nvinfo : EIATTR_VRC_CTA_INIT_COUNT
	.align		4
        /*0024*/ 	.byte	0x02, 0x4a
	.zero		1
	.zero		1


	//----- nvinfo : EIATTR_EXIT_INSTR_OFFSETS
	.align		4
        /*0028*/ 	.byte	0x04, 0x1c
        /*002a*/ 	.short	(.L_700 - .L_699)


	//   ....[0]....
.L_699:
        /*002c*/ 	.word	0x00000010


	//----- nvinfo : EIATTR_MAX_THREADS
	.align		4
.L_700:
        /*0030*/ 	.byte	0x04, 0x05
        /*0032*/ 	.short	(.L_702 - .L_701)
.L_701:
        /*0034*/ 	.word	0x00000200
        /*0038*/ 	.word	0x00000001
        /*003c*/ 	.word	0x00000001


	//----- nvinfo : EIATTR_CBANK_PARAM_SIZE
	.align		4
.L_702:
        /*0040*/ 	.byte	0x03, 0x19
        /*0042*/ 	.short	0x0b80


	//----- nvinfo : EIATTR_PARAM_CBANK
	.align		4
        /*0044*/ 	.byte	0x04, 0x0a
        /*0046*/ 	.short	(.L_704 - .L_703)
	.align		4
.L_703:
        /*0048*/ 	.word	index@(.nv.constant0._ZN7cutlass13device_kernelIN5flash11enable_sm90INS1_16FlashAttnFwdSm90INS1_25CollectiveMainloopFwdSm90ILi2EN4cute5tupleIJNS5_1CILi1EEES8_S8_EEENS6_IJNS7_ILi192EEENS7_ILi128EEENS7_ILi96EEEEEELi96ENS_10bfloat16_tEfNS_4arch4Sm90ELb0ELb1ELb1ELb0ELb0ELb0ELb0ELb0ELb1ELb0ELb0ELb0EEENS1_21CollectiveEpilogueFwdINS6_IJSA_SC_SB_EEES9_SE_SG_Li384ELb0ELb0ELb0ELb0EEENS1_30DynamicPersistentTileSchedulerILi384ELi32ELb0ELb0ELb1EEEEEEEEEvNT_6ParamsE)
        /*004c*/ 	.short	0x0380
        /*004e*/ 	.short	0x0b80


	//----- nvinfo : EIATTR_SW_WAR
	.align		4
.L_704:
        /*0050*/ 	.byte	0x04, 0x36
        /*0052*/ 	.short	(.L_706 - .L_705)
.L_705:
        /*0054*/ 	.word	0x00000008
.L_706:


//--------------------- .nv.info._ZN7cutlass13device_kernelIN5flash11enable_sm90INS1_16FlashAttnFwdSm90INS1_25CollectiveMainloopFwdSm90ILi2EN4cute5tupleIJNS5_1CILi1EEES8_S8_EEENS6_IJNS7_ILi192EEENS7_ILi128EEENS7_ILi96EEEEEELi96ENS_10bfloat16_tEfNS_4arch4Sm90ELb0ELb1ELb1ELb1ELb0ELb0ELb0ELb0ELb1ELb0ELb0ELb0EEENS1_21CollectiveEpilogueFwdINS6_IJSA_SC_SB_EEES9_SE_SG_Li384ELb1ELb0ELb0ELb0EEENS1_36VarlenDynamicPersistentTileSchedulerILi192ELi128ELi384ELi32ELb0ELb0ELb1ELb1ELb0ELb1EEEEEEEEEvNT_6ParamsE --------------------------
	.section	.nv.info._ZN7cutlass13device_kernelIN5flash11enable_sm90INS1_16FlashAttnFwdSm90INS1_25CollectiveMainloopFwdSm90ILi2EN4cute5tupleIJNS5_1CILi1EEES8_S8_EEENS6_IJNS7_ILi192EEENS7_ILi128EEENS7_ILi96EEEEEELi96ENS_10bfloat16_tEfNS_4arch4Sm90ELb0ELb1ELb1ELb1ELb0ELb0ELb0ELb0ELb1ELb0ELb0ELb0EEENS1_21CollectiveEpilogueFwdINS6_IJSA_SC_SB_EEES9_SE_SG_Li384ELb1ELb0ELb0ELb0EEENS1_36VarlenDynamicPersistentTileSchedulerILi192ELi128ELi384ELi32ELb0ELb0ELb1ELb1ELb0ELb1EEEEEEEEEvNT_6ParamsE,"",@"SHT_CUDA_INFO"
	.sectionflags	@""
	.align	4


	//----- nvinfo : EIATTR_CUDA_API_VERSION
	.align		4
        /*0000*/ 	.byte	0x04, 0x37
        /*0002*/ 	.short	(.L_708 - .L_707)
.L_707:
        /*0004*/ 	.word	0x00000082


	//----- nvinfo : EIATTR_KPARAM_INFO
	.align		4
.L_708:
        /*0008*/ 	.byte	0x04, 0x17
        /*000a*/ 	.short	(.L_710 - .L_709)
.L_709:
        /*000c*/ 	.word	0x00000000
        /*0010*/ 	.short	0x0000
        /*0012*/ 	.short	0x0000
        /*0014*/ 	.byte	0x00, 0xf0, 0x01, 0x28


	//----- nvinfo : EIATTR_SPARSE_MMA_MASK
	.align		4
.L_710:
        /*0018*/ 	.byte	0x03, 0x50
        /*001a*/ 	.short	0x0000


	//----- nvinfo : EIATTR_MAXREG_COUNT
	.align		4
        /*001c*/ 	.byte	0x03, 0x1b
        /*001e*/ 	.short	0x0080


	//----- nvinfo : EIATTR_MERCURY_ISA_VERSION
	.align		4
        /*0020*/ 	.byte	0x03, 0x5f
        /*0022*/ 	.short	0x0101


	//----- nvinfo : EIATTR_VRC_CTA_INIT_COUNT
	.align		4
        /*0024*/ 	.byte	0x02, 0x4a
	.zero		1
	.zero		1


	//----- nvinfo : EIATTR_EXIT_INSTR_OFFSETS
	.align		4
        /*0028*/ 	.byte	0x04, 0x1c
        /*002a*/ 	.short	(.L_712 - .L_711)


	//   ....[0]....
.L_711:
        /*002c*/ 	.word	0x00000010


	//----- nvinfo : EIATTR_MAX_THREADS
	.align		4
.L_712:
        /*0030*/ 	.byte	0x04, 0x05
        /*0032*/ 	.short	(.L_714 - .L_713)
.L_713:
        /*0034*/ 	.word	0x00000200
        /*0038*/ 	.word	0x00000001
        /*003c*/ 	.word	0x00000001


	//----- nvinfo : EIATTR_CBANK_PARAM_SIZE
	.align		4
.L_714:
        /*0040*/ 	.byte	0x03, 0x19
        /*0042*/ 	.short	0x0a00


	//----- nvinfo : EIATTR_PARAM_CBANK
	.align		4
        /*0044*/ 	.byte	0x04, 0x0a
        /*0046*/ 	.short	(.L_716 - .L_715)
	.align		4
.L_715:
        /*0048*/ 	.word	index@(.nv.constant0._ZN7cutlass13device_kernelIN5flash11enable_sm90INS1_16FlashAttnFwdSm90INS1_25CollectiveMainloopFwdSm90ILi2EN4cute5tupleIJNS5_1CILi1EEES8_S8_EEENS6_IJNS7_ILi192EEENS7_ILi128EEENS7_ILi96EEEEEELi96ENS_10bfloat16_tEfNS_4arch4Sm90ELb0ELb1ELb1ELb1ELb0ELb0ELb0ELb0ELb1ELb0ELb0ELb0EEENS1_21CollectiveEpilogueFwdINS6_IJSA_SC_SB_EEES9_SE_SG_Li384ELb1ELb0ELb0ELb0EEENS1_36VarlenDynamicPersistentTileSchedulerILi192ELi128ELi384ELi32ELb0ELb0ELb1ELb1ELb0ELb1EEEEEEEEEvNT_6ParamsE)
        /*004c*/ 	.short	0x0380
        /*004e*/ 	.short	0x0a00


	//----- nvinfo : EIATTR_SW_WAR
	.align		4
.L_716:
        /*0050*/ 	.byte	0x04, 0x36
        /*0052*/ 	.short	(.L_718 - .L_717)
.L_717:
        /*0054*/ 	.word	0x00000008
.L_718:


//--------------------- .nv.info._ZN7cutlass13device_kernelIN5flash11enable_sm90INS1_16FlashAttnFwdSm90INS1_25CollectiveMainloopFwdSm90ILi2EN4cute5tupleIJNS5_1CILi1EEES8_S8_EEENS6_IJNS7_ILi192EEENS7_ILi128EEENS7_ILi96EEEEEELi96ENS_10bfloat16_tEfNS_4arch4Sm90ELb0ELb1ELb1ELb1ELb0ELb1ELb0ELb0ELb1ELb0ELb0ELb0EEENS1_21CollectiveEpilogueFwdINS6_IJSA_SC_SB_EEES9_SE_SG_Li384ELb1ELb0ELb0ELb0EEENS1_36VarlenDynamicPersistentTileSchedulerILi192ELi128ELi384ELi32ELb0ELb0ELb1ELb1ELb0ELb1EEEEEEEEEvNT_6ParamsE --------------------------
	.section	.nv.info._ZN7cutlass13device_kernelIN5flash11enable_sm90INS1_16FlashAttnFwdSm90INS1_25CollectiveMainloopFwdSm90ILi2EN4cute5tupleIJNS5_1CILi1EEES8_S8_EEENS6_IJNS7_ILi192EEENS7_ILi128EEENS7_ILi96EEEEEELi96ENS_10bfloat16_tEfNS_4arch4Sm90ELb0ELb1ELb1ELb1ELb0ELb1ELb0ELb0ELb1ELb0ELb0ELb0EEENS1_21CollectiveEpilogueFwdINS6_IJSA_SC_SB_EEES9_SE_SG_Li384ELb1ELb0ELb0ELb0EEENS1_36VarlenDynamicPersistentTileSchedulerILi192ELi128ELi384ELi32ELb0ELb0ELb1ELb1ELb0ELb1EEEEEEEEEvNT_6ParamsE,"",@"SHT_CUDA_INFO"
	.sectionflags	@""
	.align	4


	//----- nvinfo : EIATTR_CUDA_API_VERSION
	.align		4
        /*0000*/ 	.byte	0x04, 0x37
        /*0002*/ 	.short	(.L_720 - .L_719)
.L_719:
        /*0004*/ 	.word	0x00000082


	//----- nvinfo : EIATTR_KPARAM_INFO
	.align		4
.L_720:
        /*0008*/ 	.byte	0x04, 0x17
        /*000a*/ 	.short	(.L_722 - .L_721)
.L_721:
        /*000c*/ 	.word	0x00000000
        /*0010*/ 	.short	0x0000
        /*0012*/ 	.short	0x0000
        /*0014*/ 	.byte	0x00, 0xf0, 0x01, 0x28


	//----- nvinfo : EIATTR_SPARSE_MMA_MASK
	.align		4
.L_722:
        /*0018*/ 	.byte	0x03, 0x50
        /*001a*/ 	.short	0x0000


	//----- nvinfo : EIATTR_MAXREG_COUNT
	.align		4
        /*001c*/ 	.byte	0x03, 0x1b
        /*001e*/ 	.short	0x0080


	//----- nvinfo : EIATTR_MERCURY_ISA_VERSION
	.align		4
        /*0020*/ 	.byte	0x03, 0x5f
        /*0022*/ 	.short	0x0101


	//----- nvinfo : EIATTR_VRC_CTA_INIT_COUNT
	.align		4
        /*0024*/ 	.byte	0x02, 0x4a
	.zero		1
	.zero		1


	//----- nvinfo : EIATTR_EXIT_INSTR_OFFSETS
	.align		4
        /*0028*/ 	.byte	0x04, 0x1c
        /*002a*/ 	.short	(.L_724 - .L_723)


	//   ....[0]....
.L_723:
        /*002c*/ 	.word	0x00000010


	//----- nvinfo : EIATTR_MAX_THREADS
	.align		4
.L_724:
        /*0030*/ 	.byte	0x04, 0x05
        /*0032*/ 	.short	(.L_726 - .L_725)
.L_725:
        /*0034*/ 	.word	0x00000200
        /*0038*/ 	.word	0x00000001
        /*003c*/ 	.word	0x00000001


	//----- nvinfo : EIATTR_CBANK_PARAM_SIZE
	.align		4
.L_726:
        /*0040*/ 	.byte	0x03, 0x19
        /*0042*/ 	.short	0x0a00


	//----- nvinfo : EIATTR_PARAM_CBANK
	.align		4
        /*0044*/ 	.byte	0x04, 0x0a
        /*0046*/ 	.short	(.L_728 - .L_727)
	.align		4
.L_727:
        /*0048*/ 	.word	index@(.nv.constant0._ZN7cutlass13device_kernelIN5flash11enable_sm90INS1_16FlashAttnFwdSm90INS1_25CollectiveMainloopFwdSm90ILi2EN4cute5tupleIJNS5_1CILi1EEES8_S8_EEENS6_IJNS7_ILi192EEENS7_ILi128EEENS7_ILi96EEEEEELi96ENS_10bfloat16_tEfNS_4arch4Sm90ELb0ELb1ELb1ELb1ELb0ELb1ELb0ELb0ELb1ELb0ELb0ELb0EEENS1_21CollectiveEpilogueFwdINS6_IJSA_SC_SB_EEES9_SE_SG_Li384ELb1ELb0ELb0ELb0EEENS1_36VarlenDynamicPersistentTileSchedulerILi192ELi128ELi384ELi32ELb0ELb0ELb1ELb1ELb0ELb1EEEEEEEEEvNT_6ParamsE)
        /*004c*/ 	.short	0x0380
        /*004e*/ 	.short	0x0a00


	//----- nvinfo : EIATTR_SW_WAR
	.align		4
.L_728:
        /*0050*/ 	.byte	0x04, 0x36
        /*0052*/ 	.short	(.L_730 - .L_729)
.L_729:
        /*0054*/ 	.word	0x00000008
.L_730:


//--------------------- .nv.info._ZN7cutlass13device_kernelIN5flash11enable_sm90INS1_16FlashAttnFwdSm90INS1_25CollectiveMainloopFwdSm90ILi2EN4cute5tupleIJNS5_1CILi1EEES8_S8_EEENS6_IJNS7_ILi192EEENS7_ILi144EEENS7_ILi96EEEEEELi96ENS_10bfloat16_tEfNS_4arch4Sm90ELb1ELb0ELb1ELb0ELb0ELb0ELb0ELb0ELb1ELb0ELb0ELb0EEENS1_21CollectiveEpilogueFwdINS6_IJSA_SC_SB_EEES9_SE_SG_Li384ELb0ELb0ELb0ELb0EEENS1_30DynamicPersistentTileSchedulerILi384ELi32ELb0ELb0ELb1EEEEEEEEEvNT_6ParamsE --------------------------
	.section	.nv.info._ZN7cutlass13device_kernelIN5flash11enable_sm90INS1_16FlashAttnFwdSm90INS1_25CollectiveMainloopFwdSm90ILi2EN4cute5tupleIJNS5_1CILi1EEES8_S8_EEENS6_IJNS7_ILi192EEENS7_ILi144EEENS7_ILi96EEEEEELi96ENS_10bfloat16_tEfNS_4arch4Sm90ELb1ELb0ELb1ELb0ELb0ELb0ELb0ELb0ELb1ELb0ELb0ELb0EEENS1_21CollectiveEpilogueFwdINS6_IJSA_SC_SB_EEES9_SE_SG_Li384ELb0ELb0ELb0ELb0EEENS1_30DynamicPersistentTileSchedulerILi384ELi32ELb0ELb0ELb1EEEEEEEEEvNT_6ParamsE,"",@"SHT_CUDA_INFO"
	.sectionflags	@""
	.align	4


	//----- nvinfo : EIATTR_CUDA_API_VERSION
	.align		4
        /*0000*/ 	.byte	0x04, 0x37
        /*0002*/ 	.short	(.L_732 - .L_731)
.L_731:
        /*0004*/ 	.word	0x00000082


	//----- nvinfo : EIATTR_KPARAM_INFO
	.align		4
.L_732:
        /*0008*/ 	.byte	0x04, 0x17
        /*000a*/ 	.short	(.L_734 - .L_733)
.L_733:
        /*000c*/ 	.word	0x00000000
        /*0010*/ 	.short	0x0000
        /*0012*/ 	.short	0x0000
        /*0014*/ 	.byte	0x00, 0xf0, 0x01, 0x2e


	//----- nvinfo : EIATTR_SPARSE_MMA_MASK
	.align		4
.L_734:
        /*0018*/ 	.byte	0x03, 0x50
        /*001a*/ 	.short	0x0000


	//----- nvinfo : EIATTR_MAXREG_COUNT
	.align		4
        /*001c*/ 	.byte	0x03, 0x1b
        /*001e*/ 	.short	0x0080


	//----- nvinfo : EIATTR_MERCURY_ISA_VERSION
	.align		4
        /*0020*/ 	.byte	0x03, 0x5f
        /*0022*/ 	.short	0x0101


	//----- nvinfo : EIATTR_VRC_CTA_INIT_COUNT
	.align		4
        /*0024*/ 	.byte	0x02, 0x4a
	.zero		1
	.zero		1


	//----- nvinfo : EIATTR_EXIT_INSTR_OFFSETS
	.align		4
        /*0028*/ 	.byte	0x04, 0x1c
        /*002a*/ 	.short	(.L_736 - .L_735)


	//   ....[0]....
.L_735:
        /*002c*/ 	.word	0x00000010


	//----- nvinfo : EIATTR_MAX_THREADS
	.align		4
.L_736:
        /*0030*/ 	.byte	0x04, 0x05
        /*0032*/ 	.short	(.L_738 - .L_737)
.L_737:
        /*0034*/ 	.word	0x00000200
        /*0038*/ 	.word	0x00000001
        /*003c*/ 	.word	0x00000001


	//----- nvinfo : EIATTR_CBANK_PARAM_SIZE
	.align		4
.L_738:
        /*0040*/ 	.byte	0x03, 0x19
        /*0042*/ 	.short	0x0b80


	//----- nvinfo : EIATTR_PARAM_CBANK
	.align		4
        /*0044*/ 	.byte	0x04, 0x0a
        /*0046*/ 	.short	(.L_740 - .L_739)
	.align		4
.L_739:
        /*0048*/ 	.word	index@(.nv.constant0._ZN7cutlass13device_kernelIN5flash11enable_sm90INS1_16FlashAttnFwdSm90INS1_25CollectiveMainloopFwdSm90ILi2EN4cute5tupleIJNS5_1CILi1EEES8_S8_EEENS6_IJNS7_ILi192EEENS7_ILi144EEENS7_ILi96EEEEEELi96ENS_10bfloat16_tEfNS_4arch4Sm90ELb1ELb0ELb1ELb0ELb0ELb0ELb0ELb0ELb1ELb0ELb0ELb0EEENS1_21CollectiveEpilogueFwdINS6_IJSA_SC_SB_EEES9_SE_SG_Li384ELb0ELb0ELb0ELb0EEENS1_30DynamicPersistentTileSchedulerILi384ELi32ELb0ELb0ELb1EEEEEEEEEvNT_6ParamsE)
        /*004c*/ 	.short	0x0380
        /*004e*/ 	.short	0x0b80


	//----- nvinfo : EIATTR_SW_WAR
	.align		4
.L_740:
        /*0050*/ 	.byte	0x04, 0x36
        /*0052*/ 	.short	(.L_742 - .L_741)
.L_741:
        /*0054*/ 	.word	0x00000008
.L_742:


//--------------------- .nv.info._ZN7cutlass13device_kernelIN5flash11enable_sm90INS1_16FlashAttnFwdSm90INS1_25CollectiveMainloopFwdSm90ILi2EN4cute5tupleIJNS5_1CILi1EEES8_S8_EEENS6_IJNS7_ILi192EEENS7_ILi144EEENS7_ILi96EEEEEELi96ENS_10bfloat16_tEfNS_4arch4Sm90ELb1ELb0ELb1ELb1ELb0ELb0ELb0ELb0ELb1ELb0ELb0ELb0EEENS1_21CollectiveEpilogueFwdINS6_IJSA_SC_SB_EEES9_SE_SG_Li384ELb1ELb0ELb0ELb0EEENS1_36VarlenDynamicPersistentTileSchedulerILi192ELi144ELi384ELi32ELb0ELb0ELb1ELb1ELb1ELb1EEEEEEEEEvNT_6ParamsE --------------------------
	.section	.nv.info._ZN7cutlass13device_kernelIN5flash11enable_sm90INS1_16FlashAttnFwdSm90INS1_25CollectiveMainloopFwdSm90ILi2EN4cute5tupleIJNS5_1CILi1EEES8_S8_EEENS6_IJNS7_ILi192EEENS7_ILi144EEENS7_ILi96EEEEEELi96ENS_10bfloat16_tEfNS_4arch4Sm90ELb1ELb0ELb1ELb1ELb0ELb0ELb0ELb0ELb1ELb0ELb0ELb0EEENS1_21CollectiveEpilogueFwdINS6_IJSA_SC_SB_EEES9_SE_SG_Li384ELb1ELb0ELb0ELb0EEENS1_36VarlenDynamicPersistentTileSchedulerILi192ELi144ELi384ELi32ELb0ELb0ELb1ELb1ELb1ELb1EEEEEEEEEvNT_6ParamsE,"",@"SHT_CUDA_INFO"
	.sectionflags	@""
	.align	4


	//----- nvinfo : EIATTR_CUDA_API_VERSION
	.align		4
        /*0000*/ 	.byte	0x04, 0x37
        /*0002*/ 	.short	(.L_744 - .L_743)
.L_743:
        /*0004*/ 	.word	0x00000082


	//----- nvinfo : EIATTR_KPARAM_INFO
	.align		4
.L_744:
        /*0008*/ 	.byte	0x04, 0x17
        /*000a*/ 	.short	(.L_746 - .L_745)
.L_745:
        /*000c*/ 	.word	0x00000000
        /*0010*/ 	.short	0x0000
        /*0012*/ 	.short	0x0000
        /*0014*/ 	.byte	0x00, 0xf0, 0x01, 0x28


	//----- nvinfo : EIATTR_SPARSE_MMA_MASK
	.align		4
.L_746:
        /*0018*/ 	.byte	0x03, 0x50
        /*001a*/ 	.short	0x0000


	//----- nvinfo : EIATTR_MAXREG_COUNT
	.align		4
        /*001c*/ 	.byte	0x03, 0x1b
        /*001e*/ 	.short	0x0080


	//----- nvinfo : EIATTR_MERCURY_ISA_VERSION
	.align		4
        /*0020*/ 	.byte	0x03, 0x5f
        /*0022*/ 	.short	0x0101


	//----- nvinfo : EIATTR_VRC_CTA_INIT_COUNT
	.align		4
        /*0024*/ 	.byte	0x02, 0x4a
	.zero		1
	.zero		1


	//----- nvinfo : EIATTR_EXIT_INSTR_OFFSETS
	.align		4
        /*0028*/ 	.byte	0x04, 0x1c
        /*002a*/ 	.short	(.L_748 - .L_747)


	//   ....[0]....
.L_747:
        /*002c*/ 	.word	0x00000010


	//----- nvinfo : EIATTR_MAX_THREADS
	.align		4
.L_748:
        /*0030*/ 	.byte	0x04, 0x05
        /*0032*/ 	.short	(.L_750 - .L_749)
.L_749:
        /*0034*/ 	.word	0x00000200
        /*0038*/ 	.word	0x00000001
        /*003c*/ 	.word	0x00000001


	//----- nvinfo : EIATTR_CBANK_PARAM_SIZE
	.align		4
.L_750:
        /*0040*/ 	.byte	0x03, 0x19
        /*0042*/ 	.short	0x0a00


	//----- nvinfo : EIATTR_PARAM_CBANK
	.align		4
        /*0044*/ 	.byte	0x04, 0x0a
        /*0046*/ 	.short	(.L_752 - .L_751)
	.align		4
.L_751:
        /*0048*/ 	.word	index@(.nv.constant0._ZN7cutlass13device_kernelIN5flash11enable_sm90INS1_16FlashAttnFwdSm90INS1_25CollectiveMainloopFwdSm90ILi2EN4cute5tupleIJNS5_1CILi1EEES8_S8_EEENS6_IJNS7_ILi192EEENS7_ILi144EEENS7_ILi96EEEEEELi96ENS_10bfloat16_tEfNS_4arch4Sm90ELb1ELb0ELb1ELb1ELb0ELb0ELb0ELb0ELb1ELb0ELb0ELb0EEENS1_21CollectiveEpilogueFwdINS6_IJSA_SC_SB_EEES9_SE_SG_Li384ELb1ELb0ELb0ELb0EEENS1_36VarlenDynamicPersistentTileSchedulerILi192ELi144ELi384ELi32ELb0ELb0ELb1ELb1ELb1ELb1EEEEEEEEEvNT_6ParamsE)
        /*004c*/ 	.short	0x0380
        /*004e*/ 	.short	0x0a00


	//----- nvinfo : EIATTR_SW_WAR
	.align		4
.L_752:
        /*0050*/ 	.byte	0x04, 0x36
        /*0052*/ 	.short	(.L_754 - .L_753)
.L_753:
        /*0054*/ 	.word	0x00000008
.L_754:


//--------------------- .nv.info._ZN7cutlass13device_kernelIN5flash11enable_sm90INS1_16FlashAttnFwdSm90INS1_25CollectiveMainloopFwdSm90ILi2EN4cute5tupleIJNS5_1CILi1EEES8_S8_EEENS6_IJNS7_ILi192EEENS7_ILi144EEENS7_ILi96EEEEEELi96ENS_10bfloat16_tEfNS_4arch4Sm90ELb1ELb0ELb1ELb1ELb0ELb1ELb0ELb0ELb1ELb0ELb0ELb0EEENS1_21CollectiveEpilogueFwdINS6_IJSA_SC_SB_EEES9_SE_SG_Li384ELb1ELb0ELb0ELb0EEENS1_36VarlenDynamicPersistentTileSchedulerILi192ELi144ELi384ELi32ELb0ELb0ELb1ELb1ELb1ELb1EEEEEEEEEvNT_6ParamsE --------------------------
	.section	.nv.info._ZN7cutlass13device_kernelIN5flash11enable_sm90INS1_16FlashAttnFwdSm90INS1_25CollectiveMainloopFwdSm90ILi2EN4cute5tupleIJNS5_1CILi1EEES8_S8_EEENS6_IJNS7_ILi192EEENS7_ILi144EEENS7_ILi96EEEEEELi96ENS_10bfloat16_tEfNS_4arch4Sm90ELb1ELb0ELb1ELb1ELb0ELb1ELb0ELb0ELb1ELb0ELb0ELb0EEENS1_21CollectiveEpilogueFwdINS6_IJSA_SC_SB_EEES9_SE_SG_Li384ELb1ELb0ELb0ELb0EEENS1_36VarlenDynamicPersistentTileSchedulerILi192ELi144ELi384ELi32ELb0ELb0ELb1ELb1ELb1ELb1EEEEEEEEEvNT_6ParamsE,"",@"SHT_CUDA_INFO"
	.sectionflags	@""
	.align	4


	//----- nvinfo : EIATTR_CUDA_API_VERSION
	.align		4
        /*0000*/ 	.byte	0x04, 0x37
        /*0002*/ 	.short	(.L_756 - .L_755)
.L_755:
        /*0004*/ 	.word	0x00000082


	//----- nvinfo : EIATTR_KPARAM_INFO
	.align		4
.L_756:
        /*0008*/ 	.byte	0x04, 0x17
        /*000a*/ 	.short	(.L_758 - .L_757)
.L_757:
        /*000c*/ 	.word	0x00000000
        /*0010*/ 	.short	0x0000
        /*0012*/ 	.short	0x0000
        /*0014*/ 	.byte	0x00, 0xf0, 0x01, 0x28


	//----- nvinfo : EIATTR_SPARSE_MMA_MASK
	.align		4
.L_758:
        /*0018*/ 	.byte	0x03, 0x50
        /*001a*/ 	.short	0x0000


	//----- nvinfo : EIATTR_MAXREG_COUNT
	.align		4
        /*001c*/ 	.byte	0x03, 0x1b
        /*001e*/ 	.short	0x0080


	//----- nvinfo : EIATTR_MERCURY_ISA_VERSION
	.align		4
        /*0020*/ 	.byte	0x03, 0x5f
        /*0022*/ 	.short	0x0101


	//----- nvinfo : EIATTR_VRC_CTA_INIT_COUNT
	.align		4
        /*0024*/ 	.byte	0x02, 0x4a
	.zero		1
	.zero		1


	//----- nvinfo : EIATTR_EXIT_INSTR_OFFSETS
	.align		4
        /*0028*/ 	.byte	0x04, 0x1c
        /*002a*/ 	.short	(.L_760 - .L_759)


	//   ....[0]....
.L_759:
        /*002c*/ 	.word	0x00000010


	//----- nvinfo : EIATTR_MAX_THREADS
	.align		4
.L_760:
        /*0030*/ 	.byte	0x04, 0x05
        /*0032*/ 	.short	(.L_762 - .L_761)
.L_761:
        /*0034*/ 	.word	0x00000200
        /*0038*/ 	.word	0x00000001
        /*003c*/ 	.word	0x00000001


	//----- nvinfo : EIATTR_CBANK_PARAM_SIZE
	.align		4
.L_762:
        /*0040*/ 	.byte	0x03, 0x19
        /*0042*/ 	.short	0x0a00


	//----- nvinfo : EIATTR_PARAM_CBANK
	.align		4
        /*0044*/ 	.byte	0x04, 0x0a
        /*0046*/ 	.short	(.L_764 - .L_763)
	.align		4
.L_763:
        /*0048*/ 	.word	index@(.nv.constant0._ZN7cutlass13device_kernelIN5flash11enable_sm90INS1_16FlashAttnFwdSm90INS1_25CollectiveMainloopFwdSm90ILi2EN4cute5tupleIJNS5_1CILi1EEES8_S8_EEENS6_IJNS7_ILi192EEENS7_ILi144EEENS7_ILi96EEEEEELi96ENS_10bfloat16_tEfNS_4arch4Sm90ELb1ELb0ELb1ELb1ELb0ELb1ELb0ELb0ELb1ELb0ELb0ELb0EEENS1_21CollectiveEpilogueFwdINS6_IJSA_SC_SB_EEES9_SE_SG_Li384ELb1ELb0ELb0ELb0EEENS1_36VarlenDynamicPersistentTileSchedulerILi192ELi144ELi384ELi32ELb0ELb0ELb1ELb1ELb1ELb1EEEEEEEEEvNT_6ParamsE)
        /*004c*/ 	.short	0x0380
        /*004e*/ 	.short	0x0a00


	//----- nvinfo : EIATTR_SW_WAR
	.align		4
.L_764:
        /*0050*/ 	.byte	0x04, 0x36
        /*0052*/ 	.short	(.L_766 - .L_765)
.L_765:
        /*0054*/ 	.word	0x00000008
.L_766:


//--------------------- .nv.info._ZN7cutlass13device_kernelIN5flash11enable_sm90INS1_16FlashAttnFwdSm90INS1_25CollectiveMainloopFwdSm90ILi2EN4cute5tupleIJNS5_1CILi1EEES8_S8_EEENS6_IJNS7_ILi192EEESA_NS7_ILi64EEEEEELi64ENS_10bfloat16_tEfNS_4arch4Sm90ELb0ELb0ELb1ELb0ELb0ELb0ELb0ELb0ELb1ELb0ELb0ELb0EEENS1_21CollectiveEpilogueFwdINS6_IJSA_SB_SA_EEES9_SD_SF_Li384ELb0ELb0ELb0ELb0EEENS1_29StaticPersistentTileSchedulerILb0EEEEEEEEEvNT_6ParamsE --------------------------
	.section	.nv.info._ZN7cutlass13device_kernelIN5flash11enable_sm90INS1_16FlashAttnFwdSm90INS1_25CollectiveMainloopFwdSm90ILi2EN4cute5tupleIJNS5_1CILi1EEES8_S8_EEENS6_IJNS7_ILi192EEESA_NS7_ILi64EEEEEELi64ENS_10bfloat16_tEfNS_4arch4Sm90ELb0ELb0ELb1ELb0ELb0ELb0ELb0ELb0ELb1ELb0ELb0ELb0EEENS1_21CollectiveEpilogueFwdINS6_IJSA_SB_SA_EEES9_SD_SF_Li384ELb0ELb0ELb0ELb0EEENS1_29StaticPersistentTileSchedulerILb0EEEEEEEEEvNT_6ParamsE,"",@"SHT_CUDA_INFO"
	.sectionflags	@""
	.align	4


	//----- nvinfo : EIATTR_CUDA_API_VERSION
	.align		4
        /*0000*/ 	.byte	0x04, 0x37
        /*0002*/ 	.short	(.L_768 - .L_767)
.L_767:
        /*0004*/ 	.word	0x00000082


	//----- nvinfo : EIATTR_KPARAM_INFO
	.align		4
.L_768:
        /*0008*/ 	.byte	0x04, 0x17
        /*000a*/ 	.short	(.L_770 - .L_769)
.L_769:
        /*000c*/ 	.word	0x00000000
        /*0010*/ 	.short	0x0000
        /*0012*/ 	.short	0x0000
        /*0014*/ 	.byte	0x00, 0xf0, 0x01, 0x2e


	//----- nvinfo : EIATTR_SPARSE_MMA_MASK
	.align		4
.L_770:
        /*0018*/ 	.byte	0x03, 0x50
        /*001a*/ 	.short	0x0000


	//----- nvinfo : EIATTR_MAXREG_COUNT
	.align		4
        /*001c*/ 	.byte	0x03, 0x1b
        /*001e*/ 	.short	0x0080


	//----- nvinfo : EIATTR_MERCURY_ISA_VERSION
	.align		4
        /*0020*/ 	.byte	0x03, 0x5f
        /*0022*/ 	.short	0x0101


	//----- nvinfo : EIATTR_VRC_CTA_INIT_COUNT
	.align		4
        /*0024*/ 	.byte	0x02, 0x4a
	.zero		1
	.zero		1


	//----- nvinfo : EIATTR_EXIT_INSTR_OFFSETS
	.align		4
        /*0028*/ 	.byte	0x04, 0x1c
        /*002a*/ 	.short	(.L_772 - .L_771)


	//   ....[0]....
.L_771:
        /*002c*/ 	.word	0x00000010


	//----- nvinfo : EIATTR_MAX_THREADS
	.align		4
.L_772:
        /*0030*/ 	.byte	0x04, 0x05
        /*0032*/ 	.short	(.L_774 - .L_773)
.L_773:
        /*0034*/ 	.word	0x00000200
        /*0038*/ 	.word	0x00000001
        /*003c*/ 	.word	0x00000001


	//----- nvinfo : EIATTR_CBANK_PARAM_SIZE
	.align		4
.L_774:
        /*0040*/ 	.byte	0x03, 0x19
        /*0042*/ 	.short	0x0b80


	//----- nvinfo : EIATTR_PARAM_CBANK
	.align		4
        /*0044*/ 	.byte	0x04, 0x0a
        /*0046*/ 	.short	(.L_776 - .L_775)
	.align		4
.L_775:
        /*0048*/ 	.word	index@(.nv.constant0._ZN7cutlass13device_kernelIN5flash11enable_sm90INS1_16FlashAttnFwdSm90INS1_25CollectiveMainloopFwdSm90ILi2EN4cute5tupleIJNS5_1CILi1EEES8_S8_EEENS6_IJNS7_ILi192EEESA_NS7_ILi64EEEEEELi64ENS_10bfloat16_tEfNS_4arch4Sm90ELb0ELb0ELb1ELb0ELb0ELb0ELb0ELb0ELb1ELb0ELb0ELb0EEENS1_21CollectiveEpilogueFwdINS6_IJSA_SB_SA_EEES9_SD_SF_Li384ELb0ELb0ELb0ELb0EEENS1_29StaticPersistentTileSchedulerILb0EEEEEEEEEvNT_6ParamsE)
        /*004c*/ 	.short	0x0380
        /*004e*/ 	.short	0x0b80


	//----- nvinfo : EIATTR_SW_WAR
	.align		4
.L_776:
        /*0050*/ 	.byte	0x04, 0x36
        /*0052*/ 	.short	(.L_778 - .L_777)
.L_777:
        /*0054*/ 	.word	0x00000008
.L_778:


//--------------------- .nv.info._ZN7cutlass13device_kernelIN5flash11enable_sm90INS1_16FlashAttnFwdSm90INS1_25CollectiveMainloopFwdSm90ILi2EN4cute5tupleIJNS5_1CILi1EEES8_S8_EEENS6_IJNS7_ILi192EEESA_NS7_ILi64EEEEEELi64ENS_10bfloat16_tEfNS_4arch4Sm90ELb0ELb0ELb1ELb1ELb0ELb0ELb0ELb0ELb1ELb0ELb0ELb0EEENS1_21CollectiveEpilogueFwdINS6_IJSA_SB_SA_EEES9_SD_SF_Li384ELb1ELb0ELb0ELb0EEENS1_36VarlenDynamicPersistentTileSchedulerILi192ELi192ELi384ELi32ELb0ELb0ELb1ELb0ELb1ELb1EEEEEEEEEvNT_6ParamsE --------------------------
	.section	.nv.info._ZN7cutlass13device_kernelIN5flash11enable_sm90INS1_16FlashAttnFwdSm90INS1_25CollectiveMainloopFwdSm90ILi2EN4cute5tupleIJNS5_1CILi1EEES8_S8_EEENS6_IJNS7_ILi192EEESA_NS7_ILi64EEEEEELi64ENS_10bfloat16_tEfNS_4arch4Sm90ELb0ELb0ELb1ELb1ELb0ELb0ELb0ELb0ELb1ELb0ELb0ELb0EEENS1_21CollectiveEpilogueFwdINS6_IJSA_SB_SA_EEES9_SD_SF_Li384ELb1ELb0ELb0ELb0EEENS1_36VarlenDynamicPersistentTileSchedulerILi192ELi192ELi384ELi32ELb0ELb0ELb1ELb0ELb1ELb1EEEEEEEEEvNT_6ParamsE,"",@"SHT_CUDA_INFO"
	.sectionflags	@""
	.align	4


	//----- nvinfo : EIATTR_CUDA_API_VERSION
	.align		4
        /*0000*/ 	.byte	0x04, 0x37
        /*0002*/ 	.short	(.L_780 - .L_779)
.L_779:
        /*0004*/ 	.word	0x00000082


	//----- nvinfo : EIATTR_KPARAM_INFO
	.align		4
.L_780:
        /*0008*/ 	.byte	0x04, 0x17
        /*000a*/ 	.short	(.L_782 - .L_781)
.L_781:
        /*000c*/ 	.word	0x00000000
        /*0010*/ 	.short	0x0000
        /*0012*/ 	.short	0x0000
        /*0014*/ 	.byte	0x00, 0xf0, 0x01, 0x28


	//----- nvinfo : EIATTR_SPARSE_MMA_MASK
	.align		4
.L_782:
        /*0018*/ 	.byte	0x03, 0x50
        /*001a*/ 	.short	0x0000


	//----- nvinfo : EIATTR_MAXREG_COUNT
	.align		4
        /*001c*/ 	.byte	0x03, 0x1b
        /*001e*/ 	.short	0x0080


	//----- nvinfo : EIATTR_MERCURY_ISA_VERSION
	.align		4
        /*0020*/ 	.byte	0x03, 0x5f
        /*0022*/ 	.short	0x0101


	//----- nvinfo : EIATTR_VRC_CTA_INIT_COUNT
	.align		4
        /*0024*/ 	.byte	0x02, 0x4a
	.zero		1
	.zero		1


	//----- nvinfo : EIATTR_EXIT_INSTR_OFFSETS
	.align		4
        /*0028*/ 	.byte	0x04, 0x1c
        /*002a*/ 	.short	(.L_784 - .L_783)


	//   ....[0]....
.L_783:
        /*002c*/ 	.word	0x00000010


	//----- nvinfo : EIATTR_MAX_THREADS
	.align		4
.L_784:
        /*0030*/ 	.byte	0x04, 0x05
        /*0032*/ 	.short	(.L_786 - .L_785)
.L_785:
        /*0034*/ 	.word	0x00000200
        /*0038*/ 	.word	0x00000001
        /*003c*/ 	.word	0x00000001


	//----- nvinfo : EIATTR_CBANK_PARAM_SIZE
	.align		4
.L_786:
        /*0040*/ 	.byte	0x03, 0x19
        /*0042*/ 	.short	0x0a00


	//----- nvinfo : EIATTR_PARAM_CBANK
	.align		4
        /*0044*/ 	.byte	0x04, 0x0a
        /*0046*/ 	.short	(.L_788 - .L_787)
	.align		4
.L_787:
        /*0048*/ 	.word	index@(.nv.constant0._ZN7cutlass13device_kernelIN5flash11enable_sm90INS1_16FlashAttnFwdSm90INS1_25CollectiveMainloopFwdSm90ILi2EN4cute5tupleIJNS5_1CILi1EEES8_S8_EEENS6_IJNS7_ILi192EEESA_NS7_ILi64EEEEEELi64ENS_10bfloat16_tEfNS_4arch4Sm90ELb0ELb0ELb1ELb1ELb0ELb0ELb0ELb0ELb1ELb0ELb0ELb0EEENS1_21CollectiveEpilogueFwdINS6_IJSA_SB_SA_EEES9_SD_SF_Li384ELb1ELb0ELb0ELb0EEENS1_36VarlenDynamicPersistentTileSchedulerILi192ELi192ELi384ELi32ELb0ELb0ELb1ELb0ELb1ELb1EEEEEEEEEvNT_6ParamsE)
        /*004c*/ 	.short	0x0380
        /*004e*/ 	.short	0x0a00


	//----- nvinfo : EIATTR_SW_WAR
	.align		4
.L_788:
        /*0050*/ 	.byte	0x04, 0x36
        /*0052*/ 	.short	(.L_790 - .L_789)
.L_789:
        /*0054*/ 	.word	0x00000008
.L_790:


//--------------------- .nv.info._ZN7cutlass13device_kernelIN5flash11enable_sm90INS1_16FlashAttnFwdSm90INS1_25CollectiveMainloopFwdSm90ILi2EN4cute5tupleIJNS5_1CILi1EEES8_S8_EEENS6_IJNS7_ILi192EEESA_NS7_ILi64EEEEEELi64ENS_10bfloat16_tEfNS_4arch4Sm90ELb0ELb0ELb1ELb1ELb0ELb1ELb0ELb0ELb1ELb0ELb0ELb0EEENS1_21CollectiveEpilogueFwdINS6_IJSA_SB_SA_EEES9_SD_SF_Li384ELb1ELb0ELb0ELb0EEENS1_36VarlenDynamicPersistentTileSchedulerILi192ELi192ELi384ELi32ELb0ELb0ELb1ELb0ELb1ELb1EEEEEEEEEvNT_6ParamsE --------------------------
	.section	.nv.info._ZN7cutlass13device_kernelIN5flash11enable_sm90INS1_16FlashAttnFwdSm90INS1_25CollectiveMainloopFwdSm90ILi2EN4cute5tupleIJNS5_1CILi1EEES8_S8_EEENS6_IJNS7_ILi192EEESA_NS7_ILi64EEEEEELi64ENS_10bfloat16_tEfNS_4arch4Sm90ELb0ELb0ELb1ELb1ELb0ELb1ELb0ELb0ELb1ELb0ELb0ELb0EEENS1_21CollectiveEpilogueFwdINS6_IJSA_SB_SA_EEES9_SD_SF_Li384ELb1ELb0ELb0ELb0EEENS1_36VarlenDynamicPersistentTileSchedulerILi192ELi192ELi384ELi32ELb0ELb0ELb1ELb0ELb1ELb1EEEEEEEEEvNT_6ParamsE,"",@"SHT_CUDA_INFO"
	.sectionflags	@""
	.align	4


	//----- nvinfo : EIATTR_CUDA_API_VERSION
	.align		4
        /*0000*/ 	.byte	0x04, 0x37
        /*0002*/ 	.short	(.L_792 - .L_791)
.L_791:
        /*0004*/ 	.word	0x00000082


	//----- nvinfo : EIATTR_KPARAM_INFO
	.align		4
.L_792:
        /*0008*/ 	.byte	0x04, 0x17
        /*000a*/ 	.short	(.L_794 - .L_793)
.L_793:
        /*000c*/ 	.word	0x00000000
        /*0010*/ 	.short	0x0000
        /*0012*/ 	.short	0x0000
        /*0014*/ 	.byte	0x00, 0xf0, 0x01, 0x28


	//----- nvinfo : EIATTR_SPARSE_MMA_MASK
	.align		4
.L_794:
        /*0018*/ 	.byte	0x03, 0x50
        /*001a*/ 	.short	0x0000


	//----- nvinfo : EIATTR_MAXREG_COUNT
	.align		4
        /*001c*/ 	.byte	0x03, 0x1b
        /*001e*/ 	.short	0x0080


	//----- nvinfo : EIATTR_MERCURY_ISA_VERSION
	.align		4
        /*0020*/ 	.byte	0x03, 0x5f
        /*0022*/ 	.short	0x0101


	//----- nvinfo : EIATTR_VRC_CTA_INIT_COUNT
	.align		4
        /*0024*/ 	.byte	0x02, 0x4a
	.zero		1
	.zero		1


	//----- nvinfo : EIATTR_EXIT_INSTR_OFFSETS
	.align		4
        /*0028*/ 	.byte	0x04, 0x1c
        /*002a*/ 	.short	(.L_796 - .L_795)


	//   ....[0]....
.L_795:
        /*002c*/ 	.word	0x00000010


	//----- nvinfo : EIATTR_MAX_THREADS
	.align		4
.L_796:
        /*0030*/ 	.byte	0x04, 0x05
        /*0032*/ 	.short	(.L_798 - .L_797)
.L_797:
        /*0034*/ 	.word	0x00000200
        /*0038*/ 	.word	0x00000001
        /*003c*/ 	.word	0x00000001


	//----- nvinfo : EIATTR_CBANK_PARAM_SIZE
	.align		4
.L_798:
        /*0040*/ 	.byte	0x03, 0x19
        /*0042*/ 	.short	0x0a00


	//----- nvinfo : EIATTR_PARAM_CBANK
	.align		4
        /*0044*/ 	.byte	0x04, 0x0a
        /*0046*/ 	.short	(.L_800 - .L_799)
	.align		4
.L_799:
        /*0048*/ 	.word	index@(.nv.constant0._ZN7cutlass13device_kernelIN5flash11enable_sm90INS1_16FlashAttnFwdSm90INS1_25CollectiveMainloopFwdSm90ILi2EN4cute5tupleIJNS5_1CILi1EEES8_S8_EEENS6_IJNS7_ILi192EEESA_NS7_ILi64EEEEEELi64ENS_10bfloat16_tEfNS_4arch4Sm90ELb0ELb0ELb1ELb1ELb0ELb1ELb0ELb0ELb1ELb0ELb0ELb0EEENS1_21CollectiveEpilogueFwdINS6_IJSA_SB_SA_EEES9_SD_SF_Li384ELb1ELb0ELb0ELb0EEENS1_36VarlenDynamicPersistentTileSchedulerILi192ELi192ELi384ELi32ELb0ELb0ELb1ELb0ELb1ELb1EEEEEEEEEvNT_6ParamsE)
        /*004c*/ 	.short	0x0380
        /*004e*/ 	.short	0x0a00


	//----- nvinfo : EIATTR_SW_WAR
	.align		4
.L_800:
        /*0050*/ 	.byte	0x04, 0x36
        /*0052*/ 	.short	(.L_802 - .L_801)
.L_801:
        /*0054*/ 	.word	0x00000008
.L_802:


//--------------------- .nv.info._ZN7cutlass13device_kernelIN5flash11enable_sm90INS1_16FlashAttnFwdSm90INS1_25CollectiveMainloopFwdSm90ILi2EN4cute5tupleIJNS5_1CILi1EEES8_S8_EEENS6_IJNS7_ILi192EEENS7_ILi128EEENS7_ILi64EEEEEELi64ENS_10bfloat16_tEfNS_4arch4Sm90ELb0ELb1ELb1ELb0ELb0ELb0ELb0ELb1ELb1ELb0ELb0ELb0EEENS1_21CollectiveEpilogueFwdINS6_IJSA_SC_SB_EEES9_SE_SG_Li384ELb0ELb0ELb0ELb0EEENS1_30DynamicPersistentTileSchedulerILi384ELi32ELb0ELb0ELb1EEEEEEEEEvNT_6ParamsE --------------------------
	.section	.nv.info._ZN7cutlass13device_kernelIN5flash11enable_sm90INS1_16FlashAttnFwdSm90INS1_25CollectiveMainloopFwdSm90ILi2EN4cute5tupleIJNS5_1CILi1EEES8_S8_EEENS6_IJNS7_ILi192EEENS7_ILi128EEENS7_ILi64EEEEEELi64ENS_10bfloat16_tEfNS_4arch4Sm90ELb0ELb1ELb1ELb0ELb0ELb0ELb0ELb1ELb1ELb0ELb0ELb0EEENS1_21CollectiveEpilogueFwdINS6_IJSA_SC_SB_EEES9_SE_SG_Li384ELb0ELb0ELb0ELb0EEENS1_30DynamicPersistentTileSchedulerILi384ELi32ELb0ELb0ELb1EEEEEEEEEvNT_6ParamsE,"",@"SHT_CUDA_INFO"
	.sectionflags	@""
	.align	4


	//----- nvinfo : EIATTR_CUDA_API_VERSION
	.align		4
        /*0000*/ 	.byte	0x04, 0x37
        /*0002*/ 	.short	(.L_804 - .L_803)
.L_803:
        /*0004*/ 	.word	0x00000082


	//----- nvinfo : EIATTR_KPARAM_INFO
	.align		4
.L_804:
        /*0008*/ 	.byte	0x04, 0x17
        /*000a*/ 	.short	(.L_806 - .L_805)
.L_805:
        /*000c*/ 	.word	0x00000000
        /*0010*/ 	.short	0x0000
        /*0012*/ 	.short	0x0000
        /*0014*/ 	.byte	0x00, 0xf0, 0x01, 0x2e


	//----- nvinfo : EIATTR_SPARSE_MMA_MASK
	.align		4
.L_806:
        /*0018*/ 	.byte	0x03, 0x50
        /*001a*/ 	.short	0x0000


	//----- nvinfo : EIATTR_MAXREG_COUNT
	.align		4
        /*001c*/ 	.byte	0x03, 0x1b
        /*001e*/ 	.short	0x0080


	//----- nvinfo : EIATTR_MERCURY_ISA_VERSION
	.align		4
        /*0020*/ 	.byte	0x03, 0x5f
        /*0022*/ 	.short	0x0101


	//----- nvinfo : EIATTR_VRC_CTA_INIT_COUNT
	.align		4
        /*0024*/ 	.byte	0x02, 0x4a
	.zero		1
	.zero		1


	//----- nvinfo : EIATTR_EXIT_INSTR_OFFSETS
	.align		4
        /*0028*/ 	.byte	0x04, 0x1c
        /*002a*/ 	.short	(.L_808 - .L_807)


	//   ....[0]....
.L_807:
        /*002c*/ 	.word	0x00000010


	//----- nvinfo : EIATTR_MAX_THREADS
	.align		4
.L_808:
        /*0030*/ 	.byte	0x04, 0x05
        /*0032*/ 	.short	(.L_810 - .L_809)
.L_809:
        /*0034*/ 	.word	0x00000200
        /*0038*/ 	.word	0x00000001
        /*003c*/ 	.word	0x00000001


	//----- nvinfo : EIATTR_CBANK_PARAM_SIZE
	.align		4
.L_810:
        /*0040*/ 	.byte	0x03, 0x19
        /*0042*/ 	.short	0x0b80


	//----- nvinfo : EIATTR_PARAM_CBANK
	.align		4
        /*0044*/ 	.byte	0x04, 0x0a
        /*0046*/ 	.short	(.L_812 - .L_811)
	.align		4
.L_811:
        /*0048*/ 	.word	index@(.nv.constant0._ZN7cutlass13device_kernelIN5flash11enable_sm90INS1_16FlashAttnFwdSm90INS1_25CollectiveMainloopFwdSm90ILi2EN4cute5tupleIJNS5_1CILi1EEES8_S8_EEENS6_IJNS7_ILi192EEENS7_ILi128EEENS7_ILi64EEEEEELi64ENS_10bfloat16_tEfNS_4arch4Sm90ELb0ELb1ELb1ELb0ELb0ELb0ELb0ELb1ELb1ELb0ELb0ELb0EEENS1_21CollectiveEpilogueFwdINS6_IJSA_SC_SB_EEES9_SE_SG_Li384ELb0ELb0ELb0ELb0EEENS1_30DynamicPersistentTileSchedulerILi384ELi32ELb0ELb0ELb1EEEEEEEEEvNT_6ParamsE)
        /*004c*/ 	.short	0x0380
        /*004e*/ 	.short	0x0b80


	//----- nvinfo : EIATTR_SW_WAR
	.align		4
.L_812:
        /*0050*/ 	.byte	0x04, 0x36
        /*0052*/ 	.short	(.L_814 - .L_813)
.L_813:
        /*0054*/ 	.word	0x00000008
.L_814:


//--------------------- .nv.info._ZN7cutlass13device_kernelIN5flash11enable_sm90INS1_16FlashAttnFwdSm90INS1_25CollectiveMainloopFwdSm90ILi2EN4cute5tupleIJNS5_1CILi1EEES8_S8_EEENS6_IJNS7_ILi192EEENS7_ILi128EEENS7_ILi64EEEEEELi64ENS_10bfloat16_tEfNS_4arch4Sm90ELb0ELb1ELb1ELb1ELb0ELb0ELb0ELb1ELb1ELb0ELb0ELb0EEENS1_21CollectiveEpilogueFwdINS6_IJSA_SC_SB_EEES9_SE_SG_Li384ELb1ELb0ELb0ELb0EEENS1_36VarlenDynamicPersistentTileSchedulerILi192ELi128ELi384ELi32ELb0ELb0ELb1ELb1ELb0ELb1EEEEEEEEEvNT_6ParamsE --------------------------
	.section	.nv.info._ZN7cutlass13device_kernelIN5flash11enable_sm90INS1_16FlashAttnFwdSm90INS1_25CollectiveMainloopFwdSm90ILi2EN4cute5tupleIJNS5_1CILi1EEES8_S8_EEENS6_IJNS7_ILi192EEENS7_ILi128EEENS7_ILi64EEEEEELi64ENS_10bfloat16_tEfNS_4arch4Sm90ELb0ELb1ELb1ELb1ELb0ELb0ELb0ELb1ELb1ELb0ELb0ELb0EEENS1_21CollectiveEpilogueFwdINS6_IJSA_SC_SB_EEES9_SE_SG_Li384ELb1ELb0ELb0ELb0EEENS1_36VarlenDynamicPersistentTileSchedulerILi192ELi128ELi384ELi32ELb0ELb0ELb1ELb1ELb0ELb1EEEEEEEEEvNT_6ParamsE,"",@"SHT_CUDA_INFO"
	.sectionflags	@""
	.align	4


	//----- nvinfo : EIATTR_CUDA_API_VERSION
	.align		4
        /*0000*/ 	.byte	0x04, 0x37
        /*0002*/ 	.short	(.L_816 - .L_815)
.L_815:
        /*0004*/ 	.word	0x00000082


	//----- nvinfo : EIATTR_KPARAM_INFO
	.align		4
.L_816:
        /*0008*/ 	.byte	0x04, 0x17
        /*000a*/ 	.short	(.L_818 - .L_817)
.L_817:
        /*000c*/ 	.word	0x00000000
        /*0010*/ 	.short	0x0000
        /*0012*/ 	.short	0x0000
        /*0014*/ 	.byte	0x00, 0xf0, 0x01, 0x28


	//----- nvinfo : EIATTR_SPARSE_MMA_MASK
	.align		4
.L_818:
        /*0018*/ 	.byte	0x03, 0x50
        /*001a*/ 	.short	0x0000


	//----- nvinfo : EIATTR_MAXREG_COUNT
	.align		4
        /*001c*/ 	.byte	0x03, 0x1b
        /*001e*/ 	.short	0x0080


	//----- nvinfo : EIATTR_MERCURY_ISA_VERSION
	.align		4
        /*0020*/ 	.byte	0x03, 0x5f
        /*0022*/ 	.short	0x0101


	//----- nvinfo : EIATTR_VRC_CTA_INIT_COUNT
	.align		4
        /*0024*/ 	.byte	0x02, 0x4a
	.zero		1
	.zero		1


	//----- nvinfo : EIATTR_EXIT_INSTR_OFFSETS
	.align		4
        /*0028*/ 	.byte	0x04, 0x1c
        /*002a*/ 	.short	(.L_820 - .L_819)


	//   ....[0]....
.L_819:
        /*002c*/ 	.word	0x00000010


	//----- nvinfo : EIATTR_MAX_THREADS
	.align		4
.L_820:
        /*0030*/ 	.byte	0x04, 0x05
        /*0032*/ 	.short	(.L_822 - .L_821)
.L_821:
        /*0034*/ 	.word	0x00000200
        /*0038*/ 	.word	0x00000001
        /*003c*/ 	.word	0x00000001


	//----- nvinfo : EIATTR_CBANK_PARAM_SIZE
	.align		4
.L_822:
        /*0040*/ 	.byte	0x03, 0x19
        /*0042*/ 	.short	0x0a00


	//----- nvinfo : EIATTR_PARAM_CBANK
	.align		4
        /*0044*/ 	.byte	0x04, 0x0a
        /*0046*/ 	.short	(.L_824 - .L_823)
	.align		4
.L_823:
        /*0048*/ 	.word	index@(.nv.constant0._ZN7cutlass13device_kernelIN5flash11enable_sm90INS1_16FlashAttnFwdSm90INS1_25CollectiveMainloopFwdSm90ILi2EN4cute5tupleIJNS5_1CILi1EEES8_S8_EEENS6_IJNS7_ILi192EEENS7_ILi128EEENS7_ILi64EEEEEELi64ENS_10bfloat16_tEfNS_4arch4Sm90ELb0ELb1ELb1ELb1ELb0ELb0ELb0ELb1ELb1ELb0ELb0ELb0EEENS1_21CollectiveEpilogueFwdINS6_IJSA_SC_SB_EEES9_SE_SG_Li384ELb1ELb0ELb0ELb0EEENS1_36VarlenDynamicPersistentTileSchedulerILi192ELi128ELi384ELi32ELb0ELb0ELb1ELb1ELb0ELb1EEEEEEEEEvNT_6ParamsE)
        /*004c*/ 	.short	0x0380
        /*004e*/ 	.short	0x0a00


	//----- nvinfo : EIATTR_SW_WAR
	.align		4
.L_824:
        /*0050*/ 	.byte	0x04, 0x36
        /*0052*/ 	.short	(.L_826 - .L_825)
.L_825:
        /*0054*/ 	.word	0x00000008
.L_826:


//--------------------- .nv.info._ZN7cutlass13device_kernelIN5flash11enable_sm90INS1_16FlashAttnFwdSm90INS1_25CollectiveMainloopFwdSm90ILi2EN4cute5tupleIJNS5_1CILi1EEES8_S8_EEENS6_IJNS7_ILi192EEENS7_ILi128EEENS7_ILi64EEEEEELi64ENS_10bfloat16_tEfNS_4arch4Sm90ELb0ELb1ELb1ELb1ELb0ELb1ELb0ELb1ELb1ELb0ELb0ELb0EEENS1_21CollectiveEpilogueFwdINS6_IJSA_SC_SB_EEES9_SE_SG_Li384ELb1ELb0ELb0ELb0EEENS1_36VarlenDynamicPersistentTileSchedulerILi192ELi128ELi384ELi32ELb0ELb0ELb1ELb1ELb0ELb1EEEEEEEEEvNT_6ParamsE --------------------------
	.section	.nv.info._ZN7cutlass13device_kernelIN5flash11enable_sm90INS1_16FlashAttnFwdSm90INS1_25CollectiveMainloopFwdSm90ILi2EN4cute5tupleIJNS5_1CILi1EEES8_S8_EEENS6_IJNS7_ILi192EEENS7_ILi128EEENS7_ILi64EEEEEELi64ENS_10bfloat16_tEfNS_4arch4Sm90ELb0ELb1ELb1ELb1ELb0ELb1ELb0ELb1ELb1ELb0ELb0ELb0EEENS1_21CollectiveEpilogueFwdINS6_IJSA_SC_SB_EEES9_SE_SG_Li384ELb1ELb0ELb0ELb0EEENS1_36VarlenDynamicPersistentTileSchedulerILi192ELi128ELi384ELi32ELb0ELb0ELb1ELb1ELb0ELb1EEEEEEEEEvNT_6ParamsE,"",@"SHT_CUDA_INFO"
	.sectionflags	@""
	.align	4


	//----- nvinfo : EIATTR_CUDA_API_VERSION
	.align		4
        /*0000*/ 	.byte	0x04, 0x37
        /*0002*/ 	.short	(.L_828 - .L_827)
.L_827:
        /*0004*/ 	.word	0x00000082


	//----- nvinfo : EIATTR_KPARAM_INFO
	.align		4
.L_828:
        /*0008*/ 	.byte	0x04, 0x17
        /*000a*/ 	.short	(.L_830 - .L_829)
.L_829:
        /*000c*/ 	.word	0x00000000
        /*0010*/ 	.short	0x0000
        /*0012*/ 	.short	0x0000
        /*0014*/ 	.byte	0x00, 0xf0, 0x01, 0x28


	//----- nvinfo : EIATTR_SPARSE_MMA_MASK
	.align		4
.L_830:
        /*0018*/ 	.byte	0x03, 0x50
        /*001a*/ 	.short	0x0000


	//----- nvinfo : EIATTR_MAXREG_COUNT
	.align		4
        /*001c*/ 	.byte	0x03, 0x1b
        /*001e*/ 	.short	0x0080


	//----- nvinfo : EIATTR_MERCURY_ISA_VERSION
	.align		4
        /*0020*/ 	.byte	0x03, 0x5f
        /*0022*/ 	.short	0x0101


	//----- nvinfo : EIATTR_VRC_CTA_INIT_COUNT
	.align		4
        /*0024*/ 	.byte	0x02, 0x4a
	.zero		1
	.zero		1


	//----- nvinfo : EIATTR_EXIT_INSTR_OFFSETS
	.align		4
        /*0028*/ 	.byte	0x04, 0x1c
        /*002a*/ 	.short	(.L_832 - .L_831)


	//   ....[0]....
.L_831:
        /*002c*/ 	.word	0x00000010


	//----- nvinfo : EIATTR_MAX_THREADS
	.align		4
.L_832:
        /*0030*/ 	.byte	0x04, 0x05
        /*0032*/ 	.short	(.L_834 - .L_833)
.L_833:
        /*0034*/ 	.word	0x00000200
        /*0038*/ 	.word	0x00000001
        /*003c*/ 	.word	0x00000001


	//----- nvinfo : EIATTR_CBANK_PARAM_SIZE
	.align		4
.L_834:
        /*0040*/ 	.byte	0x03, 0x19
        /*0042*/ 	.short	0x0a00


	//----- nvinfo : EIATTR_PARAM_CBANK
	.align		4
        /*0044*/ 	.byte	0x04, 0x0a
        /*0046*/ 	.short	(.L_836 - .L_835)
	.align		4
.L_835:
        /*0048*/ 	.word	index@(.nv.constant0._ZN7cutlass13device_kernelIN5flash11enable_sm90INS1_16FlashAttnFwdSm90INS1_25CollectiveMainloopFwdSm90ILi2EN4cute5tupleIJNS5_1CILi1EEES8_S8_EEENS6_IJNS7_ILi192EEENS7_ILi128EEENS7_ILi64EEEEEELi64ENS_10bfloat16_tEfNS_4arch4Sm90ELb0ELb1ELb1ELb1ELb0ELb1ELb0ELb1ELb1ELb0ELb0ELb0EEENS1_21CollectiveEpilogueFwdINS6_IJSA_SC_SB_EEES9_SE_SG_Li384ELb1ELb0ELb0ELb0EEENS1_36VarlenDynamicPersistentTileSchedulerILi192ELi128ELi384ELi32ELb0ELb0ELb1ELb1ELb0ELb1EEEEEEEEEvNT_6ParamsE)
        /*004c*/ 	.short	0x0380
        /*004e*/ 	.short	0x0a00


	//----- nvinfo : EIATTR_SW_WAR
	.align		4
.L_836:
        /*0050*/ 	.byte	0x04, 0x36
        /*0052*/ 	.short	(.L_838 - .L_837)
.L_837:
        /*0054*/ 	.word	0x00000008
.L_838:


//--------------------- .nv.info._ZN7cutlass13device_kernelIN5flash11enable_sm90INS1_16FlashAttnFwdSm90INS1_25CollectiveMainloopFwdSm90ILi2EN4cute5tupleIJNS5_1CILi1EEES8_S8_EEENS6_IJNS7_ILi192EEENS7_ILi128EEENS7_ILi64EEEEEELi64ENS_10bfloat16_tEfNS_4arch4Sm90ELb1ELb0ELb1ELb0ELb0ELb0ELb0ELb1ELb1ELb0ELb0ELb0EEENS1_21CollectiveEpilogueFwdINS6_IJSA_SC_SB_EEES9_SE_SG_Li384ELb0ELb0ELb0ELb0EEENS1_30DynamicPersistentTileSchedulerILi384ELi32ELb0ELb0ELb1EEEEEEEEEvNT_6ParamsE --------------------------
	.section	.nv.info._ZN7cutlass13device_kernelIN5flash11enable_sm90INS1_16FlashAttnFwdSm90INS1_25CollectiveMainloopFwdSm90ILi2EN4cute5tupleIJNS5_1CILi1EEES8_S8_EEENS6_IJNS7_ILi192EEENS7_ILi128EEENS7_ILi64EEEEEELi64ENS_10bfloat16_tEfNS_4arch4Sm90ELb1ELb0ELb1ELb0ELb0ELb0ELb0ELb1ELb1ELb0ELb0ELb0EEENS1_21CollectiveEpilogueFwdINS6_IJSA_SC_SB_EEES9_SE_SG_Li384ELb0ELb0ELb0ELb0EEENS1_30DynamicPersistentTileSchedulerILi384ELi32ELb0ELb0ELb1EEEEEEEEEvNT_6ParamsE,"",@"SHT_CUDA_INFO"
	.sectionflags	@""
	.align	4


	//----- nvinfo : EIATTR_CUDA_API_VERSION
	.align		4
        /*0000*/ 	.byte	0x04, 0x37
        /*0002*/ 	.short	(.L_840 - .L_839)
.L_839:
        /*0004*/ 	.word	0x00000082


	//----- nvinfo : EIATTR_KPARAM_INFO
	.align		4
.L_840:
        /*0008*/ 	.byte	0x04, 0x17
        /*000a*/ 	.short	(.L_842 - .L_841)
.L_841:
        /*000c*/ 	.word	0x00000000
        /*0010*/ 	.short	0x0000
        /*0012*/ 	.short	0x0000
        /*0014*/ 	.byte	0x00, 0xf0, 0x01, 0x2e


	//----- nvinfo : EIATTR_SPARSE_MMA_MASK
	.align		4
.L_842:
        /*0018*/ 	.byte	0x03, 0x50
        /*001a*/ 	.short	0x0000


	//----- nvinfo : EIATTR_MAXREG_COUNT
	.align		4
        /*001c*/ 	.byte	0x03, 0x1b
        /*001e*/ 	.short	0x0080


	//----- nvinfo : EIATTR_MERCURY_ISA_VERSION
	.align		4
        /*0020*/ 	.byte	0x03, 0x5f
        /*0022*/ 	.short	0x0101


	//----- nvinfo : EIATTR_VRC_CTA_INIT_COUNT
	.align		4
        /*0024*/ 	.byte	0x02, 0x4a
	.zero		1
	.zero		1


	//----- nvinfo : EIATTR_EXIT_INSTR_OFFSETS
	.align		4
        /*0028*/ 	.byte	0x04, 0x1c
        /*002a*/ 	.short	(.L_844 - .L_843)


	//   ....[0]....
.L_843:
        /*002c*/ 	.word	0x00000010


	//----- nvinfo : EIATTR_MAX_THREADS
	.align		4
.L_844:
        /*0030*/ 	.byte	0x04, 0x05
        /*0032*/ 	.short	(.L_846 - .L_845)
.L_845:
        /*0034*/ 	.word	0x00000200
        /*0038*/ 	.word	0x00000001
        /*003c*/ 	.word	0x00000001


	//----- nvinfo : EIATTR_CBANK_PARAM_SIZE
	.align		4
.L_846:
        /*0040*/ 	.byte	0x03, 0x19
        /*0042*/ 	.short	0x0b80


	//----- nvinfo : EIATTR_PARAM_CBANK
	.align		4
        /*0044*/ 	.byte	0x04, 0x0a
        /*0046*/ 	.short	(.L_848 - .L_847)
	.align		4
.L_847:
        /*0048*/ 	.word	index@(.nv.constant0._ZN7cutlass13device_kernelIN5flash11enable_sm90INS1_16FlashAttnFwdSm90INS1_25CollectiveMainloopFwdSm90ILi2EN4cute5tupleIJNS5_1CILi1EEES8_S8_EEENS6_IJNS7_ILi192EEENS7_ILi128EEENS7_ILi64EEEEEELi64ENS_10bfloat16_tEfNS_4arch4Sm90ELb1ELb0ELb1ELb0ELb0ELb0ELb0ELb1ELb1ELb0ELb0ELb0EEENS1_21CollectiveEpilogueFwdINS6_IJSA_SC_SB_EEES9_SE_SG_Li384ELb0ELb0ELb0ELb0EEENS1_30DynamicPersistentTileSchedulerILi384ELi32ELb0ELb0ELb1EEEEEEEEEvNT_6ParamsE)
        /*004c*/ 	.short	0x0380
        /*004e*/ 	.short	0x0b80


	//----- nvinfo : EIATTR_SW_WAR
	.align		4
.L_848:
        /*0050*/ 	.byte	0x04, 0x36
        /*0052*/ 	.short	(.L_850 - .L_849)
.L_849:
        /*0054*/ 	.word	0x00000008
.L_850:


//--------------------- .nv.info._ZN7cutlass13device_kernelIN5flash11enable_sm90INS1_16FlashAttnFwdSm90INS1_25CollectiveMainloopFwdSm90ILi2EN4cute5tupleIJNS5_1CILi1EEES8_S8_EEENS6_IJNS7_ILi192EEENS7_ILi128EEENS7_ILi64EEEEEELi64ENS_10bfloat16_tEfNS_4arch4Sm90ELb1ELb0ELb1ELb1ELb0ELb0ELb0ELb1ELb1ELb0ELb0ELb0EEENS1_21CollectiveEpilogueFwdINS6_IJSA_SC_SB_EEES9_SE_SG_Li384ELb1ELb0ELb0ELb0EEENS1_36VarlenDynamicPersistentTileSchedulerILi192ELi128ELi384ELi32ELb0ELb0ELb1ELb1ELb1ELb1EEEEEEEEEvNT_6ParamsE --------------------------
	.section	.nv.info._ZN7cutlass13device_kernelIN5flash11enable_sm90INS1_16FlashAttnFwdSm90INS1_25CollectiveMainloopFwdSm90ILi2EN4cute5tupleIJNS5_1CILi1EEES8_S8_EEENS6_IJNS7_ILi192EEENS7_ILi128EEENS7_ILi64EEEEEELi64ENS_10bfloat16_tEfNS_4arch4Sm90ELb1ELb0ELb1ELb1ELb0ELb0ELb0ELb1ELb1ELb0ELb0ELb0EEENS1_21CollectiveEpilogueFwdINS6_IJSA_SC_SB_EEES9_SE_SG_Li384ELb1ELb0ELb0ELb0EEENS1_36VarlenDynamicPersistentTileSchedulerILi192ELi128ELi384ELi32ELb0ELb0ELb1ELb1ELb1ELb1EEEEEEEEEvNT_6ParamsE,"",@"SHT_CUDA_INFO"
	.sectionflags	@""
	.align	4


	//----- nvinfo : EIATTR_CUDA_API_VERSION
	.align		4
        /*0000*/ 	.byte	0x04, 0x37
        /*0002*/ 	.short	(.L_852 - .L_851)
.L_851:
        /*0004*/ 	.word	0x00000082


	//----- nvinfo : EIATTR_KPARAM_INFO
	.align		4
.L_852:
        /*0008*/ 	.byte	0x04, 0x17
        /*000a*/ 	.short	(.L_854 - .L_853)
.L_853:
        /*000c*/ 	.word	0x00000000
        /*0010*/ 	.short	0x0000
        /*0012*/ 	.short	0x0000
        /*0014*/ 	.byte	0x00, 0xf0, 0x01, 0x28


	//----- nvinfo : EIATTR_SPARSE_MMA_MASK
	.align		4
.L_854:
        /*0018*/ 	.byte	0x03, 0x50
        /*001a*/ 	.short	0x0000


	//----- nvinfo : EIATTR_MAXREG_COUNT
	.align		4
        /*001c*/ 	.byte	0x03, 0x1b
        /*001e*/ 	.short	0x0080


	//----- nvinfo : EIATTR_MERCURY_ISA_VERSION
	.align		4
        /*0020*/ 	.byte	0x03, 0x5f
        /*0022*/ 	.short	0x0101


	//----- nvinfo : EIATTR_VRC_CTA_INIT_COUNT
	.align		4
        /*0024*/ 	.byte	0x02, 0x4a
	.zero		1
	.zero		1


	//----- nvinfo : EIATTR_EXIT_INSTR_OFFSETS
	.align		4
        /*0028*/ 	.byte	0x04, 0x1c
        /*002a*/ 	.short	(.L_856 - .L_855)


	//   ....[0]....
.L_855:
        /*002c*/ 	.word	0x00000010


	//----- nvinfo : EIATTR_MAX_THREADS
	.align		4
.L_856:
        /*0030*/ 	.byte	0x04, 0x05
        /*0032*/ 	.short	(.L_858 - .L_857)
.L_857:
        /*0034*/ 	.word	0x00000200
        /*0038*/ 	.word	0x00000001
        /*003c*/ 	.word	0x00000001


	//----- nvinfo : EIATTR_CBANK_PARAM_SIZE
	.align		4
.L_858:
        /*0040*/ 	.byte	0x03, 0x19
        /*0042*/ 	.short	0x0a00


	//----- nvinfo : EIATTR_PARAM_CBANK
	.align		4
        /*0044*/ 	.byte	0x04, 0x0a
        /*0046*/ 	.short	(.L_860 - .L_859)
	.align		4
.L_859:
        /*0048*/ 	.word	index@(.nv.constant0._ZN7cutlass13device_kernelIN5flash11enable_sm90INS1_16FlashAttnFwdSm90INS1_25CollectiveMainloopFwdSm90ILi2EN4cute5tupleIJNS5_1CILi1EEES8_S8_EEENS6_IJNS7_ILi192EEENS7_ILi128EEENS7_ILi64EEEEEELi64ENS_10bfloat16_tEfNS_4arch4Sm90ELb1ELb0ELb1ELb1ELb0ELb0ELb0ELb1ELb1ELb0ELb0ELb0EEENS1_21CollectiveEpilogueFwdINS6_IJSA_SC_SB_EEES9_SE_SG_Li384ELb1ELb0ELb0ELb0EEENS1_36VarlenDynamicPersistentTileSchedulerILi192ELi128ELi384ELi32ELb0ELb0ELb1ELb1ELb1ELb1EEEEEEEEEvNT_6ParamsE)
        /*004c*/ 	.short	0x0380
        /*004e*/ 	.short	0x0a00


	//----- nvinfo : EIATTR_SW_WAR
	.align		4
.L_860:
        /*0050*/ 	.byte	0x04, 0x36
        /*0052*/ 	.short	(.L_862 - .L_861)
.L_861:
        /*0054*/ 	.word	0x00000008
.L_862:


//--------------------- .nv.info._ZN7cutlass13device_kernelIN5flash11enable_sm90INS1_16FlashAttnFwdSm90INS1_25CollectiveMainloopFwdSm90ILi2EN4cute5tupleIJNS5_1CILi1EEES8_S8_EEENS6_IJNS7_ILi192EEENS7_ILi128EEENS7_ILi64EEEEEELi64ENS_10bfloat16_tEfNS_4arch4Sm90ELb1ELb0ELb1ELb1ELb0ELb1ELb0ELb1ELb1ELb0ELb0ELb0EEENS1_21CollectiveEpilogueFwdINS6_IJSA_SC_SB_EEES9_SE_SG_Li384ELb1ELb0ELb0ELb0EEENS1_36VarlenDynamicPersistentTileSchedulerILi192ELi128ELi384ELi32ELb0ELb0ELb1ELb1ELb1ELb1EEEEEEEEEvNT_6ParamsE --------------------------
	.section	.nv.info._ZN7cutlass13device_kernelIN5flash11enable_sm90INS1_16FlashAttnFwdSm90INS1_25CollectiveMainloopFwdSm90ILi2EN4cute5tupleIJNS5_1CILi1EEES8_S8_EEENS6_IJNS7_ILi192EEENS7_ILi128EEENS7_ILi64EEEEEELi64ENS_10bfloat16_tEfNS_4arch4Sm90ELb1ELb0ELb1ELb1ELb0ELb1ELb0ELb1ELb1ELb0ELb0ELb0EEENS1_21CollectiveEpilogueFwdINS6_IJSA_SC_SB_EEES9_SE_SG_Li384ELb1ELb0ELb0ELb0EEENS1_36VarlenDynamicPersistentTileSchedulerILi192ELi128ELi384ELi32ELb0ELb0ELb1ELb1ELb1ELb1EEEEEEEEEvNT_6ParamsE,"",@"SHT_CUDA_INFO"
	.sectionflags	@""
	.align	4


	//----- nvinfo : EIATTR_CUDA_API_VERSION
	.align		4
        /*0000*/ 	.byte	0x04, 0x37
        /*0002*/ 	.short	(.L_864 - .L_863)
.L_863:
        /*0004*/ 	.word	0x00000082


	//----- nvinfo : EIATTR_KPARAM_INFO
	.align		4
.L_864:
        /*0008*/ 	.byte	0x04, 0x17
        /*000a*/ 	.short	(.L_866 - .L_865)
.L_865:
        /*000c*/ 	.word	0x00000000
        /*0010*/ 	.short	0x0000
        /*0012*/ 	.short	0x0000
        /*0014*/ 	.byte	0x00, 0xf0, 0x01, 0x28


	//----- nvinfo : EIATTR_SPARSE_MMA_MASK
	.align		4
.L_866:
        /*0018*/ 	.byte	0x03, 0x50
        /*001a*/ 	.short	0x0000


	//----- nvinfo : EIATTR_MAXREG_COUNT
	.align		4
        /*001c*/ 	.byte	0x03, 0x1b
        /*001e*/ 	.short	0x0080


	//----- nvinfo : EIATTR_MERCURY_ISA_VERSION
	.align		4
        /*0020*/ 	.byte	0x03, 0x5f
        /*0022*/ 	.short	0x0101


	//----- nvinfo : EIATTR_VRC_CTA_INIT_COUNT
	.align		4
        /*0024*/ 	.byte	0x02, 0x4a
	.zero		1
	.zero		1


	//----- nvinfo : EIATTR_EXIT_INSTR_OFFSETS
	.align		4
        /*0028*/ 	.byte	0x04, 0x1c
        /*002a*/ 	.short	(.L_868 - .L_867)


	//   ....[0]....
.L_867:
        /*002c*/ 	.word	0x00000010


	//----- nvinfo : EIATTR_MAX_THREADS
	.align		4
.L_868:
        /*0030*/ 	.byte	0x04, 0x05
        /*0032*/ 	.short	(.L_870 - .L_869)
.L_869:
        /*0034*/ 	.word	0x00000200
        /*0038*/ 	.word	0x00000001
        /*003c*/ 	.word	0x00000001


	//----- nvinfo : EIATTR_CBANK_PARAM_SIZE
	.align		4
.L_870:
        /*0040*/ 	.byte	0x03, 0x19
        /*0042*/ 	.short	0x0a00


	//----- nvinfo : EIATTR_PARAM_CBANK
	.align		4
        /*0044*/ 	.byte	0x04, 0x0a
        /*0046*/ 	.short	(.L_872 - .L_871)
	.align		4
.L_871:
        /*0048*/ 	.word	index@(.nv.constant0._ZN7cutlass13device_kernelIN5flash11enable_sm90INS1_16FlashAttnFwdSm90INS1_25CollectiveMainloopFwdSm90ILi2EN4cute5tupleIJNS5_1CILi1EEES8_S8_EEENS6_IJNS7_ILi192EEENS7_ILi128EEENS7_ILi64EEEEEELi64ENS_10bfloat16_tEfNS_4arch4Sm90ELb1ELb0ELb1ELb1ELb0ELb1ELb0ELb1ELb1ELb0ELb0ELb0EEENS1_21CollectiveEpilogueFwdINS6_IJSA_SC_SB_EEES9_SE_SG_Li384ELb1ELb0ELb0ELb0EEENS1_36VarlenDynamicPersistentTileSchedulerILi192ELi128ELi384ELi32ELb0ELb0ELb1ELb1ELb1ELb1EEEEEEEEEvNT_6ParamsE)
        /*004c*/ 	.short	0x0380
        /*004e*/ 	.short	0x0a00


	//----- nvinfo : EIATTR_SW_WAR
	.align		4
.L_872:
        /*0050*/ 	.byte	0x04, 0x36
        /*0052*/ 	.short	(.L_874 - .L_873)
.L_873:
        /*0054*/ 	.word	0x00000008
.L_874:


//--------------------- .nv.callgraph             --------------------------
	.section	.nv.callgraph,"",@"SHT_CUDA_CALLGRAPH"
	.align	4
	.sectionentsize	8
	.align		4
        /*0000*/ 	.word	0x00000000
	.align		4
        /*0004*/ 	.word	0xffffffff
	.align		4
        /*0008*/ 	.word	0x00000000
	.align		4
        /*000c*/ 	.word	0xfffffffe
	.align		4
        /*0010*/ 	.word	0x00000000
	.align		4
        /*0014*/ 	.word	0xfffffffd
	.align		4
        /*0018*/ 	.word	0x00000000
	.align		4
        /*001c*/ 	.word	0xfffffffc


//--------------------- .nv.constant4             --------------------------
	.section	.nv.constant4,"a",@progbits
	.align	8
	.align		8
.nv.constant4:
        /*0000*/ 	.dword	_ZN74_INTERNAL_a13f6cbc_38_flash_fwd_hdimall_bf16_softcap_sm90_cu_a6473388_34134cuda3std3__45__cpo5beginE
	.align		8
        /*0008*/ 	.dword	_ZN74_INTERNAL_a13f6cbc_38_flash_fwd_hdimall_bf16_softcap_sm90_cu_a6473388_34134cuda3std3__45__cpo3endE
	.align		8
        /*0010*/ 	.dword	_ZN74_INTERNAL_a13f6cbc_38_flash_fwd_hdimall_bf16_softcap_sm90_cu_a6473388_34134cuda3std3__45__cpo6cbeginE
	.align		8
        /*0018*/ 	.dword	_ZN74_INTERNAL_a13f6cbc_38_flash_fwd_hdimall_bf16_softcap_sm90_cu_a6473388_34134cuda3std3__45__cpo4cendE
	.align		8
        /*0020*/ 	.dword	_ZN74_INTERNAL_a13f6cbc_38_flash_fwd_hdimall_bf16_softcap_sm90_cu_a6473388_34134cuda3std3__476_GLOBAL__N__a13f6cbc_38_flash_fwd_hdimall_bf16_softcap_sm90_cu_a6473388_34136ignoreE
	.align		8
        /*0028*/ 	.dword	_ZN74_INTERNAL_a13f6cbc_38_flash_fwd_hdimall_bf16_softcap_sm90_cu_a6473388_34134cuda3std3__419piecewise_constructE
	.align		8
        /*0030*/ 	.dword	_ZN74_INTERNAL_a13f6cbc_38_flash_fwd_hdimall_bf16_softcap_sm90_cu_a6473388_34134cuda3std3__48in_placeE
	.align		8
        /*0038*/ 	.dword	_ZN74_INTERNAL_a13f6cbc_38_flash_fwd_hdimall_bf16_softcap_sm90_cu_a6473388_34134cuda3std6ranges3__45__cpo4swapE
	.align		8
        /*0040*/ 	.dword	_ZN74_INTERNAL_a13f6cbc_38_flash_fwd_hdimall_bf16_softcap_sm90_cu_a6473388_34134cuda3std6ranges3__45__cpo9iter_moveE
	.align		8
        /*0048*/ 	.dword	_ZN74_INTERNAL_a13f6cbc_38_flash_fwd_hdimall_bf16_softcap_sm90_cu_a6473388_34134cute7productE
	.align		8
        /*0050*/ 	.dword	_ZN74_INTERNAL_a13f6cbc_38_flash_fwd_hdimall_bf16_softcap_sm90_cu_a6473388_34134cute1_E


//--------------------- .text._ZN7cutlass13device_kernelIN5flash11enable_sm90INS1_16FlashAttnFwdSm90INS1_25CollectiveMainloopFwdSm90ILi2EN4cute5tupleIJNS5_1CILi1EEES8_S8_EEENS6_IJNS7_ILi128EEENS7_ILi80EEENS7_ILi256EEEEEELi256ENS_10bfloat16_tEfNS_4arch4Sm90ELb0ELb0ELb1ELb0ELb0ELb0ELb0ELb1ELb1ELb0ELb0ELb0EEENS1_21CollectiveEpilogueFwdINS6_IJSA_SC_SB_EEES9_SE_SG_Li256ELb0ELb0ELb0ELb0EEENS1_29StaticPersistentTileSchedulerILb0EEEEEEEEEvNT_6ParamsE --------------------------
	.section	.text._ZN7cutlass13device_kernelIN5flash11enable_sm90INS1_16FlashAttnFwdSm90INS1_25CollectiveMainloopFwdSm90ILi2EN4cute5tupleIJNS5_1CILi1EEES8_S8_EEENS6_IJNS7_ILi128EEENS7_ILi80EEENS7_ILi256EEEEEELi256ENS_10bfloat16_tEfNS_4arch4Sm90ELb0ELb0ELb1ELb0ELb0ELb0ELb0ELb1ELb1ELb0ELb0ELb0EEENS1_21CollectiveEpilogueFwdINS6_IJSA_SC_SB_EEES9_SE_SG_Li256ELb0ELb0ELb0ELb0EEENS1_29StaticPersistentTileSchedulerILb0EEEEEEEEEvNT_6ParamsE,"ax",@progbits
	.align	128
.text._ZN7cutlass13device_kernelIN5flash11enable_sm90INS1_16FlashAttnFwdSm90INS1_25CollectiveMainloopFwdSm90ILi2EN4cute5tupleIJNS5_1CILi1EEES8_S8_EEENS6_IJNS7_ILi128EEENS7_ILi80EEENS7_ILi256EEEEEELi256ENS_10bfloat16_tEfNS_4arch4Sm90ELb0ELb0ELb1ELb0ELb0ELb0ELb0ELb1ELb1ELb0ELb0ELb0EEENS1_21CollectiveEpilogueFwdINS6_IJSA_SC_SB_EEES9_SE_SG_Li256ELb0ELb0ELb0ELb0EEENS1_29StaticPersistentTileSchedulerILb0EEEEEEEEEvNT_6ParamsE:
        .type           _ZN7cutlass13device_kernelIN5flash11enable_sm90INS1_16FlashAttnFwdSm90INS1_25CollectiveMainloopFwdSm90ILi2EN4cute5tupleIJNS5_1CILi1EEES8_S8_EEENS6_IJNS7_ILi128EEENS7_ILi80EEENS7_ILi256EEEEEELi256ENS_10bfloat16_tEfNS_4arch4Sm90ELb0ELb0ELb1ELb0ELb0ELb0ELb0ELb1ELb1ELb0ELb0ELb0EEENS1_21CollectiveEpilogueFwdINS6_IJSA_SC_SB_EEES9_SE_SG_Li256ELb0ELb0ELb0ELb0EEENS1_29StaticPersistentTileSchedulerILb0EEEEEEEEEvNT_6ParamsE,@function
        .size           _ZN7cutlass13device_kernelIN5flash11enable_sm90INS1_16FlashAttnFwdSm90INS1_25CollectiveMainloopFwdSm90ILi2EN4cute5tupleIJNS5_1CILi1EEES8_S8_EEENS6_IJNS7_ILi128EEENS7_ILi80EEENS7_ILi256EEEEEELi256ENS_10bfloat16_tEfNS_4arch4Sm90ELb0ELb0ELb1ELb0ELb0ELb0ELb0ELb1ELb1ELb0ELb0ELb0EEENS1_21CollectiveEpilogueFwdINS6_IJSA_SC_SB_EEES9_SE_SG_Li256ELb0ELb0ELb0ELb0EEENS1_29StaticPersistentTileSchedulerILb0EEEEEEEEEvNT_6ParamsE,(.L_x_48 - _ZN7cutlass13device_kernelIN5flash11enable_sm90INS1_16FlashAttnFwdSm90INS1_25CollectiveMainloopFwdSm90ILi2EN4cute5tupleIJNS5_1CILi1EEES8_S8_EEENS6_IJNS7_ILi128EEENS7_ILi80EEENS7_ILi256EEEEEELi256ENS_10bfloat16_tEfNS_4arch4Sm90ELb0ELb0ELb1ELb0ELb0ELb0ELb0ELb1ELb1ELb0ELb0ELb0EEENS1_21CollectiveEpilogueFwdINS6_IJSA_SC_SB_EEES9_SE_SG_Li256ELb0ELb0ELb0ELb0EEENS1_29StaticPersistentTileSchedulerILb0EEEEEEEEEvNT_6ParamsE)
        .other          _ZN7cutlass13device_kernelIN5flash11enable_sm90INS1_16FlashAttnFwdSm90INS1_25CollectiveMainloopFwdSm90ILi2EN4cute5tupleIJNS5_1CILi1EEES8_S8_EEENS6_IJNS7_ILi128EEENS7_ILi80EEENS7_ILi256EEEEEELi256ENS_10bfloat16_tEfNS_4arch4Sm90ELb0ELb0ELb1ELb0ELb0ELb0ELb0ELb1ELb1ELb0ELb0ELb0EEENS1_21CollectiveEpilogueFwdINS6_IJSA_SC_SB_EEES9_SE_SG_Li256ELb0ELb0ELb0ELb0EEENS1_29StaticPersistentTileSchedulerILb0EEEEEEEEEvNT_6ParamsE,@"STO_CUDA_ENTRY STV_DEFAULT"
_ZN7cutlass13device_kernelIN5flash11enable_sm90INS1_16FlashAttnFwdSm90INS1_25CollectiveMainloopFwdSm90ILi2EN4cute5tupleIJNS5_1CILi1EEES8_S8_EEENS6_IJNS7_ILi128EEENS7_ILi80EEENS7_ILi256EEEEEELi256ENS_10bfloat16_tEfNS_4arch4Sm90ELb0ELb0ELb1ELb0ELb0ELb0ELb0ELb1ELb1ELb0ELb0ELb0EEENS1_21CollectiveEpilogueFwdINS6_IJSA_SC_SB_EEES9_SE_SG_Li256ELb0ELb0ELb0ELb0EEENS1_29StaticPersistentTileSchedulerILb0EEEEEEEEEvNT_6ParamsE:
[----:B------:R-:W-:Y:S01]  /*0000*/  LDC R1, c[0x0][0x37c] ;  /* 0x0000df00ff017b82 */ /* 0x000fe20000000800 */
[----:B------:R-:W-:Y:S05]  /*0010*/  EXIT ;  /* 0x000000000000794d */ /* 0x000fea0003800000 */
.L_x_0:
[----:B------:R-:W-:-:S00]  /*0020*/  BRA `(.L_x_0) ;  /* 0xfffffffc00fc7947 */ /* 0x000fc0000383ffff */
[----:B------:R-:W-:-:S00]  /*0030*/  NOP ;  /* 0x0000000000007918 */ /* 0x000fc00000000000 */
        /* <DEDUP_REMOVED lines=12> */
.L_x_48:


//--------------------- .text._ZN7cutlass13device_kernelIN5flash11enable_sm90INS1_16FlashAttnFwdSm90INS1_25CollectiveMainloopFwdSm90ILi2EN4cute5tupleIJNS5_1CILi2EEENS7_ILi1EEES9_EEENS6_IJNS7_ILi128EEENS7_ILi80EEENS7_ILi256EEEEEELi256ENS_10bfloat16_tEfNS_4arch4Sm90ELb0ELb0ELb1ELb0ELb0ELb0ELb0ELb1ELb1ELb0ELb0ELb0EEENS1_21CollectiveEpilogueFwdINS6_IJSB_SD_SC_EEESA_SF_SH_Li256ELb0ELb0ELb0ELb0EEENS1_29StaticPersistentTileSchedulerILb0EEEEEEEEEvNT_6ParamsE --------------------------
	.section	.text._ZN7cutlass13device_kernelIN5flash11enable_sm90INS1_16FlashAttnFwdSm90INS1_25CollectiveMainloopFwdSm90ILi2EN4cute5tupleIJNS5_1CILi2EEENS7_ILi1EEES9_EEENS6_IJNS7_ILi128EEENS7_ILi80EEENS7_ILi256EEEEEELi256ENS_10bfloat16_tEfNS_4arch4Sm90ELb0ELb0ELb1ELb0ELb0ELb0ELb0ELb1ELb1ELb0ELb0ELb0EEENS1_21CollectiveEpilogueFwdINS6_IJSB_SD_SC_EEESA_SF_SH_Li256ELb0ELb0ELb0ELb0EEENS1_29StaticPersistentTileSchedulerILb0EEEEEEEEEvNT_6ParamsE,"ax",@progbits
	.align	128
.text._ZN7cutlass13device_kernelIN5flash11enable_sm90INS1_16FlashAttnFwdSm90INS1_25CollectiveMainloopFwdSm90ILi2EN4cute5tupleIJNS5_1CILi2EEENS7_ILi1EEES9_EEENS6_IJNS7_ILi128EEENS7_ILi80EEENS7_ILi256EEEEEELi256ENS_10bfloat16_tEfNS_4arch4Sm90ELb0ELb0ELb1ELb0ELb0ELb0ELb0ELb1ELb1ELb0ELb0ELb0EEENS1_21CollectiveEpilogueFwdINS6_IJSB_SD_SC_EEESA_SF_SH_Li256ELb0ELb0ELb0ELb0EEENS1_29StaticPersistentTileSchedulerILb0EEEEEEEEEvNT_6ParamsE:
        .type           _ZN7cutlass13device_kernelIN5flash11enable_sm90INS1_16FlashAttnFwdSm90INS1_25CollectiveMainloopFwdSm90ILi2EN4cute5tupleIJNS5_1CILi2EEENS7_ILi1EEES9_EEENS6_IJNS7_ILi128EEENS7_ILi80EEENS7_ILi256EEEEEELi256ENS_10bfloat16_tEfNS_4arch4Sm90ELb0ELb0ELb1ELb0ELb0ELb0ELb0ELb1ELb1ELb0ELb0ELb0EEENS1_21CollectiveEpilogueFwdINS6_IJSB_SD_SC_EEESA_SF_SH_Li256ELb0ELb0ELb0ELb0EEENS1_29StaticPersistentTileSchedulerILb0EEEEEEEEEvNT_6ParamsE,@function
        .size           _ZN7cutlass13device_kernelIN5flash11enable_sm90INS1_16FlashAttnFwdSm90INS1_25CollectiveMainloopFwdSm90ILi2EN4cute5tupleIJNS5_1CILi2EEENS7_ILi1EEES9_EEENS6_IJNS7_ILi128EEENS7_ILi80EEENS7_ILi256EEEEEELi256ENS_10bfloat16_tEfNS_4arch4Sm90ELb0ELb0ELb1ELb0ELb0ELb0ELb0ELb1ELb1ELb0ELb0ELb0EEENS1_21CollectiveEpilogueFwdINS6_IJSB_SD_SC_EEESA_SF_SH_Li256ELb0ELb0ELb0ELb0EEENS1_29StaticPersistentTileSchedulerILb0EEEEEEEEEvNT_6ParamsE,(.L_x_49 - _ZN7cutlass13device_kernelIN5flash11enable_sm90INS1_16FlashAttnFwdSm90INS1_25CollectiveMainloopFwdSm90ILi2EN4cute5tupleIJNS5_1CILi2EEENS7_ILi1EEES9_EEENS6_IJNS7_ILi128EEENS7_ILi80EEENS7_ILi256EEEEEELi256ENS_10bfloat16_tEfNS_4arch4Sm90ELb0ELb0ELb1ELb0ELb0ELb0ELb0ELb1ELb1ELb0ELb0ELb0EEENS1_21CollectiveEpilogueFwdINS6_IJSB_SD_SC_EEESA_SF_SH_Li256ELb0ELb0ELb0ELb0EEENS1_29StaticPersistentTileSchedulerILb0EEEEEEEEEvNT_6ParamsE)
        .other          _ZN7cutlass13device_kernelIN5flash11enable_sm90INS1_16FlashAttnFwdSm90INS1_25CollectiveMainloopFwdSm90ILi2EN4cute5tupleIJNS5_1CILi2EEENS7_ILi1EEES9_EEENS6_IJNS7_ILi128EEENS7_ILi80EEENS7_ILi256EEEEEELi256ENS_10bfloat16_tEfNS_4arch4Sm90ELb0ELb0ELb1ELb0ELb0ELb0ELb0ELb1ELb1ELb0ELb0ELb0EEENS1_21CollectiveEpilogueFwdINS6_IJSB_SD_SC_EEESA_SF_SH_Li256ELb0ELb0ELb0ELb0EEENS1_29StaticPersistentTileSchedulerILb0EEEEEEEEEvNT_6ParamsE,@"STO_CUDA_ENTRY STV_DEFAULT"
_ZN7cutlass13device_kernelIN5flash11enable_sm90INS1_16FlashAttnFwdSm90INS1_25CollectiveMainloopFwdSm90ILi2EN4cute5tupleIJNS5_1CILi2EEENS7_ILi1EEES9_EEENS6_IJNS7_ILi128EEENS7_ILi80EEENS7_ILi256EEEEEELi256ENS_10bfloat16_tEfNS_4arch4Sm90ELb0ELb0ELb1ELb0ELb0ELb0ELb0ELb1ELb1ELb0ELb0ELb0EEENS1_21CollectiveEpilogueFwdINS6_IJSB_SD_SC_EEESA_SF_SH_Li256ELb0ELb0ELb0ELb0EEENS1_29StaticPersistentTileSchedulerILb0EEEEEEEEEvNT_6ParamsE:
[----:B------:R-:W-:Y:S01]  /*0000*/  LDC R1, c[0x0][0x37c] ;  /* 0x0000df00ff017b82 */ /* 0x000fe20000000800 */
[----:B------:R-:W-:Y:S05]  /*0010*/  EXIT ;  /* 0x000000000000794d */ /* 0x000fea0003800000 */
.L_x_1:
        /* <DEDUP_REMOVED lines=14> */
.L_x_49:


//--------------------- .text._ZN7cutlass13device_kernelIN5flash11enable_sm90INS1_16FlashAttnFwdSm90INS1_25CollectiveMainloopFwdSm90ILi2EN4cute5tupleIJNS5_1CILi1EEES8_S8_EEENS6_IJNS7_ILi128EEENS7_ILi80EEENS7_ILi256EEEEEELi256ENS_10bfloat16_tEfNS_4arch4Sm90ELb0ELb0ELb1ELb1ELb0ELb0ELb0ELb1ELb1ELb0ELb0ELb0EEENS1_21CollectiveEpilogueFwdINS6_IJSA_SC_SB_EEES9_SE_SG_Li256ELb1ELb0ELb0ELb0EEENS1_36VarlenDynamicPersistentTileSchedulerILi128ELi80ELi256ELi32ELb0ELb0ELb1ELb0ELb1ELb1EEEEEEEEEvNT_6ParamsE --------------------------
	.section	.text._ZN7cutlass13device_kernelIN5flash11enable_sm90INS1_16FlashAttnFwdSm90INS1_25CollectiveMainloopFwdSm90ILi2EN4cute5tupleIJNS5_1CILi1EEES8_S8_EEENS6_IJNS7_ILi128EEENS7_ILi80EEENS7_ILi256EEEEEELi256ENS_10bfloat16_tEfNS_4arch4Sm90ELb0ELb0ELb1ELb1ELb0ELb0ELb0ELb1ELb1ELb0ELb0ELb0EEENS1_21CollectiveEpilogueFwdINS6_IJSA_SC_SB_EEES9_SE_SG_Li256ELb1ELb0ELb0ELb0EEENS1_36VarlenDynamicPersistentTileSchedulerILi128ELi80ELi256ELi32ELb0ELb0ELb1ELb0ELb1ELb1EEEEEEEEEvNT_6ParamsE,"ax",@progbits
	.align	128
.text._ZN7cutlass13device_kernelIN5flash11enable_sm90INS1_16FlashAttnFwdSm90INS1_25CollectiveMainloopFwdSm90ILi2EN4cute5tupleIJNS5_1CILi1EEES8_S8_EEENS6_IJNS7_ILi128EEENS7_ILi80EEENS7_ILi256EEEEEELi256ENS_10bfloat16_tEfNS_4arch4Sm90ELb0ELb0ELb1ELb1ELb0ELb0ELb0ELb1ELb1ELb0ELb0ELb0EEENS1_21CollectiveEpilogueFwdINS6_IJSA_SC_SB_EEES9_SE_SG_Li256ELb1ELb0ELb0ELb0EEENS1_36VarlenDynamicPersistentTileSchedulerILi128ELi80ELi256ELi32ELb0ELb0ELb1ELb0ELb1ELb1EEEEEEEEEvNT_6ParamsE:
        .type           _ZN7cutlass13device_kernelIN5flash11enable_sm90INS1_16FlashAttnFwdSm90INS1_25CollectiveMainloopFwdSm90ILi2EN4cute5tupleIJNS5_1CILi1EEES8_S8_EEENS6_IJNS7_ILi128EEENS7_ILi80EEENS7_ILi256EEEEEELi256ENS_10bfloat16_tEfNS_4arch4Sm90ELb0ELb0ELb1ELb1ELb0ELb0ELb0ELb1ELb1ELb0ELb0ELb0EEENS1_21CollectiveEpilogueFwdINS6_IJSA_SC_SB_EEES9_SE_SG_Li256ELb1ELb0ELb0ELb0EEENS1_36VarlenDynamicPersistentTileSchedulerILi128ELi80ELi256ELi32ELb0ELb0ELb1ELb0ELb1ELb1EEEEEEEEEvNT_6ParamsE,@function
        .size           _ZN7cutlass13device_kernelIN5flash11enable_sm90INS1_16FlashAttnFwdSm90INS1_25CollectiveMainloopFwdSm90ILi2EN4cute5tupleIJNS5_1CILi1EEES8_S8_EEENS6_IJNS7_ILi128EEENS7_ILi80EEENS7_ILi256EEEEEELi256ENS_10bfloat16_tEfNS_4arch4Sm90ELb0ELb0ELb1ELb1ELb0ELb0ELb0ELb1ELb1ELb0ELb0ELb0EEENS1_21CollectiveEpilogueFwdINS6_IJSA_SC_SB_EEES9_SE_SG_Li256ELb1ELb0ELb0ELb0EEENS1_36VarlenDynamicPersistentTileSchedulerILi128ELi80ELi256ELi32ELb0ELb0ELb1ELb0ELb1ELb1EEEEEEEEEvNT_6ParamsE,(.L_x_50 - _ZN7cutlass13device_kernelIN5flash11enable_sm90INS1_16FlashAttnFwdSm90INS1_25CollectiveMainloopFwdSm90ILi2EN4cute5tupleIJNS5_1CILi1EEES8_S8_EEENS6_IJNS7_ILi128EEENS7_ILi80EEENS7_ILi256EEEEEELi256ENS_10bfloat16_tEfNS_4arch4Sm90ELb0ELb0ELb1ELb1ELb0ELb0ELb0ELb1ELb1ELb0ELb0ELb0EEENS1_21CollectiveEpilogueFwdINS6_IJSA_SC_SB_EEES9_SE_SG_Li256ELb1ELb0ELb0ELb0EEENS1_36VarlenDynamicPersistentTileSchedulerILi128ELi80ELi256ELi32ELb0ELb0ELb1ELb0ELb1ELb1EEEEEEEEEvNT_6ParamsE)
        .other          _ZN7cutlass13device_kernelIN5flash11enable_sm90INS1_16FlashAttnFwdSm90INS1_25CollectiveMainloopFwdSm90ILi2EN4cute5tupleIJNS5_1CILi1EEES8_S8_EEENS6_IJNS7_ILi128EEENS7_ILi80EEENS7_ILi256EEEEEELi256ENS_10bfloat16_tEfNS_4arch4Sm90ELb0ELb0ELb1ELb1ELb0ELb0ELb0ELb1ELb1ELb0ELb0ELb0EEENS1_21CollectiveEpilogueFwdINS6_IJSA_SC_SB_EEES9_SE_SG_Li256ELb1ELb0ELb0ELb0EEENS1_36VarlenDynamicPersistentTileSchedulerILi128ELi80ELi256ELi32ELb0ELb0ELb1ELb0ELb1ELb1EEEEEEEEEvNT_6ParamsE,@"STO_CUDA_ENTRY STV_DEFAULT"
_ZN7cutlass13device_kernelIN5flash11enable_sm90INS1_16FlashAttnFwdSm90INS1_25CollectiveMainloopFwdSm90ILi2EN4cute5tupleIJNS5_1CILi1EEES8_S8_EEENS6_IJNS7_ILi128EEENS7_ILi80EEENS7_ILi256EEEEEELi256ENS_10bfloat16_tEfNS_4arch4Sm90ELb0ELb0ELb1ELb1ELb0ELb0ELb0ELb1ELb1ELb0ELb0ELb0EEENS1_21CollectiveEpilogueFwdINS6_IJSA_SC_SB_EEES9_SE_SG_Li256ELb1ELb0ELb0ELb0EEENS1_36VarlenDynamicPersistentTileSchedulerILi128ELi80ELi256ELi32ELb0ELb0ELb1ELb0ELb1ELb1EEEEEEEEEvNT_6ParamsE:
[----:B------:R-:W-:Y:S01]  /*0000*/  LDC R1, c[0x0][0x37c] ;  /* 0x0000df00ff017b82 */ /* 0x000fe20000000800 */
[----:B------:R-:W-:Y:S05]  /*0010*/  EXIT ;  /* 0x000000000000794d */ /* 0x000fea0003800000 */
.L_x_2:
        /* <DEDUP_REMOVED lines=14> */
.L_x_50:


//--------------------- .text._ZN7cutlass13device_kernelIN5flash11enable_sm90INS1_16FlashAttnFwdSm90INS1_25CollectiveMainloopFwdSm90ILi2EN4cute5tupleIJNS5_1CILi1EEES8_S8_EEENS6_IJNS7_ILi128EEENS7_ILi80EEENS7_ILi256EEEEEELi256ENS_10bfloat16_tEfNS_4arch4Sm90ELb0ELb0ELb1ELb1ELb0ELb1ELb0ELb1ELb1ELb0ELb0ELb0EEENS1_21CollectiveEpilogueFwdINS6_IJSA_SC_SB_EEES9_SE_SG_Li256ELb1ELb0ELb0ELb0EEENS1_36VarlenDynamicPersistentTileSchedulerILi128ELi80ELi256ELi32ELb0ELb0ELb1ELb0ELb1ELb1EEEEEEEEEvNT_6ParamsE --------------------------
	.section	.text._ZN7cutlass13device_kernelIN5flash11enable_sm90INS1_16FlashAttnFwdSm90INS1_25CollectiveMainloopFwdSm90ILi2EN4cute5tupleIJNS5_1CILi1EEES8_S8_EEENS6_IJNS7_ILi128EEENS7_ILi80EEENS7_ILi256EEEEEELi256ENS_10bfloat16_tEfNS_4arch4Sm90ELb0ELb0ELb1ELb1ELb0ELb1ELb0ELb1ELb1ELb0ELb0ELb0EEENS1_21CollectiveEpilogueFwdINS6_IJSA_SC_SB_EEES9_SE_SG_Li256ELb1ELb0ELb0ELb0EEENS1_36VarlenDynamicPersistentTileSchedulerILi128ELi80ELi256ELi32ELb0ELb0ELb1ELb0ELb1ELb1EEEEEEEEEvNT_6ParamsE,"ax",@progbits
	.align	128
.text._ZN7cutlass13device_kernelIN5flash11enable_sm90INS1_16FlashAttnFwdSm90INS1_25CollectiveMainloopFwdSm90ILi2EN4cute5tupleIJNS5_1CILi1EEES8_S8_EEENS6_IJNS7_ILi128EEENS7_ILi80EEENS7_ILi256EEEEEELi256ENS_10bfloat16_tEfNS_4arch4Sm90ELb0ELb0ELb1ELb1ELb0ELb1ELb0ELb1ELb1ELb0ELb0ELb0EEENS1_21CollectiveEpilogueFwdINS6_IJSA_SC_SB_EEES9_SE_SG_Li256ELb1ELb0ELb0ELb0EEENS1_36VarlenDynamicPersistentTileSchedulerILi128ELi80ELi256ELi32ELb0ELb0ELb1ELb0ELb1ELb1EEEEEEEEEvNT_6ParamsE:
        .type           _ZN7cutlass13device_kernelIN5flash11enable_sm90INS1_16FlashAttnFwdSm90INS1_25CollectiveMainloopFwdSm90ILi2EN4cute5tupleIJNS5_1CILi1EEES8_S8_EEENS6_IJNS7_ILi128EEENS7_ILi80EEENS7_ILi256EEEEEELi256ENS_10bfloat16_tEfNS_4arch4Sm90ELb0ELb0ELb1ELb1ELb0ELb1ELb0ELb1ELb1ELb0ELb0ELb0EEENS1_21CollectiveEpilogueFwdINS6_IJSA_SC_SB_EEES9_SE_SG_Li256ELb1ELb0ELb0ELb0EEENS1_36VarlenDynamicPersistentTileSchedulerILi128ELi80ELi256ELi32ELb0ELb0ELb1ELb0ELb1ELb1EEEEEEEEEvNT_6ParamsE,@function
        .size           _ZN7cutlass13device_kernelIN5flash11enable_sm90INS1_16FlashAttnFwdSm90INS1_25CollectiveMainloopFwdSm90ILi2EN4cute5tupleIJNS5_1CILi1EEES8_S8_EEENS6_IJNS7_ILi128EEENS7_ILi80EEENS7_ILi256EEEEEELi256ENS_10bfloat16_tEfNS_4arch4Sm90ELb0ELb0ELb1ELb1ELb0ELb1ELb0ELb1ELb1ELb0ELb0ELb0EEENS1_21CollectiveEpilogueFwdINS6_IJSA_SC_SB_EEES9_SE_SG_Li256ELb1ELb0ELb0ELb0EEENS1_36VarlenDynamicPersistentTileSchedulerILi128ELi80ELi256ELi32ELb0ELb0ELb1ELb0ELb1ELb1EEEEEEEEEvNT_6ParamsE,(.L_x_51 - _ZN7cutlass13device_kernelIN5flash11enable_sm90INS1_16FlashAttnFwdSm90INS1_25CollectiveMainloopFwdSm90ILi2EN4cute5tupleIJNS5_1CILi1EEES8_S8_EEENS6_IJNS7_ILi128EEENS7_ILi80EEENS7_ILi256EEEEEELi256ENS_10bfloat16_tEfNS_4arch4Sm90ELb0ELb0ELb1ELb1ELb0ELb1ELb0ELb1ELb1ELb0ELb0ELb0EEENS1_21CollectiveEpilogueFwdINS6_IJSA_SC_SB_EEES9_SE_SG_Li256ELb1ELb0ELb0ELb0EEENS1_36VarlenDynamicPersistentTileSchedulerILi128ELi80ELi256ELi32ELb0ELb0ELb1ELb0ELb1ELb1EEEEEEEEEvNT_6ParamsE)
        .other          _ZN7cutlass13device_kernelIN5flash11enable_sm90INS1_16FlashAttnFwdSm90INS1_25CollectiveMainloopFwdSm90ILi2EN4cute5tupleIJNS5_1CILi1EEES8_S8_EEENS6_IJNS7_ILi128EEENS7_ILi80EEENS7_ILi256EEEEEELi256ENS_10bfloat16_tEfNS_4arch4Sm90ELb0ELb0ELb1ELb1ELb0ELb1ELb0ELb1ELb1ELb0ELb0ELb0EEENS1_21CollectiveEpilogueFwdINS6_IJSA_SC_SB_EEES9_SE_SG_Li256ELb1ELb0ELb0ELb0EEENS1_36VarlenDynamicPersistentTileSchedulerILi128ELi80ELi256ELi32ELb0ELb0ELb1ELb0ELb1ELb1EEEEEEEEEvNT_6ParamsE,@"STO_CUDA_ENTRY STV_DEFAULT"
_ZN7cutlass13device_kernelIN5flash11enable_sm90INS1_16FlashAttnFwdSm90INS1_25CollectiveMainloopFwdSm90ILi2EN4cute5tupleIJNS5_1CILi1EEES8_S8_EEENS6_IJNS7_ILi128EEENS7_ILi80EEENS7_ILi256EEEEEELi256ENS_10bfloat16_tEfNS_4arch4Sm90ELb0ELb0ELb1ELb1ELb0ELb1ELb0ELb1ELb1ELb0ELb0ELb0EEENS1_21CollectiveEpilogueFwdINS6_IJSA_SC_SB_EEES9_SE_SG_Li256ELb1ELb0ELb0ELb0EEENS1_36VarlenDynamicPersistentTileSchedulerILi128ELi80ELi256ELi32ELb0ELb0ELb1ELb0ELb1ELb1EEEEEEEEEvNT_6ParamsE:
[----:B------:R-:W-:Y:S01]  /*0000*/  LDC R1, c[0x0][0x37c] ;  /* 0x0000df00ff017b82 */ /* 0x000fe20000000800 */
[----:B------:R-:W-:Y:S05]  /*0010*/  EXIT ;  /* 0x000000000000794d */ /* 0x000fea0003800000 */
.L_x_3:
        /* <DEDUP_REMOVED lines=14> */
.L_x_51:


//--------------------- .text._ZN7cutlass13device_kernelIN5flash11enable_sm90INS1_16FlashAttnFwdSm90INS1_25CollectiveMainloopFwdSm90ILi2EN4cute5tupleIJNS5_1CILi1EEES8_S8_EEENS6_IJNS7_ILi128EEENS7_ILi64EEENS7_ILi256EEEEEELi256ENS_10bfloat16_tEfNS_4arch4Sm90ELb0ELb1ELb1ELb0ELb0ELb0ELb0ELb1ELb1ELb0ELb0ELb0EEENS1_21CollectiveEpilogueFwdINS6_IJSA_SC_SB_EEES9_SE_SG_Li256ELb0ELb0ELb0ELb0EEENS1_30DynamicPersistentTileSchedulerILi256ELi32ELb0ELb0ELb1EEEEEEEEEvNT_6ParamsE --------------------------
	.section	.text._ZN7cutlass13device_kernelIN5flash11enable_sm90INS1_16FlashAttnFwdSm90INS1_25CollectiveMainloopFwdSm90ILi2EN4cute5tupleIJNS5_1CILi1EEES8_S8_EEENS6_IJNS7_ILi128EEENS7_ILi64EEENS7_ILi256EEEEEELi256ENS_10bfloat16_tEfNS_4arch4Sm90ELb0ELb1ELb1ELb0ELb0ELb0ELb0ELb1ELb1ELb0ELb0ELb0EEENS1_21CollectiveEpilogueFwdINS6_IJSA_SC_SB_EEES9_SE_SG_Li256ELb0ELb0ELb0ELb0EEENS1_30DynamicPersistentTileSchedulerILi256ELi32ELb0ELb0ELb1EEEEEEEEEvNT_6ParamsE,"ax",@progbits
	.align	128
.text._ZN7cutlass13device_kernelIN5flash11enable_sm90INS1_16FlashAttnFwdSm90INS1_25CollectiveMainloopFwdSm90ILi2EN4cute5tupleIJNS5_1CILi1EEES8_S8_EEENS6_IJNS7_ILi128EEENS7_ILi64EEENS7_ILi256EEEEEELi256ENS_10bfloat16_tEfNS_4arch4Sm90ELb0ELb1ELb1ELb0ELb0ELb0ELb0ELb1ELb1ELb0ELb0ELb0EEENS1_21CollectiveEpilogueFwdINS6_IJSA_SC_SB_EEES9_SE_SG_Li256ELb0ELb0ELb0ELb0EEENS1_30DynamicPersistentTileSchedulerILi256ELi32ELb0ELb0ELb1EEEEEEEEEvNT_6ParamsE:
        .type           _ZN7cutlass13device_kernelIN5flash11enable_sm90INS1_16FlashAttnFwdSm90INS1_25CollectiveMainloopFwdSm90ILi2EN4cute5tupleIJNS5_1CILi1EEES8_S8_EEENS6_IJNS7_ILi128EEENS7_ILi64EEENS7_ILi256EEEEEELi256ENS_10bfloat16_tEfNS_4arch4Sm90ELb0ELb1ELb1ELb0ELb0ELb0ELb0ELb1ELb1ELb0ELb0ELb0EEENS1_21CollectiveEpilogueFwdINS6_IJSA_SC_SB_EEES9_SE_SG_Li256ELb0ELb0ELb0ELb0EEENS1_30DynamicPersistentTileSchedulerILi256ELi32ELb0ELb0ELb1EEEEEEEEEvNT_6ParamsE,@function
        .size           _ZN7cutlass13device_kernelIN5flash11enable_sm90INS1_16FlashAttnFwdSm90INS1_25CollectiveMainloopFwdSm90ILi2EN4cute5tupleIJNS5_1CILi1EEES8_S8_EEENS6_IJNS7_ILi128EEENS7_ILi64EEENS7_ILi256EEEEEELi256ENS_10bfloat16_tEfNS_4arch4Sm90ELb0ELb1ELb1ELb0ELb0ELb0ELb0ELb1ELb1ELb0ELb0ELb0EEENS1_21CollectiveEpilogueFwdINS6_IJSA_SC_SB_EEES9_SE_SG_Li256ELb0ELb0ELb0ELb0EEENS1_30DynamicPersistentTileSchedulerILi256ELi32ELb0ELb0ELb1EEEEEEEEEvNT_6ParamsE,(.L_x_52 - _ZN7cutlass13device_kernelIN5flash11enable_sm90INS1_16FlashAttnFwdSm90INS1_25CollectiveMainloopFwdSm90ILi2EN4cute5tupleIJNS5_1CILi1EEES8_S8_EEENS6_IJNS7_ILi128EEENS7_ILi64EEENS7_ILi256EEEEEELi256ENS_10bfloat16_tEfNS_4arch4Sm90ELb0ELb1ELb1ELb0ELb0ELb0ELb0ELb1ELb1ELb0ELb0ELb0EEENS1_21CollectiveEpilogueFwdINS6_IJSA_SC_SB_EEES9_SE_SG_Li256ELb0ELb0ELb0ELb0EEENS1_30DynamicPersistentTileSchedulerILi256ELi32ELb0ELb0ELb1EEEEEEEEEvNT_6ParamsE)
        .other          _ZN7cutlass13device_kernelIN5flash11enable_sm90INS1_16FlashAttnFwdSm90INS1_25CollectiveMainloopFwdSm90ILi2EN4cute5tupleIJNS5_1CILi1EEES8_S8_EEENS6_IJNS7_ILi128EEENS7_ILi64EEENS7_ILi256EEEEEELi256ENS_10bfloat16_tEfNS_4arch4Sm90ELb0ELb1ELb1ELb0ELb0ELb0ELb0ELb1ELb1ELb0ELb0ELb0EEENS1_21CollectiveEpilogueFwdINS6_IJSA_SC_SB_EEES9_SE_SG_Li256ELb0ELb0ELb0ELb0EEENS1_30DynamicPersistentTileSchedulerILi256ELi32ELb0ELb0ELb1EEEEEEEEEvNT_6ParamsE,@"STO_CUDA_ENTRY STV_DEFAULT"
_ZN7cutlass13device_kernelIN5flash11enable_sm90INS1_16FlashAttnFwdSm90INS1_25CollectiveMainloopFwdSm90ILi2EN4cute5tupleIJNS5_1CILi1EEES8_S8_EEENS6_IJNS7_ILi128EEENS7_ILi64EEENS7_ILi256EEEEEELi256ENS_10bfloat16_tEfNS_4arch4Sm90ELb0ELb1ELb1ELb0ELb0ELb0ELb0ELb1ELb1ELb0ELb0ELb0EEENS1_21CollectiveEpilogueFwdINS6_IJSA_SC_SB_EEES9_SE_SG_Li256ELb0ELb0ELb0ELb0EEENS1_30DynamicPersistentTileSchedulerILi256ELi32ELb0ELb0ELb1EEEEEEEEEvNT_6ParamsE:
[----:B------:R-:W-:Y:S01]  /*0000*/  LDC R1, c[0x0][0x37c] ;  /* 0x0000df00ff017b82 */ /* 0x000fe20000000800 */
[----:B------:R-:W-:Y:S05]  /*0010*/  EXIT ;  /* 0x000000000000794d */ /* 0x000fea0003800000 */
.L_x_4:
        /* <DEDUP_REMOVED lines=14> */
.L_x_52:


//--------------------- .text._ZN7cutlass13device_kernelIN5flash11enable_sm90INS1_16FlashAttnFwdSm90INS1_25CollectiveMainloopFwdSm90ILi2EN4cute5tupleIJNS5_1CILi1EEES8_S8_EEENS6_IJNS7_ILi128EEENS7_ILi64EEENS7_ILi256EEEEEELi256ENS_10bfloat16_tEfNS_4arch4Sm90ELb0ELb1ELb1ELb1ELb0ELb0ELb0ELb1ELb1ELb0ELb0ELb0EEENS1_21CollectiveEpilogueFwdINS6_IJSA_SC_SB_EEES9_SE_SG_Li256ELb1ELb0ELb0ELb0EEENS1_36VarlenDynamicPersistentTileSchedulerILi128ELi64ELi256ELi32ELb0ELb0ELb1ELb1ELb0ELb1EEEEEEEEEvNT_6ParamsE --------------------------
	.section	.text._ZN7cutlass13device_kernelIN5flash11enable_sm90INS1_16FlashAttnFwdSm90INS1_25CollectiveMainloopFwdSm90ILi2EN4cute5tupleIJNS5_1CILi1EEES8_S8_EEENS6_IJNS7_ILi128EEENS7_ILi64EEENS7_ILi256EEEEEELi256ENS_10bfloat16_tEfNS_4arch4Sm90ELb0ELb1ELb1ELb1ELb0ELb0ELb0ELb1ELb1ELb0ELb0ELb0EEENS1_21CollectiveEpilogueFwdINS6_IJSA_SC_SB_EEES9_SE_SG_Li256ELb1ELb0ELb0ELb0EEENS1_36VarlenDynamicPersistentTileSchedulerILi128ELi64ELi256ELi32ELb0ELb0ELb1ELb1ELb0ELb1EEEEEEEEEvNT_6ParamsE,"ax",@progbits
	.align	128
.text._ZN7cutlass13device_kernelIN5flash11enable_sm90INS1_16FlashAttnFwdSm90INS1_25CollectiveMainloopFwdSm90ILi2EN4cute5tupleIJNS5_1CILi1EEES8_S8_EEENS6_IJNS7_ILi128EEENS7_ILi64EEENS7_ILi256EEEEEELi256ENS_10bfloat16_tEfNS_4arch4Sm90ELb0ELb1ELb1ELb1ELb0ELb0ELb0ELb1ELb1ELb0ELb0ELb0EEENS1_21CollectiveEpilogueFwdINS6_IJSA_SC_SB_EEES9_SE_SG_Li256ELb1ELb0ELb0ELb0EEENS1_36VarlenDynamicPersistentTileSchedulerILi128ELi64ELi256ELi32ELb0ELb0ELb1ELb1ELb0ELb1EEEEEEEEEvNT_6ParamsE:
        .type           _ZN7cutlass13device_kernelIN5flash11enable_sm90INS1_16FlashAttnFwdSm90INS1_25CollectiveMainloopFwdSm90ILi2EN4cute5tupleIJNS5_1CILi1EEES8_S8_EEENS6_IJNS7_ILi128EEENS7_ILi64EEENS7_ILi256EEEEEELi256ENS_10bfloat16_tEfNS_4arch4Sm90ELb0ELb1ELb1ELb1ELb0ELb0ELb0ELb1ELb1ELb0ELb0ELb0EEENS1_21CollectiveEpilogueFwdINS6_IJSA_SC_SB_EEES9_SE_SG_Li256ELb1ELb0ELb0ELb0EEENS1_36VarlenDynamicPersistentTileSchedulerILi128ELi64ELi256ELi32ELb0ELb0ELb1ELb1ELb0ELb1EEEEEEEEEvNT_6ParamsE,@function
        .size           _ZN7cutlass13device_kernelIN5flash11enable_sm90INS1_16FlashAttnFwdSm90INS1_25CollectiveMainloopFwdSm90ILi2EN4cute5tupleIJNS5_1CILi1EEES8_S8_EEENS6_IJNS7_ILi128EEENS7_ILi64EEENS7_ILi256EEEEEELi256ENS_10bfloat16_tEfNS_4arch4Sm90ELb0ELb1ELb1ELb1ELb0ELb0ELb0ELb1ELb1ELb0ELb0ELb0EEENS1_21CollectiveEpilogueFwdINS6_IJSA_SC_SB_EEES9_SE_SG_Li256ELb1ELb0ELb0ELb0EEENS1_36VarlenDynamicPersistentTileSchedulerILi128ELi64ELi256ELi32ELb0ELb0ELb1ELb1ELb0ELb1EEEEEEEEEvNT_6ParamsE,(.L_x_53 - _ZN7cutlass13device_kernelIN5flash11enable_sm90INS1_16FlashAttnFwdSm90INS1_25CollectiveMainloopFwdSm90ILi2EN4cute5tupleIJNS5_1CILi1EEES8_S8_EEENS6_IJNS7_ILi128EEENS7_ILi64EEENS7_ILi256EEEEEELi256ENS_10bfloat16_tEfNS_4arch4Sm90ELb0ELb1ELb1ELb1ELb0ELb0ELb0ELb1ELb1ELb0ELb0ELb0EEENS1_21CollectiveEpilogueFwdINS6_IJSA_SC_SB_EEES9_SE_SG_Li256ELb1ELb0ELb0ELb0EEENS1_36VarlenDynamicPersistentTileSchedulerILi128ELi64ELi256ELi32ELb0ELb0ELb1ELb1ELb0ELb1EEEEEEEEEvNT_6ParamsE)
        .other          _ZN7cutlass13device_kernelIN5flash11enable_sm90INS1_16FlashAttnFwdSm90INS1_25CollectiveMainloopFwdSm90ILi2EN4cute5tupleIJNS5_1CILi1EEES8_S8_EEENS6_IJNS7_ILi128EEENS7_ILi64EEENS7_ILi256EEEEEELi256ENS_10bfloat16_tEfNS_4arch4Sm90ELb0ELb1ELb1ELb1ELb0ELb0ELb0ELb1ELb1ELb0ELb0ELb0EEENS1_21CollectiveEpilogueFwdINS6_IJSA_SC_SB_EEES9_SE_SG_Li256ELb1ELb0ELb0ELb0EEENS1_36VarlenDynamicPersistentTileSchedulerILi128ELi64ELi256ELi32ELb0ELb0ELb1ELb1ELb0ELb1EEEEEEEEEvNT_6ParamsE,@"STO_CUDA_ENTRY STV_DEFAULT"
_ZN7cutlass13device_kernelIN5flash11enable_sm90INS1_16FlashAttnFwdSm90INS1_25CollectiveMainloopFwdSm90ILi2EN4cute5tupleIJNS5_1CILi1EEES8_S8_EEENS6_IJNS7_ILi128EEENS7_ILi64EEENS7_ILi256EEEEEELi256ENS_10bfloat16_tEfNS_4arch4Sm90ELb0ELb1ELb1ELb1ELb0ELb0ELb0ELb1ELb1ELb0ELb0ELb0EEENS1_21CollectiveEpilogueFwdINS6_IJSA_SC_SB_EEES9_SE_SG_Li256ELb1ELb0ELb0ELb0EEENS1_36VarlenDynamicPersistentTileSchedulerILi128ELi64ELi256ELi32ELb0ELb0ELb1ELb1ELb0ELb1EEEEEEEEEvNT_6ParamsE:
[----:B------:R-:W-:Y:S01]  /*0000*/  LDC R1, c[0x0][0x37c] ;  /* 0x0000df00ff017b82 */ /* 0x000fe20000000800 */
[----:B------:R-:W-:Y:S05]  /*0010*/  EXIT ;  /* 0x000000000000794d */ /* 0x000fea0003800000 */
.L_x_5:
        /* <DEDUP_REMOVED lines=14> */
.L_x_53:


//--------------------- .text._ZN7cutlass13device_kernelIN5flash11enable_sm90INS1_16FlashAttnFwdSm90INS1_25CollectiveMainloopFwdSm90ILi2EN4cute5tupleIJNS5_1CILi1EEES8_S8_EEENS6_IJNS7_ILi128EEENS7_ILi64EEENS7_ILi256EEEEEELi256ENS_10bfloat16_tEfNS_4arch4Sm90ELb0ELb1ELb1ELb1ELb0ELb1ELb0ELb1ELb1ELb0ELb0ELb0EEENS1_21CollectiveEpilogueFwdINS6_IJSA_SC_SB_EEES9_SE_SG_Li256ELb1ELb0ELb0ELb0EEENS1_36VarlenDynamicPersistentTileSchedulerILi128ELi64ELi256ELi32ELb0ELb0ELb1ELb1ELb0ELb1EEEEEEEEEvNT_6ParamsE --------------------------
	.section	.text._ZN7cutlass13device_kernelIN5flash11enable_sm90INS1_16FlashAttnFwdSm90INS1_25CollectiveMainloopFwdSm90ILi2EN4cute5tupleIJNS5_1CILi1EEES8_S8_EEENS6_IJNS7_ILi128EEENS7_ILi64EEENS7_ILi256EEEEEELi256ENS_10bfloat16_tEfNS_4arch4Sm90ELb0ELb1ELb1ELb1ELb0ELb1ELb0ELb1ELb1ELb0ELb0ELb0EEENS1_21CollectiveEpilogueFwdINS6_IJSA_SC_SB_EEES9_SE_SG_Li256ELb1ELb0ELb0ELb0EEENS1_36VarlenDynamicPersistentTileSchedulerILi128ELi64ELi256ELi32ELb0ELb0ELb1ELb1ELb0ELb1EEEEEEEEEvNT_6ParamsE,"ax",@progbits
	.align	128
.text._ZN7cutlass13device_kernelIN5flash11enable_sm90INS1_16FlashAttnFwdSm90INS1_25CollectiveMainloopFwdSm90ILi2EN4cute5tupleIJNS5_1CILi1EEES8_S8_EEENS6_IJNS7_ILi128EEENS7_ILi64EEENS7_ILi256EEEEEELi256ENS_10bfloat16_tEfNS_4arch4Sm90ELb0ELb1ELb1ELb1ELb0ELb1ELb0ELb1ELb1ELb0ELb0ELb0EEENS1_21CollectiveEpilogueFwdINS6_IJSA_SC_SB_EEES9_SE_SG_Li256ELb1ELb0ELb0ELb0EEENS1_36VarlenDynamicPersistentTileSchedulerILi128ELi64ELi256ELi32ELb0ELb0ELb1ELb1ELb0ELb1EEEEEEEEEvNT_6ParamsE:
        .type           _ZN7cutlass13device_kernelIN5flash11enable_sm90INS1_16FlashAttnFwdSm90INS1_25CollectiveMainloopFwdSm90ILi2EN4cute5tupleIJNS5_1CILi1EEES8_S8_EEENS6_IJNS7_ILi128EEENS7_ILi64EEENS7_ILi256EEEEEELi256ENS_10bfloat16_tEfNS_4arch4Sm90ELb0ELb1ELb1ELb1ELb0ELb1ELb0ELb1ELb1ELb0ELb0ELb0EEENS1_21CollectiveEpilogueFwdINS6_IJSA_SC_SB_EEES9_SE_SG_Li256ELb1ELb0ELb0ELb0EEENS1_36VarlenDynamicPersistentTileSchedulerILi128ELi64ELi256ELi32ELb0ELb0ELb1ELb1ELb0ELb1EEEEEEEEEvNT_6ParamsE,@function
        .size           _ZN7cutlass13device_kernelIN5flash11enable_sm90INS1_16FlashAttnFwdSm90INS1_25CollectiveMainloopFwdSm90ILi2EN4cute5tupleIJNS5_1CILi1EEES8_S8_EEENS6_IJNS7_ILi128EEENS7_ILi64EEENS7_ILi256EEEEEELi256ENS_10bfloat16_tEfNS_4arch4Sm90ELb0ELb1ELb1ELb1ELb0ELb1ELb0ELb1ELb1ELb0ELb0ELb0EEENS1_21CollectiveEpilogueFwdINS6_IJSA_SC_SB_EEES9_SE_SG_Li256ELb1ELb0ELb0ELb0EEENS1_36VarlenDynamicPersistentTileSchedulerILi128ELi64ELi256ELi32ELb0ELb0ELb1ELb1ELb0ELb1EEEEEEEEEvNT_6ParamsE,(.L_x_54 - _ZN7cutlass13device_kernelIN5flash11enable_sm90INS1_16FlashAttnFwdSm90INS1_25CollectiveMainloopFwdSm90ILi2EN4cute5tupleIJNS5_1CILi1EEES8_S8_EEENS6_IJNS7_ILi128EEENS7_ILi64EEENS7_ILi256EEEEEELi256ENS_10bfloat16_tEfNS_4arch4Sm90ELb0ELb1ELb1ELb1ELb0ELb1ELb0ELb1ELb1ELb0ELb0ELb0EEENS1_21CollectiveEpilogueFwdINS6_IJSA_SC_SB_EEES9_SE_SG_Li256ELb1ELb0ELb0ELb0EEENS1_36VarlenDynamicPersistentTileSchedulerILi128ELi64ELi256ELi32ELb0ELb0ELb1ELb1ELb0ELb1EEEEEEEEEvNT_6ParamsE)
        .other          _ZN7cutlass13device_kernelIN5flash11enable_sm90INS1_16FlashAttnFwdSm90INS1_25CollectiveMainloopFwdSm90ILi2EN4cute5tupleIJNS5_1CILi1EEES8_S8_EEENS6_IJNS7_ILi128EEENS7_ILi64EEENS7_ILi256EEEEEELi256ENS_10bfloat16_tEfNS_4arch4Sm90ELb0ELb1ELb1ELb1ELb0ELb1ELb0ELb1ELb1ELb0ELb0ELb0EEENS1_21CollectiveEpilogueFwdINS6_IJSA_SC_SB_EEES9_SE_SG_Li256ELb1ELb0ELb0ELb0EEENS1_36VarlenDynamicPersistentTileSchedulerILi128ELi64ELi256ELi32ELb0ELb0ELb1ELb1ELb0ELb1EEEEEEEEEvNT_6ParamsE,@"STO_CUDA_ENTRY STV_DEFAULT"
_ZN7cutlass13device_kernelIN5flash11enable_sm90INS1_16FlashAttnFwdSm90INS1_25CollectiveMainloopFwdSm90ILi2EN4cute5tupleIJNS5_1CILi1EEES8_S8_EEENS6_IJNS7_ILi128EEENS7_ILi64EEENS7_ILi256EEEEEELi256ENS_10bfloat16_tEfNS_4arch4Sm90ELb0ELb1ELb1ELb1ELb0ELb1ELb0ELb1ELb1ELb0ELb0ELb0EEENS1_21CollectiveEpilogueFwdINS6_IJSA_SC_SB_EEES9_SE_SG_Li256ELb1ELb0ELb0ELb0EEENS1_36VarlenDynamicPersistentTileSchedulerILi128ELi64ELi256ELi32ELb0ELb0ELb1ELb1ELb0ELb1EEEEEEEEEvNT_6ParamsE:
[----:B------:R-:W-:Y:S01]  /*0000*/  LDC R1, c[0x0][0x37c] ;  /* 0x0000df00ff017b82 */ /* 0x000fe20000000800 */
[----:B------:R-:W-:Y:S05]  /*0010*/  EXIT ;  /* 0x000000000000794d */ /* 0x000fea0003800000 */
.L_x_6:
        /* <DEDUP_REMOVED lines=14> */
.L_x_54:


//--------------------- .text._ZN7cutlass13device_kernelIN5flash11enable_sm90INS1_16FlashAttnFwdSm90INS1_25CollectiveMainloopFwdSm90ILi2EN4cute5tupleIJNS5_1CILi1EEES8_S8_EEENS6_IJNS7_ILi128EEENS7_ILi80EEENS7_ILi256EEEEEELi256ENS_10bfloat16_tEfNS_4arch4Sm90ELb1ELb0ELb1ELb0ELb0ELb0ELb0ELb1ELb1ELb0ELb0ELb0EEENS1_21CollectiveEpilogueFwdINS6_IJSA_SC_SB_EEES9_SE_SG_Li256ELb0ELb0ELb0ELb0EEENS1_30DynamicPersistentTileSchedulerILi256ELi32ELb0ELb0ELb1EEEEEEEEEvNT_6ParamsE --------------------------
	.section	.text._ZN7cutlass13device_kernelIN5flash11enable_sm90INS1_16FlashAttnFwdSm90INS1_25CollectiveMainloopFwdSm90ILi2EN4cute5tupleIJNS5_1CILi1EEES8_S8_EEENS6_IJNS7_ILi128EEENS7_ILi80EEENS7_ILi256EEEEEELi256ENS_10bfloat16_tEfNS_4arch4Sm90ELb1ELb0ELb1ELb0ELb0ELb0ELb0ELb1ELb1ELb0ELb0ELb0EEENS1_21CollectiveEpilogueFwdINS6_IJSA_SC_SB_EEES9_SE_SG_Li256ELb0ELb0ELb0ELb0EEENS1_30DynamicPersistentTileSchedulerILi256ELi32ELb0ELb0ELb1EEEEEEEEEvNT_6ParamsE,"ax",@progbits
	.align	128
.text._ZN7cutlass13device_kernelIN5flash11enable_sm90INS1_16FlashAttnFwdSm90INS1_25CollectiveMainloopFwdSm90ILi2EN4cute5tupleIJNS5_1CILi1EEES8_S8_EEENS6_IJNS7_ILi128EEENS7_ILi80EEENS7_ILi256EEEEEELi256ENS_10bfloat16_tEfNS_4arch4Sm90ELb1ELb0ELb1ELb0ELb0ELb0ELb0ELb1ELb1ELb0ELb0ELb0EEENS1_21CollectiveEpilogueFwdINS6_IJSA_SC_SB_EEES9_SE_SG_Li256ELb0ELb0ELb0ELb0EEENS1_30DynamicPersistentTileSchedulerILi256ELi32ELb0ELb0ELb1EEEEEEEEEvNT_6ParamsE:
        .type           _ZN7cutlass13device_kernelIN5flash11enable_sm90INS1_16FlashAttnFwdSm90INS1_25CollectiveMainloopFwdSm90ILi2EN4cute5tupleIJNS5_1CILi1EEES8_S8_EEENS6_IJNS7_ILi128EEENS7_ILi80EEENS7_ILi256EEEEEELi256ENS_10bfloat16_tEfNS_4arch4Sm90ELb1ELb0ELb1ELb0ELb0ELb0ELb0ELb1ELb1ELb0ELb0ELb0EEENS1_21CollectiveEpilogueFwdINS6_IJSA_SC_SB_EEES9_SE_SG_Li256ELb0ELb0ELb0ELb0EEENS1_30DynamicPersistentTileSchedulerILi256ELi32ELb0ELb0ELb1EEEEEEEEEvNT_6ParamsE,@function
        .size           _ZN7cutlass13device_kernelIN5flash11enable_sm90INS1_16FlashAttnFwdSm90INS1_25CollectiveMainloopFwdSm90ILi2EN4cute5tupleIJNS5_1CILi1EEES8_S8_EEENS6_IJNS7_ILi128EEENS7_ILi80EEENS7_ILi256EEEEEELi256ENS_10bfloat16_tEfNS_4arch4Sm90ELb1ELb0ELb1ELb0ELb0ELb0ELb0ELb1ELb1ELb0ELb0ELb0EEENS1_21CollectiveEpilogueFwdINS6_IJSA_SC_SB_EEES9_SE_SG_Li256ELb0ELb0ELb0ELb0EEENS1_30DynamicPersistentTileSchedulerILi256ELi32ELb0ELb0ELb1EEEEEEEEEvNT_6ParamsE,(.L_x_55 - _ZN7cutlass13device_kernelIN5flash11enable_sm90INS1_16FlashAttnFwdSm90INS1_25CollectiveMainloopFwdSm90ILi2EN4cute5tupleIJNS5_1CILi1EEES8_S8_EEENS6_IJNS7_ILi128EEENS7_ILi80EEENS7_ILi256EEEEEELi256ENS_10bfloat16_tEfNS_4arch4Sm90ELb1ELb0ELb1ELb0ELb0ELb0ELb0ELb1ELb1ELb0ELb0ELb0EEENS1_21CollectiveEpilogueFwdINS6_IJSA_SC_SB_EEES9_SE_SG_Li256ELb0ELb0ELb0ELb0EEENS1_30DynamicPersistentTileSchedulerILi256ELi32ELb0ELb0ELb1EEEEEEEEEvNT_6ParamsE)
        .other          _ZN7cutlass13device_kernelIN5flash11enable_sm90INS1_16FlashAttnFwdSm90INS1_25CollectiveMainloopFwdSm90ILi2EN4cute5tupleIJNS5_1CILi1EEES8_S8_EEENS6_IJNS7_ILi128EEENS7_ILi80EEENS7_ILi256EEEEEELi256ENS_10bfloat16_tEfNS_4arch4Sm90ELb1ELb0ELb1ELb0ELb0ELb0ELb0ELb1ELb1ELb0ELb0ELb0EEENS1_21CollectiveEpilogueFwdINS6_IJSA_SC_SB_EEES9_SE_SG_Li256ELb0ELb0ELb0ELb0EEENS1_30DynamicPersistentTileSchedulerILi256ELi32ELb0ELb0ELb1EEEEEEEEEvNT_6ParamsE,@"STO_CUDA_ENTRY STV_DEFAULT"
_ZN7cutlass13device_kernelIN5flash11enable_sm90INS1_16FlashAttnFwdSm90INS1_25CollectiveMainloopFwdSm90ILi2EN4cute5tupleIJNS5_1CILi1EEES8_S8_EEENS6_IJNS7_ILi128EEENS7_ILi80EEENS7_ILi256EEEEEELi256ENS_10bfloat16_tEfNS_4arch4Sm90ELb1ELb0ELb1ELb0ELb0ELb0ELb0ELb1ELb1ELb0ELb0ELb0EEENS1_21CollectiveEpilogueFwdINS6_IJSA_SC_SB_EEES9_SE_SG_Li256ELb0ELb0ELb0ELb0EEENS1_30DynamicPersistentTileSchedulerILi256ELi32ELb0ELb0ELb1EEEEEEEEEvNT_6ParamsE:
[----:B------:R-:W-:Y:S01]  /*0000*/  LDC R1, c[0x0][0x37c] ;  /* 0x0000df00ff017b82 */ /* 0x000fe20000000800 */
[----:B------:R-:W-:Y:S05]  /*0010*/  EXIT ;  /* 0x000000000000794d */ /* 0x000fea0003800000 */
.L_x_7:
        /* <DEDUP_REMOVED lines=14> */
.L_x_55:


//--------------------- .text._ZN7cutlass13device_kernelIN5flash11enable_sm90INS1_16FlashAttnFwdSm90INS1_25CollectiveMainloopFwdSm90ILi2EN4cute5tupleIJNS5_1CILi1EEES8_S8_EEENS6_IJNS7_ILi128EEENS7_ILi80EEENS7_ILi256EEEEEELi256ENS_10bfloat16_tEfNS_4arch4Sm90ELb1ELb0ELb1ELb1ELb0ELb0ELb0ELb1ELb1ELb0ELb0ELb0EEENS1_21CollectiveEpilogueFwdINS6_IJSA_SC_SB_EEES9_SE_SG_Li256ELb1ELb0ELb0ELb0EEENS1_36VarlenDynamicPersistentTileSchedulerILi128ELi80ELi256ELi32ELb0ELb0ELb1ELb1ELb1ELb1EEEEEEEEEvNT_6ParamsE --------------------------
	.section	.text._ZN7cutlass13device_kernelIN5flash11enable_sm90INS1_16FlashAttnFwdSm90INS1_25CollectiveMainloopFwdSm90ILi2EN4cute5tupleIJNS5_1CILi1EEES8_S8_EEENS6_IJNS7_ILi128EEENS7_ILi80EEENS7_ILi256EEEEEELi256ENS_10bfloat16_tEfNS_4arch4Sm90ELb1ELb0ELb1ELb1ELb0ELb0ELb0ELb1ELb1ELb0ELb0ELb0EEENS1_21CollectiveEpilogueFwdINS6_IJSA_SC_SB_EEES9_SE_SG_Li256ELb1ELb0ELb0ELb0EEENS1_36VarlenDynamicPersistentTileSchedulerILi128ELi80ELi256ELi32ELb0ELb0ELb1ELb1ELb1ELb1EEEEEEEEEvNT_6ParamsE,"ax",@progbits
	.align	128
.text._ZN7cutlass13device_kernelIN5flash11enable_sm90INS1_16FlashAttnFwdSm90INS1_25CollectiveMainloopFwdSm90ILi2EN4cute5tupleIJNS5_1CILi1EEES8_S8_EEENS6_IJNS7_ILi128EEENS7_ILi80EEENS7_ILi256EEEEEELi256ENS_10bfloat16_tEfNS_4arch4Sm90ELb1ELb0ELb1ELb1ELb0ELb0ELb0ELb1ELb1ELb0ELb0ELb0EEENS1_21CollectiveEpilogueFwdINS6_IJSA_SC_SB_EEES9_SE_SG_Li256ELb1ELb0ELb0ELb0EEENS1_36VarlenDynamicPersistentTileSchedulerILi128ELi80ELi256ELi32ELb0ELb0ELb1ELb1ELb1ELb1EEEEEEEEEvNT_6ParamsE:
        .type           _ZN7cutlass13device_kernelIN5flash11enable_sm90INS1_16FlashAttnFwdSm90INS1_25CollectiveMainloopFwdSm90ILi2EN4cute5tupleIJNS5_1CILi1EEES8_S8_EEENS6_IJNS7_ILi128EEENS7_ILi80EEENS7_ILi256EEEEEELi256ENS_10bfloat16_tEfNS_4arch4Sm90ELb1ELb0ELb1ELb1ELb0ELb0ELb0ELb1ELb1ELb0ELb0ELb0EEENS1_21CollectiveEpilogueFwdINS6_IJSA_SC_SB_EEES9_SE_SG_Li256ELb1ELb0ELb0ELb0EEENS1_36VarlenDynamicPersistentTileSchedulerILi128ELi80ELi256ELi32ELb0ELb0ELb1ELb1ELb1ELb1EEEEEEEEEvNT_6ParamsE,@function
        .size           _ZN7cutlass13device_kernelIN5flash11enable_sm90INS1_16FlashAttnFwdSm90INS1_25CollectiveMainloopFwdSm90ILi2EN4cute5tupleIJNS5_1CILi1EEES8_S8_EEENS6_IJNS7_ILi128EEENS7_ILi80EEENS7_ILi256EEEEEELi256ENS_10bfloat16_tEfNS_4arch4Sm90ELb1ELb0ELb1ELb1ELb0ELb0ELb0ELb1ELb1ELb0ELb0ELb0EEENS1_21CollectiveEpilogueFwdINS6_IJSA_SC_SB_EEES9_SE_SG_Li256ELb1ELb0ELb0ELb0EEENS1_36VarlenDynamicPersistentTileSchedulerILi128ELi80ELi256ELi32ELb0ELb0ELb1ELb1ELb1ELb1EEEEEEEEEvNT_6ParamsE,(.L_x_56 - _ZN7cutlass13device_kernelIN5flash11enable_sm90INS1_16FlashAttnFwdSm90INS1_25CollectiveMainloopFwdSm90ILi2EN4cute5tupleIJNS5_1CILi1EEES8_S8_EEENS6_IJNS7_ILi128EEENS7_ILi80EEENS7_ILi256EEEEEELi256ENS_10bfloat16_tEfNS_4arch4Sm90ELb1ELb0ELb1ELb1ELb0ELb0ELb0ELb1ELb1ELb0ELb0ELb0EEENS1_21CollectiveEpilogueFwdINS6_IJSA_SC_SB_EEES9_SE_SG_Li256ELb1ELb0ELb0ELb0EEENS1_36VarlenDynamicPersistentTileSchedulerILi128ELi80ELi256ELi32ELb0ELb0ELb1ELb1ELb1ELb1EEEEEEEEEvNT_6ParamsE)
        .other          _ZN7cutlass13device_kernelIN5flash11enable_sm90INS1_16FlashAttnFwdSm90INS1_25CollectiveMainloopFwdSm90ILi2EN4cute5tupleIJNS5_1CILi1EEES8_S8_EEENS6_IJNS7_ILi128EEENS7_ILi80EEENS7_ILi256EEEEEELi256ENS_10bfloat16_tEfNS_4arch4Sm90ELb1ELb0ELb1ELb1ELb0ELb0ELb0ELb1ELb1ELb0ELb0ELb0EEENS1_21CollectiveEpilogueFwdINS6_IJSA_SC_SB_EEES9_SE_SG_Li256ELb1ELb0ELb0ELb0EEENS1_36VarlenDynamicPersistentTileSchedulerILi128ELi80ELi256ELi32ELb0ELb0ELb1ELb1ELb1ELb1EEEEEEEEEvNT_6ParamsE,@"STO_CUDA_ENTRY STV_DEFAULT"
_ZN7cutlass13device_kernelIN5flash11enable_sm90INS1_16FlashAttnFwdSm90INS1_25CollectiveMainloopFwdSm90ILi2EN4cute5tupleIJNS5_1CILi1EEES8_S8_EEENS6_IJNS7_ILi128EEENS7_ILi80EEENS7_ILi256EEEEEELi256ENS_10bfloat16_tEfNS_4arch4Sm90ELb1ELb0ELb1ELb1ELb0ELb0ELb0ELb1ELb1ELb0ELb0ELb0EEENS1_21CollectiveEpilogueFwdINS6_IJSA_SC_SB_EEES9_SE_SG_Li256ELb1ELb0ELb0ELb0EEENS1_36VarlenDynamicPersistentTileSchedulerILi128ELi80ELi256ELi32ELb0ELb0ELb1ELb1ELb1ELb1EEEEEEEEEvNT_6ParamsE:
[----:B------:R-:W-:Y:S01]  /*0000*/  LDC R1, c[0x0][0x37c] ;  /* 0x0000df00ff017b82 */ /* 0x000fe20000000800 */
[----:B------:R-:W-:Y:S05]  /*0010*/  EXIT ;  /* 0x000000000000794d */ /* 0x000fea0003800000 */
.L_x_8:
        /* <DEDUP_REMOVED lines=14> */
.L_x_56:


//--------------------- .text._ZN7cutlass13device_kernelIN5flash11enable_sm90INS1_16FlashAttnFwdSm90INS1_25CollectiveMainloopFwdSm90ILi2EN4cute5tupleIJNS5_1CILi1EEES8_S8_EEENS6_IJNS7_ILi128EEENS7_ILi80EEENS7_ILi256EEEEEELi256ENS_10bfloat16_tEfNS_4arch4Sm90ELb1ELb0ELb1ELb1ELb0ELb1ELb0ELb1ELb1ELb0ELb0ELb0EEENS1_21CollectiveEpilogueFwdINS6_IJSA_SC_SB_EEES9_SE_SG_Li256ELb1ELb0ELb0ELb0EEENS1_36VarlenDynamicPersistentTileSchedulerILi128ELi80ELi256ELi32ELb0ELb0ELb1ELb1ELb1ELb1EEEEEEEEEvNT_6ParamsE --------------------------
	.section	.text._ZN7cutlass13device_kernelIN5flash11enable_sm90INS1_16FlashAttnFwdSm90INS1_25CollectiveMainloopFwdSm90ILi2EN4cute5tupleIJNS5_1CILi1EEES8_S8_EEENS6_IJNS7_ILi128EEENS7_ILi80EEENS7_ILi256EEEEEELi256ENS_10bfloat16_tEfNS_4arch4Sm90ELb1ELb0ELb1ELb1ELb0ELb1ELb0ELb1ELb1ELb0ELb0ELb0EEENS1_21CollectiveEpilogueFwdINS6_IJSA_SC_SB_EEES9_SE_SG_Li256ELb1ELb0ELb0ELb0EEENS1_36VarlenDynamicPersistentTileSchedulerILi128ELi80ELi256ELi32ELb0ELb0ELb1ELb1ELb1ELb1EEEEEEEEEvNT_6ParamsE,"ax",@progbits
	.align	128
.text._ZN7cutlass13device_kernelIN5flash11enable_sm90INS1_16FlashAttnFwdSm90INS1_25CollectiveMainloopFwdSm90ILi2EN4cute5tupleIJNS5_1CILi1EEES8_S8_EEENS6_IJNS7_ILi128EEENS7_ILi80EEENS7_ILi256EEEEEELi256ENS_10bfloat16_tEfNS_4arch4Sm90ELb1ELb0ELb1ELb1ELb0ELb1ELb0ELb1ELb1ELb0ELb0ELb0EEENS1_21CollectiveEpilogueFwdINS6_IJSA_SC_SB_EEES9_SE_SG_Li256ELb1ELb0ELb0ELb0EEENS1_36VarlenDynamicPersistentTileSchedulerILi128ELi80ELi256ELi32ELb0ELb0ELb1ELb1ELb1ELb1EEEEEEEEEvNT_6ParamsE:
        .type           _ZN7cutlass13device_kernelIN5flash11enable_sm90INS1_16FlashAttnFwdSm90INS1_25CollectiveMainloopFwdSm90ILi2EN4cute5tupleIJNS5_1CILi1EEES8_S8_EEENS6_IJNS7_ILi128EEENS7_ILi80EEENS7_ILi256EEEEEELi256ENS_10bfloat16_tEfNS_4arch4Sm90ELb1ELb0ELb1ELb1ELb0ELb1ELb0ELb1ELb1ELb0ELb0ELb0EEENS1_21CollectiveEpilogueFwdINS6_IJSA_SC_SB_EEES9_SE_SG_Li256ELb1ELb0ELb0ELb0EEENS1_36VarlenDynamicPersistentTileSchedulerILi128ELi80ELi256ELi32ELb0ELb0ELb1ELb1ELb1ELb1EEEEEEEEEvNT_6ParamsE,@function
        .size           _ZN7cutlass13device_kernelIN5flash11enable_sm90INS1_16FlashAttnFwdSm90INS1_25CollectiveMainloopFwdSm90ILi2EN4cute5tupleIJNS5_1CILi1EEES8_S8_EEENS6_IJNS7_ILi128EEENS7_ILi80EEENS7_ILi256EEEEEELi256ENS_10bfloat16_tEfNS_4arch4Sm90ELb1ELb0ELb1ELb1ELb0ELb1ELb0ELb1ELb1ELb0ELb0ELb0EEENS1_21CollectiveEpilogueFwdINS6_IJSA_SC_SB_EEES9_SE_SG_Li256ELb1ELb0ELb0ELb0EEENS1_36VarlenDynamicPersistentTileSchedulerILi128ELi80ELi256ELi32ELb0ELb0ELb1ELb1ELb1ELb1EEEEEEEEEvNT_6ParamsE,(.L_x_57 - _ZN7cutlass13device_kernelIN5flash11enable_sm90INS1_16FlashAttnFwdSm90INS1_25CollectiveMainloopFwdSm90ILi2EN4cute5tupleIJNS5_1CILi1EEES8_S8_EEENS6_IJNS7_ILi128EEENS7_ILi80EEENS7_ILi256EEEEEELi256ENS_10bfloat16_tEfNS_4arch4Sm90ELb1ELb0ELb1ELb1ELb0ELb1ELb0ELb1ELb1ELb0ELb0ELb0EEENS1_21CollectiveEpilogueFwdINS6_IJSA_SC_SB_EEES9_SE_SG_Li256ELb1ELb0ELb0ELb0EEENS1_36VarlenDynamicPersistentTileSchedulerILi128ELi80ELi256ELi32ELb0ELb0ELb1ELb1ELb1ELb1EEEEEEEEEvNT_6ParamsE)
        .other          _ZN7cutlass13device_kernelIN5flash11enable_sm90INS1_16FlashAttnFwdSm90INS1_25CollectiveMainloopFwdSm90ILi2EN4cute5tupleIJNS5_1CILi1EEES8_S8_EEENS6_IJNS7_ILi128EEENS7_ILi80EEENS7_ILi256EEEEEELi256ENS_10bfloat16_tEfNS_4arch4Sm90ELb1ELb0ELb1ELb1ELb0ELb1ELb0ELb1ELb1ELb0ELb0ELb0EEENS1_21CollectiveEpilogueFwdINS6_IJSA_SC_SB_EEES9_SE_SG_Li256ELb1ELb0ELb0ELb0EEENS1_36VarlenDynamicPersistentTileSchedulerILi128ELi80ELi256ELi32ELb0ELb0ELb1ELb1ELb1ELb1EEEEEEEEEvNT_6ParamsE,@"STO_CUDA_ENTRY STV_DEFAULT"
_ZN7cutlass13device_kernelIN5flash11enable_sm90INS1_16FlashAttnFwdSm90INS1_25CollectiveMainloopFwdSm90ILi2EN4cute5tupleIJNS5_1CILi1EEES8_S8_EEENS6_IJNS7_ILi128EEENS7_ILi80EEENS7_ILi256EEEEEELi256ENS_10bfloat16_tEfNS_4arch4Sm90ELb1ELb0ELb1ELb1ELb0ELb1ELb0ELb1ELb1ELb0ELb0ELb0EEENS1_21CollectiveEpilogueFwdINS6_IJSA_SC_SB_EEES9_SE_SG_Li256ELb1ELb0ELb0ELb0EEENS1_36VarlenDynamicPersistentTileSchedulerILi128ELi80ELi256ELi32ELb0ELb0ELb1ELb1ELb1ELb1EEEEEEEEEvNT_6ParamsE:
[----:B------:R-:W-:Y:S01]  /*0000*/  LDC R1, c[0x0][0x37c] ;  /* 0x0000df00ff017b82 */ /* 0x000fe20000000800 */
[----:B------:R-:W-:Y:S05]  /*0010*/  EXIT ;  /* 0x000000000000794d */ /* 0x000fea0003800000 */
.L_x_9:
        /* <DEDUP_REMOVED lines=14> */
.L_x_57:


//--------------------- .text._ZN7cutlass13device_kernelIN5flash11enable_sm90INS1_16FlashAttnFwdSm90INS1_25CollectiveMainloopFwdSm90ILi2EN4cute5tupleIJNS5_1CILi1EEES8_S8_EEENS6_IJNS7_ILi128EEENS7_ILi112EEENS7_ILi192EEEEEELi192ENS_10bfloat16_tEfNS_4arch4Sm90ELb0ELb0ELb1ELb0ELb0ELb0ELb0ELb1ELb1ELb0ELb0ELb0EEENS1_21CollectiveEpilogueFwdINS6_IJSA_SC_SB_EEES9_SE_SG_Li256ELb0ELb0ELb0ELb0EEENS1_29StaticPersistentTileSchedulerILb0EEEEEEEEEvNT_6ParamsE --------------------------
	.section	.text._ZN7cutlass13device_kernelIN5flash11enable_sm90INS1_16FlashAttnFwdSm90INS1_25CollectiveMainloopFwdSm90ILi2EN4cute5tupleIJNS5_1CILi1EEES8_S8_EEENS6_IJNS7_ILi128EEENS7_ILi112EEENS7_ILi192EEEEEELi192ENS_10bfloat16_tEfNS_4arch4Sm90ELb0ELb0ELb1ELb0ELb0ELb0ELb0ELb1ELb1ELb0ELb0ELb0EEENS1_21CollectiveEpilogueFwdINS6_IJSA_SC_SB_EEES9_SE_SG_Li256ELb0ELb0ELb0ELb0EEENS1_29StaticPersistentTileSchedulerILb0EEEEEEEEEvNT_6ParamsE,"ax",@progbits
	.align	128
.text._ZN7cutlass13device_kernelIN5flash11enable_sm90INS1_16FlashAttnFwdSm90INS1_25CollectiveMainloopFwdSm90ILi2EN4cute5tupleIJNS5_1CILi1EEES8_S8_EEENS6_IJNS7_ILi128EEENS7_ILi112EEENS7_ILi192EEEEEELi192ENS_10bfloat16_tEfNS_4arch4Sm90ELb0ELb0ELb1ELb0ELb0ELb0ELb0ELb1ELb1ELb0ELb0ELb0EEENS1_21CollectiveEpilogueFwdINS6_IJSA_SC_SB_EEES9_SE_SG_Li256ELb0ELb0ELb0ELb0EEENS1_29StaticPersistentTileSchedulerILb0EEEEEEEEEvNT_6ParamsE:
        .type           _ZN7cutlass13device_kernelIN5flash11enable_sm90INS1_16FlashAttnFwdSm90INS1_25CollectiveMainloopFwdSm90ILi2EN4cute5tupleIJNS5_1CILi1EEES8_S8_EEENS6_IJNS7_ILi128EEENS7_ILi112EEENS7_ILi192EEEEEELi192ENS_10bfloat16_tEfNS_4arch4Sm90ELb0ELb0ELb1ELb0ELb0ELb0ELb0ELb1ELb1ELb0ELb0ELb0EEENS1_21CollectiveEpilogueFwdINS6_IJSA_SC_SB_EEES9_SE_SG_Li256ELb0ELb0ELb0ELb0EEENS1_29StaticPersistentTileSchedulerILb0EEEEEEEEEvNT_6ParamsE,@function
        .size           _ZN7cutlass13device_kernelIN5flash11enable_sm90INS1_16FlashAttnFwdSm90INS1_25CollectiveMainloopFwdSm90ILi2EN4cute5tupleIJNS5_1CILi1EEES8_S8_EEENS6_IJNS7_ILi128EEENS7_ILi112EEENS7_ILi192EEEEEELi192ENS_10bfloat16_tEfNS_4arch4Sm90ELb0ELb0ELb1ELb0ELb0ELb0ELb0ELb1ELb1ELb0ELb0ELb0EEENS1_21CollectiveEpilogueFwdINS6_IJSA_SC_SB_EEES9_SE_SG_Li256ELb0ELb0ELb0ELb0EEENS1_29StaticPersistentTileSchedulerILb0EEEEEEEEEvNT_6ParamsE,(.L_x_58 - _ZN7cutlass13device_kernelIN5flash11enable_sm90INS1_16FlashAttnFwdSm90INS1_25CollectiveMainloopFwdSm90ILi2EN4cute5tupleIJNS5_1CILi1EEES8_S8_EEENS6_IJNS7_ILi128EEENS7_ILi112EEENS7_ILi192EEEEEELi192ENS_10bfloat16_tEfNS_4arch4Sm90ELb0ELb0ELb1ELb0ELb0ELb0ELb0ELb1ELb1ELb0ELb0ELb0EEENS1_21CollectiveEpilogueFwdINS6_IJSA_SC_SB_EEES9_SE_SG_Li256ELb0ELb0ELb0ELb0EEENS1_29StaticPersistentTileSchedulerILb0EEEEEEEEEvNT_6ParamsE)
        .other          _ZN7cutlass13device_kernelIN5flash11enable_sm90INS1_16FlashAttnFwdSm90INS1_25CollectiveMainloopFwdSm90ILi2EN4cute5tupleIJNS5_1CILi1EEES8_S8_EEENS6_IJNS7_ILi128EEENS7_ILi112EEENS7_ILi192EEEEEELi192ENS_10bfloat16_tEfNS_4arch4Sm90ELb0ELb0ELb1ELb0ELb0ELb0ELb0ELb1ELb1ELb0ELb0ELb0EEENS1_21CollectiveEpilogueFwdINS6_IJSA_SC_SB_EEES9_SE_SG_Li256ELb0ELb0ELb0ELb0EEENS1_29StaticPersistentTileSchedulerILb0EEEEEEEEEvNT_6ParamsE,@"STO_CUDA_ENTRY STV_DEFAULT"
_ZN7cutlass13device_kernelIN5flash11enable_sm90INS1_16FlashAttnFwdSm90INS1_25CollectiveMainloopFwdSm90ILi2EN4cute5tupleIJNS5_1CILi1EEES8_S8_EEENS6_IJNS7_ILi128EEENS7_ILi112EEENS7_ILi192EEEEEELi192ENS_10bfloat16_tEfNS_4arch4Sm90ELb0ELb0ELb1ELb0ELb0ELb0ELb0ELb1ELb1ELb0ELb0ELb0EEENS1_21CollectiveEpilogueFwdINS6_IJSA_SC_SB_EEES9_SE_SG_Li256ELb0ELb0ELb0ELb0EEENS1_29StaticPersistentTileSchedulerILb0EEEEEEEEEvNT_6ParamsE:
[----:B------:R-:W-:Y:S01]  /*0000*/  LDC R1, c[0x0][0x37c] ;  /* 0x0000df00ff017b82 */ /* 0x000fe20000000800 */
[----:B------:R-:W-:Y:S05]  /*0010*/  EXIT ;  /* 0x000000000000794d */ /* 0x000fea0003800000 */
.L_x_10:
        /* <DEDUP_REMOVED lines=14> */
.L_x_58:


//--------------------- .text._ZN7cutlass13device_kernelIN5flash11enable_sm90INS1_16FlashAttnFwdSm90INS1_25CollectiveMainloopFwdSm90ILi2EN4cute5tupleIJNS5_1CILi2EEENS7_ILi1EEES9_EEENS6_IJNS7_ILi128EEENS7_ILi112EEENS7_ILi192EEEEEELi192ENS_10bfloat16_tEfNS_4arch4Sm90ELb0ELb0ELb1ELb0ELb0ELb0ELb0ELb1ELb1ELb0ELb0ELb0EEENS1_21CollectiveEpilogueFwdINS6_IJSB_SD_SC_EEESA_SF_SH_Li256ELb0ELb0ELb0ELb0EEENS1_29StaticPersistentTileSchedulerILb0EEEEEEEEEvNT_6ParamsE --------------------------
	.section	.text._ZN7cutlass13device_kernelIN5flash11enable_sm90INS1_16FlashAttnFwdSm90INS1_25CollectiveMainloopFwdSm90ILi2EN4cute5tupleIJNS5_1CILi2EEENS7_ILi1EEES9_EEENS6_IJNS7_ILi128EEENS7_ILi112EEENS7_ILi192EEEEEELi192ENS_10bfloat16_tEfNS_4arch4Sm90ELb0ELb0ELb1ELb0ELb0ELb0ELb0ELb1ELb1ELb0ELb0ELb0EEENS1_21CollectiveEpilogueFwdINS6_IJSB_SD_SC_EEESA_SF_SH_Li256ELb0ELb0ELb0ELb0EEENS1_29StaticPersistentTileSchedulerILb0EEEEEEEEEvNT_6ParamsE,"ax",@progbits
	.align	128
.text._ZN7cutlass13device_kernelIN5flash11enable_sm90INS1_16FlashAttnFwdSm90INS1_25CollectiveMainloopFwdSm90ILi2EN4cute5tupleIJNS5_1CILi2EEENS7_ILi1EEES9_EEENS6_IJNS7_ILi128EEENS7_ILi112EEENS7_ILi192EEEEEELi192ENS_10bfloat16_tEfNS_4arch4Sm90ELb0ELb0ELb1ELb0ELb0ELb0ELb0ELb1ELb1ELb0ELb0ELb0EEENS1_21CollectiveEpilogueFwdINS6_IJSB_SD_SC_EEESA_SF_SH_Li256ELb0ELb0ELb0ELb0EEENS1_29StaticPersistentTileSchedulerILb0EEEEEEEEEvNT_6ParamsE:
        .type           _ZN7cutlass13device_kernelIN5flash11enable_sm90INS1_16FlashAttnFwdSm90INS1_25CollectiveMainloopFwdSm90ILi2EN4cute5tupleIJNS5_1CILi2EEENS7_ILi1EEES9_EEENS6_IJNS7_ILi128EEENS7_ILi112EEENS7_ILi192EEEEEELi192ENS_10bfloat16_tEfNS_4arch4Sm90ELb0ELb0ELb1ELb0ELb0ELb0ELb0ELb1ELb1ELb0ELb0ELb0EEENS1_21CollectiveEpilogueFwdINS6_IJSB_SD_SC_EEESA_SF_SH_Li256ELb0ELb0ELb0ELb0EEENS1_29StaticPersistentTileSchedulerILb0EEEEEEEEEvNT_6ParamsE,@function
        .size           _ZN7cutlass13device_kernelIN5flash11enable_sm90INS1_16FlashAttnFwdSm90INS1_25CollectiveMainloopFwdSm90ILi2EN4cute5tupleIJNS5_1CILi2EEENS7_ILi1EEES9_EEENS6_IJNS7_ILi128EEENS7_ILi112EEENS7_ILi192EEEEEELi192ENS_10bfloat16_tEfNS_4arch4Sm90ELb0ELb0ELb1ELb0ELb0ELb0ELb0ELb1ELb1ELb0ELb0ELb0EEENS1_21CollectiveEpilogueFwdINS6_IJSB_SD_SC_EEESA_SF_SH_Li256ELb0ELb0ELb0ELb0EEENS1_29StaticPersistentTileSchedulerILb0EEEEEEEEEvNT_6ParamsE,(.L_x_59 - _ZN7cutlass13device_kernelIN5flash11enable_sm90INS1_16FlashAttnFwdSm90INS1_25CollectiveMainloopFwdSm90ILi2EN4cute5tupleIJNS5_1CILi2EEENS7_ILi1EEES9_EEENS6_IJNS7_ILi128EEENS7_ILi112EEENS7_ILi192EEEEEELi192ENS_10bfloat16_tEfNS_4arch4Sm90ELb0ELb0ELb1ELb0ELb0ELb0ELb0ELb1ELb1ELb0ELb0ELb0EEENS1_21CollectiveEpilogueFwdINS6_IJSB_SD_SC_EEESA_SF_SH_Li256ELb0ELb0ELb0ELb0EEENS1_29StaticPersistentTileSchedulerILb0EEEEEEEEEvNT_6ParamsE)
        .other          _ZN7cutlass13device_kernelIN5flash11enable_sm90INS1_16FlashAttnFwdSm90INS1_25CollectiveMainloopFwdSm90ILi2EN4cute5tupleIJNS5_1CILi2EEENS7_ILi1EEES9_EEENS6_IJNS7_ILi128EEENS7_ILi112EEENS7_ILi192EEEEEELi192ENS_10bfloat16_tEfNS_4arch4Sm90ELb0ELb0ELb1ELb0ELb0ELb0ELb0ELb1ELb1ELb0ELb0ELb0EEENS1_21CollectiveEpilogueFwdINS6_IJSB_SD_SC_EEESA_SF_SH_Li256ELb0ELb0ELb0ELb0EEENS1_29StaticPersistentTileSchedulerILb0EEEEEEEEEvNT_6ParamsE,@"STO_CUDA_ENTRY STV_DEFAULT"
_ZN7cutlass13device_kernelIN5flash11enable_sm90INS1_16FlashAttnFwdSm90INS1_25CollectiveMainloopFwdSm90ILi2EN4cute5tupleIJNS5_1CILi2EEENS7_ILi1EEES9_EEENS6_IJNS7_ILi128EEENS7_ILi112EEENS7_ILi192EEEEEELi192ENS_10bfloat16_tEfNS_4arch4Sm90ELb0ELb0ELb1ELb0ELb0ELb0ELb0ELb1ELb1ELb0ELb0ELb0EEENS1_21CollectiveEpilogueFwdINS6_IJSB_SD_SC_EEESA_SF_SH_Li256ELb0ELb0ELb0ELb0EEENS1_29StaticPersistentTileSchedulerILb0EEEEEEEEEvNT_6ParamsE:
[----:B------:R-:W-:Y:S01]  /*0000*/  LDC R1, c[0x0][0x37c] ;  /* 0x0000df00ff017b82 */ /* 0x000fe20000000800 */
[----:B------:R-:W-:Y:S05]  /*0010*/  EXIT ;  /* 0x000000000000794d */ /* 0x000fea0003800000 */
.L_x_11:
        /* <DEDUP_REMOVED lines=14> */
.L_x_59:


//--------------------- .text._ZN7cutlass13device_kernelIN5flash11enable_sm90INS1_16FlashAttnFwdSm90INS1_25CollectiveMainloopFwdSm90ILi2EN4cute5tupleIJNS5_1CILi1EEES8_S8_EEENS6_IJNS7_ILi128EEENS7_ILi112EEENS7_ILi192EEEEEELi192ENS_10bfloat16_tEfNS_4arch4Sm90ELb0ELb0ELb1ELb1ELb0ELb0ELb0ELb1ELb1ELb0ELb0ELb0EEENS1_21CollectiveEpilogueFwdINS6_IJSA_SC_SB_EEES9_SE_SG_Li256ELb1ELb0ELb0ELb0EEENS1_36VarlenDynamicPersistentTileSchedulerILi128ELi112ELi256ELi32ELb0ELb0ELb1ELb0ELb1ELb1EEEEEEEEEvNT_6ParamsE --------------------------
	.section	.text._ZN7cutlass13device_kernelIN5flash11enable_sm90INS1_16FlashAttnFwdSm90INS1_25CollectiveMainloopFwdSm90ILi2EN4cute5tupleIJNS5_1CILi1EEES8_S8_EEENS6_IJNS7_ILi128EEENS7_ILi112EEENS7_ILi192EEEEEELi192ENS_10bfloat16_tEfNS_4arch4Sm90ELb0ELb0ELb1ELb1ELb0ELb0ELb0ELb1ELb1ELb0ELb0ELb0EEENS1_21CollectiveEpilogueFwdINS6_IJSA_SC_SB_EEES9_SE_SG_Li256ELb1ELb0ELb0ELb0EEENS1_36VarlenDynamicPersistentTileSchedulerILi128ELi112ELi256ELi32ELb0ELb0ELb1ELb0ELb1ELb1EEEEEEEEEvNT_6ParamsE,"ax",@progbits
	.align	128
.text._ZN7cutlass13device_kernelIN5flash11enable_sm90INS1_16FlashAttnFwdSm90INS1_25CollectiveMainloopFwdSm90ILi2EN4cute5tupleIJNS5_1CILi1EEES8_S8_EEENS6_IJNS7_ILi128EEENS7_ILi112EEENS7_ILi192EEEEEELi192ENS_10bfloat16_tEfNS_4arch4Sm90ELb0ELb0ELb1ELb1ELb0ELb0ELb0ELb1ELb1ELb0ELb0ELb0EEENS1_21CollectiveEpilogueFwdINS6_IJSA_SC_SB_EEES9_SE_SG_Li256ELb1ELb0ELb0ELb0EEENS1_36VarlenDynamicPersistentTileSchedulerILi128ELi112ELi256ELi32ELb0ELb0ELb1ELb0ELb1ELb1EEEEEEEEEvNT_6ParamsE:
        .type           _ZN7cutlass13device_kernelIN5flash11enable_sm90INS1_16FlashAttnFwdSm90INS1_25CollectiveMainloopFwdSm90ILi2EN4cute5tupleIJNS5_1CILi1EEES8_S8_EEENS6_IJNS7_ILi128EEENS7_ILi112EEENS7_ILi192EEEEEELi192ENS_10bfloat16_tEfNS_4arch4Sm90ELb0ELb0ELb1ELb1ELb0ELb0ELb0ELb1ELb1ELb0ELb0ELb0EEENS1_21CollectiveEpilogueFwdINS6_IJSA_SC_SB_EEES9_SE_SG_Li256ELb1ELb0ELb0ELb0EEENS1_36VarlenDynamicPersistentTileSchedulerILi128ELi112ELi256ELi32ELb0ELb0ELb1ELb0ELb1ELb1EEEEEEEEEvNT_6ParamsE,@function
        .size           _ZN7cutlass13device_kernelIN5flash11enable_sm90INS1_16FlashAttnFwdSm90INS1_25CollectiveMainloopFwdSm90ILi2EN4cute5tupleIJNS5_1CILi1EEES8_S8_EEENS6_IJNS7_ILi128EEENS7_ILi112EEENS7_ILi192EEEEEELi192ENS_10bfloat16_tEfNS_4arch4Sm90ELb0ELb0ELb1ELb1ELb0ELb0ELb0ELb1ELb1ELb0ELb0ELb0EEENS1_21CollectiveEpilogueFwdINS6_IJSA_SC_SB_EEES9_SE_SG_Li256ELb1ELb0ELb0ELb0EEENS1_36VarlenDynamicPersistentTileSchedulerILi128ELi112ELi256ELi32ELb0ELb0ELb1ELb0ELb1ELb1EEEEEEEEEvNT_6ParamsE,(.L_x_60 - _ZN7cutlass13device_kernelIN5flash11enable_sm90INS1_16FlashAttnFwdSm90INS1_25CollectiveMainloopFwdSm90ILi2EN4cute5tupleIJNS5_1CILi1EEES8_S8_EEENS6_IJNS7_ILi128EEENS7_ILi112EEENS7_ILi192EEEEEELi192ENS_10bfloat16_tEfNS_4arch4Sm90ELb0ELb0ELb1ELb1ELb0ELb0ELb0ELb1ELb1ELb0ELb0ELb0EEENS1_21CollectiveEpilogueFwdINS6_IJSA_SC_SB_EEES9_SE_SG_Li256ELb1ELb0ELb0ELb0EEENS1_36VarlenDynamicPersistentTileSchedulerILi128ELi112ELi256ELi32ELb0ELb0ELb1ELb0ELb1ELb1EEEEEEEEEvNT_6ParamsE)
        .other          _ZN7cutlass13device_kernelIN5flash11enable_sm90INS1_16FlashAttnFwdSm90INS1_25CollectiveMainloopFwdSm90ILi2EN4cute5tupleIJNS5_1CILi1EEES8_S8_EEENS6_IJNS7_ILi128EEENS7_ILi112EEENS7_ILi192EEEEEELi192ENS_10bfloat16_tEfNS_4arch4Sm90ELb0ELb0ELb1ELb1ELb0ELb0ELb0ELb1ELb1ELb0ELb0ELb0EEENS1_21CollectiveEpilogueFwdINS6_IJSA_SC_SB_EEES9_SE_SG_Li256ELb1ELb0ELb0ELb0EEENS1_36VarlenDynamicPersistentTileSchedulerILi128ELi112ELi256ELi32ELb0ELb0ELb1ELb0ELb1ELb1EEEEEEEEEvNT_6ParamsE,@"STO_CUDA_ENTRY STV_DEFAULT"
_ZN7cutlass13device_kernelIN5flash11enable_sm90INS1_16FlashAttnFwdSm90INS1_25CollectiveMainloopFwdSm90ILi2EN4cute5tupleIJNS5_1CILi1EEES8_S8_EEENS6_IJNS7_ILi128EEENS7_ILi112EEENS7_ILi192EEEEEELi192ENS_10bfloat16_tEfNS_4arch4Sm90ELb0ELb0ELb1ELb1ELb0ELb0ELb0ELb1ELb1ELb0ELb0ELb0EEENS1_21CollectiveEpilogueFwdINS6_IJSA_SC_SB_EEES9_SE_SG_Li256ELb1ELb0ELb0ELb0EEENS1_36VarlenDynamicPersistentTileSchedulerILi128ELi112ELi256ELi32ELb0ELb0ELb1ELb0ELb1ELb1EEEEEEEEEvNT_6ParamsE:
[----:B------:R-:W-:Y:S01]  /*0000*/  LDC R1, c[0x0][0x37c] ;  /* 0x0000df00ff017b82 */ /* 0x000fe20000000800 */
[----:B------:R-:W-:Y:S05]  /*0010*/  EXIT ;  /* 0x000000000000794d */ /* 0x000fea0003800000 */
.L_x_12:
        /* <DEDUP_REMOVED lines=14> */
.L_x_60:


//--------------------- .text._ZN7cutlass13device_kernelIN5flash11enable_sm90INS1_16FlashAttnFwdSm90INS1_25CollectiveMainloopFwdSm90ILi2EN4cute5tupleIJNS5_1CILi1EEES8_S8_EEENS6_IJNS7_ILi128EEENS7_ILi112EEENS7_ILi192EEEEEELi192ENS_10bfloat16_tEfNS_4arch4Sm90ELb0ELb0ELb1ELb1ELb0ELb1ELb0ELb1ELb1ELb0ELb0ELb0EEENS1_21CollectiveEpilogueFwdINS6_IJSA_SC_SB_EEES9_SE_SG_Li256ELb1ELb0ELb0ELb0EEENS1_36VarlenDynamicPersistentTileSchedulerILi128ELi112ELi256ELi32ELb0ELb0ELb1ELb0ELb1ELb1EEEEEEEEEvNT_6ParamsE --------------------------
	.section	.text._ZN7cutlass13device_kernelIN5flash11enable_sm90INS1_16FlashAttnFwdSm90INS1_25CollectiveMainloopFwdSm90ILi2EN4cute5tupleIJNS5_1CILi1EEES8_S8_EEENS6_IJNS7_ILi128EEENS7_ILi112EEENS7_ILi192EEEEEELi192ENS_10bfloat16_tEfNS_4arch4Sm90ELb0ELb0ELb1ELb1ELb0ELb1ELb0ELb1ELb1ELb0ELb0ELb0EEENS1_21CollectiveEpilogueFwdINS6_IJSA_SC_SB_EEES9_SE_SG_Li256ELb1ELb0ELb0ELb0EEENS1_36VarlenDynamicPersistentTileSchedulerILi128ELi112ELi256ELi32ELb0ELb0ELb1ELb0ELb1ELb1EEEEEEEEEvNT_6ParamsE,"ax",@progbits
	.align	128
.text._ZN7cutlass13device_kernelIN5flash11enable_sm90INS1_16FlashAttnFwdSm90INS1_25CollectiveMainloopFwdSm90ILi2EN4cute5tupleIJNS5_1CILi1EEES8_S8_EEENS6_IJNS7_ILi128EEENS7_ILi112EEENS7_ILi192EEEEEELi192ENS_10bfloat16_tEfNS_4arch4Sm90ELb0ELb0ELb1ELb1ELb0ELb1ELb0ELb1ELb1ELb0ELb0ELb0EEENS1_21CollectiveEpilogueFwdINS6_IJSA_SC_SB_EEES9_SE_SG_Li256ELb1ELb0ELb0ELb0EEENS1_36VarlenDynamicPersistentTileSchedulerILi128ELi112ELi256ELi32ELb0ELb0ELb1ELb0ELb1ELb1EEEEEEEEEvNT_6ParamsE:
        .type           _ZN7cutlass13device_kernelIN5flash11enable_sm90INS1_16FlashAttnFwdSm90INS1_25CollectiveMainloopFwdSm90ILi2EN4cute5tupleIJNS5_1CILi1EEES8_S8_EEENS6_IJNS7_ILi128EEENS7_ILi112EEENS7_ILi192EEEEEELi192ENS_10bfloat16_tEfNS_4arch4Sm90ELb0ELb0ELb1ELb1ELb0ELb1ELb0ELb1ELb1ELb0ELb0ELb0EEENS1_21CollectiveEpilogueFwdINS6_IJSA_SC_SB_EEES9_SE_SG_Li256ELb1ELb0ELb0ELb0EEENS1_36VarlenDynamicPersistentTileSchedulerILi128ELi112ELi256ELi32ELb0ELb0ELb1ELb0ELb1ELb1EEEEEEEEEvNT_6ParamsE,@function
        .size           _ZN7cutlass13device_kernelIN5flash11enable_sm90INS1_16FlashAttnFwdSm90INS1_25CollectiveMainloopFwdSm90ILi2EN4cute5tupleIJNS5_1CILi1EEES8_S8_EEENS6_IJNS7_ILi128EEENS7_ILi112EEENS7_ILi192EEEEEELi192ENS_10bfloat16_tEfNS_4arch4Sm90ELb0ELb0ELb1ELb1ELb0ELb1ELb0ELb1ELb1ELb0ELb0ELb0EEENS1_21CollectiveEpilogueFwdINS6_IJSA_SC_SB_EEES9_SE_SG_Li256ELb1ELb0ELb0ELb0EEENS1_36VarlenDynamicPersistentTileSchedulerILi128ELi112ELi256ELi32ELb0ELb0ELb1ELb0ELb1ELb1EEEEEEEEEvNT_6ParamsE,(.L_x_61 - _ZN7cutlass13device_kernelIN5flash11enable_sm90INS1_16FlashAttnFwdSm90INS1_25CollectiveMainloopFwdSm90ILi2EN4cute5tupleIJNS5_1CILi1EEES8_S8_EEENS6_IJNS7_ILi128EEENS7_ILi112EEENS7_ILi192EEEEEELi192ENS_10bfloat16_tEfNS_4arch4Sm90ELb0ELb0ELb1ELb1ELb0ELb1ELb0ELb1ELb1ELb0ELb0ELb0EEENS1_21CollectiveEpilogueFwdINS6_IJSA_SC_SB_EEES9_SE_SG_Li256ELb1ELb0ELb0ELb0EEENS1_36VarlenDynamicPersistentTileSchedulerILi128ELi112ELi256ELi32ELb0ELb0ELb1ELb0ELb1ELb1EEEEEEEEEvNT_6ParamsE)
        .other          _ZN7cutlass13device_kernelIN5flash11enable_sm90INS1_16FlashAttnFwdSm90INS1_25CollectiveMainloopFwdSm90ILi2EN4cute5tupleIJNS5_1CILi1EEES8_S8_EEENS6_IJNS7_ILi128EEENS7_ILi112EEENS7_ILi192EEEEEELi192ENS_10bfloat16_tEfNS_4arch4Sm90ELb0ELb0ELb1ELb1ELb0ELb1ELb0ELb1ELb1ELb0ELb0ELb0EEENS1_21CollectiveEpilogueFwdINS6_IJSA_SC_SB_EEES9_SE_SG_Li256ELb1ELb0ELb0ELb0EEENS1_36VarlenDynamicPersistentTileSchedulerILi128ELi112ELi256ELi32ELb0ELb0ELb1ELb0ELb1ELb1EEEEEEEEEvNT_6ParamsE,@"STO_CUDA_ENTRY STV_DEFAULT"
_ZN7cutlass13device_kernelIN5flash11enable_sm90INS1_16FlashAttnFwdSm90INS1_25CollectiveMainloopFwdSm90ILi2EN4cute5tupleIJNS5_1CILi1EEES8_S8_EEENS6_IJNS7_ILi128EEENS7_ILi112EEENS7_ILi192EEEEEELi192ENS_10bfloat16_tEfNS_4arch4Sm90ELb0ELb0ELb1ELb1ELb0ELb1ELb0ELb1ELb1ELb0ELb0ELb0EEENS1_21CollectiveEpilogueFwdINS6_IJSA_SC_SB_EEES9_SE_SG_Li256ELb1ELb0ELb0ELb0EEENS1_36VarlenDynamicPersistentTileSchedulerILi128ELi112ELi256ELi32ELb0ELb0ELb1ELb0ELb1ELb1EEEEEEEEEvNT_6ParamsE:
[----:B------:R-:W-:Y:S01]  /*0000*/  LDC R1, c[0x0][0x37c] ;  /* 0x0000df00ff017b82 */ /* 0x000fe20000000800 */
[----:B------:R-:W-:Y:S05]  /*0010*/  EXIT ;  /* 0x000000000000794d */ /* 0x000fea0003800000 */
.L_x_13:
        /* <DEDUP_REMOVED lines=14> */
.L_x_61:


//--------------------- .text._ZN7cutlass13device_kernelIN5flash11enable_sm90INS1_16FlashAttnFwdSm90INS1_25CollectiveMainloopFwdSm90ILi2EN4cute5tupleIJNS5_1CILi1EEES8_S8_EEENS6_IJNS7_ILi128EEENS7_ILi96EEENS7_ILi192EEEEEELi192ENS_10bfloat16_tEfNS_4arch4Sm90ELb0ELb1ELb1ELb0ELb0ELb0ELb0ELb1ELb1ELb0ELb0ELb0EEENS1_21CollectiveEpilogueFwdINS6_IJSA_SC_SB_EEES9_SE_SG_Li256ELb0ELb0ELb0ELb0EEENS1_30DynamicPersistentTileSchedulerILi256ELi32ELb0ELb0ELb1EEEEEEEEEvNT_6ParamsE --------------------------
	.section	.text._ZN7cutlass13device_kernelIN5flash11enable_sm90INS1_16FlashAttnFwdSm90INS1_25CollectiveMainloopFwdSm90ILi2EN4cute5tupleIJNS5_1CILi1EEES8_S8_EEENS6_IJNS7_ILi128EEENS7_ILi96EEENS7_ILi192EEEEEELi192ENS_10bfloat16_tEfNS_4arch4Sm90ELb0ELb1ELb1ELb0ELb0ELb0ELb0ELb1ELb1ELb0ELb0ELb0EEENS1_21CollectiveEpilogueFwdINS6_IJSA_SC_SB_EEES9_SE_SG_Li256ELb0ELb0ELb0ELb0EEENS1_30DynamicPersistentTileSchedulerILi256ELi32ELb0ELb0ELb1EEEEEEEEEvNT_6ParamsE,"ax",@progbits
	.align	128
.text._ZN7cutlass13device_kernelIN5flash11enable_sm90INS1_16FlashAttnFwdSm90INS1_25CollectiveMainloopFwdSm90ILi2EN4cute5tupleIJNS5_1CILi1EEES8_S8_EEENS6_IJNS7_ILi128EEENS7_ILi96EEENS7_ILi192EEEEEELi192ENS_10bfloat16_tEfNS_4arch4Sm90ELb0ELb1ELb1ELb0ELb0ELb0ELb0ELb1ELb1ELb0ELb0ELb0EEENS1_21CollectiveEpilogueFwdINS6_IJSA_SC_SB_EEES9_SE_SG_Li256ELb0ELb0ELb0ELb0EEENS1_30DynamicPersistentTileSchedulerILi256ELi32ELb0ELb0ELb1EEEEEEEEEvNT_6ParamsE:
        .type           _ZN7cutlass13device_kernelIN5flash11enable_sm90INS1_16FlashAttnFwdSm90INS1_25CollectiveMainloopFwdSm90ILi2EN4cute5tupleIJNS5_1CILi1EEES8_S8_EEENS6_IJNS7_ILi128EEENS7_ILi96EEENS7_ILi192EEEEEELi192ENS_10bfloat16_tEfNS_4arch4Sm90ELb0ELb1ELb1ELb0ELb0ELb0ELb0ELb1ELb1ELb0ELb0ELb0EEENS1_21CollectiveEpilogueFwdINS6_IJSA_SC_SB_EEES9_SE_SG_Li256ELb0ELb0ELb0ELb0EEENS1_30DynamicPersistentTileSchedulerILi256ELi32ELb0ELb0ELb1EEEEEEEEEvNT_6ParamsE,@function
        .size           _ZN7cutlass13device_kernelIN5flash11enable_sm90INS1_16FlashAttnFwdSm90INS1_25CollectiveMainloopFwdSm90ILi2EN4cute5tupleIJNS5_1CILi1EEES8_S8_EEENS6_IJNS7_ILi128EEENS7_ILi96EEENS7_ILi192EEEEEELi192ENS_10bfloat16_tEfNS_4arch4Sm90ELb0ELb1ELb1ELb0ELb0ELb0ELb0ELb1ELb1ELb0ELb0ELb0EEENS1_21CollectiveEpilogueFwdINS6_IJSA_SC_SB_EEES9_SE_SG_Li256ELb0ELb0ELb0ELb0EEENS1_30DynamicPersistentTileSchedulerILi256ELi32ELb0ELb0ELb1EEEEEEEEEvNT_6ParamsE,(.L_x_62 - _ZN7cutlass13device_kernelIN5flash11enable_sm90INS1_16FlashAttnFwdSm90INS1_25CollectiveMainloopFwdSm90ILi2EN4cute5tupleIJNS5_1CILi1EEES8_S8_EEENS6_IJNS7_ILi128EEENS7_ILi96EEENS7_ILi192EEEEEELi192ENS_10bfloat16_tEfNS_4arch4Sm90ELb0ELb1ELb1ELb0ELb0ELb0ELb0ELb1ELb1ELb0ELb0ELb0EEENS1_21CollectiveEpilogueFwdINS6_IJSA_SC_SB_EEES9_SE_SG_Li256ELb0ELb0ELb0ELb0EEENS1_30DynamicPersistentTileSchedulerILi256ELi32ELb0ELb0ELb1EEEEEEEEEvNT_6ParamsE)
        .other          _ZN7cutlass13device_kernelIN5flash11enable_sm90INS1_16FlashAttnFwdSm90INS1_25CollectiveMainloopFwdSm90ILi2EN4cute5tupleIJNS5_1CILi1EEES8_S8_EEENS6_IJNS7_ILi128EEENS7_ILi96EEENS7_ILi192EEEEEELi192ENS_10bfloat16_tEfNS_4arch4Sm90ELb0ELb1ELb1ELb0ELb0ELb0ELb0ELb1ELb1ELb0ELb0ELb0EEENS1_21CollectiveEpilogueFwdINS6_IJSA_SC_SB_EEES9_SE_SG_Li256ELb0ELb0ELb0ELb0EEENS1_30DynamicPersistentTileSchedulerILi256ELi32ELb0ELb0ELb1EEEEEEEEEvNT_6ParamsE,@"STO_CUDA_ENTRY STV_DEFAULT"
_ZN7cutlass13device_kernelIN5flash11enable_sm90INS1_16FlashAttnFwdSm90INS1_25CollectiveMainloopFwdSm90ILi2EN4cute5tupleIJNS5_1CILi1EEES8_S8_EEENS6_IJNS7_ILi128EEENS7_ILi96EEENS7_ILi192EEEEEELi192ENS_10bfloat16_tEfNS_4arch4Sm90ELb0ELb1ELb1ELb0ELb0ELb0ELb0ELb1ELb1ELb0ELb0ELb0EEENS1_21CollectiveEpilogueFwdINS6_IJSA_SC_SB_EEES9_SE_SG_Li256ELb0ELb0ELb0ELb0EEENS1_30DynamicPersistentTileSchedulerILi256ELi32ELb0ELb0ELb1EEEEEEEEEvNT_6ParamsE:
[----:B------:R-:W-:Y:S01]  /*0000*/  LDC R1, c[0x0][0x37c] ;  /* 0x0000df00ff017b82 */ /* 0x000fe20000000800 */
[----:B------:R-:W-:Y:S05]  /*0010*/  EXIT ;  /* 0x000000000000794d */ /* 0x000fea0003800000 */
.L_x_14:
        /* <DEDUP_REMOVED lines=14> */
.L_x_62:


//--------------------- .text._ZN7cutlass13device_kernelIN5flash11enable_sm90INS1_16FlashAttnFwdSm90INS1_25CollectiveMainloopFwdSm90ILi2EN4cute5tupleIJNS5_1CILi1EEES8_S8_EEENS6_IJNS7_ILi128EEENS7_ILi96EEENS7_ILi192EEEEEELi192ENS_10bfloat16_tEfNS_4arch4Sm90ELb0ELb1ELb1ELb1ELb0ELb0ELb0ELb1ELb1ELb0ELb0ELb0EEENS1_21CollectiveEpilogueFwdINS6_IJSA_SC_SB_EEES9_SE_SG_Li256ELb1ELb0ELb0ELb0EEENS1_36VarlenDynamicPersistentTileSchedulerILi128ELi96ELi256ELi32ELb0ELb0ELb1ELb1ELb0ELb1EEEEEEEEEvNT_6ParamsE --------------------------
	.section	.text._ZN7cutlass13device_kernelIN5flash11enable_sm90INS1_16FlashAttnFwdSm90INS1_25CollectiveMainloopFwdSm90ILi2EN4cute5tupleIJNS5_1CILi1EEES8_S8_EEENS6_IJNS7_ILi128EEENS7_ILi96EEENS7_ILi192EEEEEELi192ENS_10bfloat16_tEfNS_4arch4Sm90ELb0ELb1ELb1ELb1ELb0ELb0ELb0ELb1ELb1ELb0ELb0ELb0EEENS1_21CollectiveEpilogueFwdINS6_IJSA_SC_SB_EEES9_SE_SG_Li256ELb1ELb0ELb0ELb0EEENS1_36VarlenDynamicPersistentTileSchedulerILi128ELi96ELi256ELi32ELb0ELb0ELb1ELb1ELb0ELb1EEEEEEEEEvNT_6ParamsE,"ax",@progbits
	.align	128
.text._ZN7cutlass13device_kernelIN5flash11enable_sm90INS1_16FlashAttnFwdSm90INS1_25CollectiveMainloopFwdSm90ILi2EN4cute5tupleIJNS5_1CILi1EEES8_S8_EEENS6_IJNS7_ILi128EEENS7_ILi96EEENS7_ILi192EEEEEELi192ENS_10bfloat16_tEfNS_4arch4Sm90ELb0ELb1ELb1ELb1ELb0ELb0ELb0ELb1ELb1ELb0ELb0ELb0EEENS1_21CollectiveEpilogueFwdINS6_IJSA_SC_SB_EEES9_SE_SG_Li256ELb1ELb0ELb0ELb0EEENS1_36VarlenDynamicPersistentTileSchedulerILi128ELi96ELi256ELi32ELb0ELb0ELb1ELb1ELb0ELb1EEEEEEEEEvNT_6ParamsE:
        .type           _ZN7cutlass13device_kernelIN5flash11enable_sm90INS1_16FlashAttnFwdSm90INS1_25CollectiveMainloopFwdSm90ILi2EN4cute5tupleIJNS5_1CILi1EEES8_S8_EEENS6_IJNS7_ILi128EEENS7_ILi96EEENS7_ILi192EEEEEELi192ENS_10bfloat16_tEfNS_4arch4Sm90ELb0ELb1ELb1ELb1ELb0ELb0ELb0ELb1ELb1ELb0ELb0ELb0EEENS1_21CollectiveEpilogueFwdINS6_IJSA_SC_SB_EEES9_SE_SG_Li256ELb1ELb0ELb0ELb0EEENS1_36VarlenDynamicPersistentTileSchedulerILi128ELi96ELi256ELi32ELb0ELb0ELb1ELb1ELb0ELb1EEEEEEEEEvNT_6ParamsE,@function
        .size           _ZN7cutlass13device_kernelIN5flash11enable_sm90INS1_16FlashAttnFwdSm90INS1_25CollectiveMainloopFwdSm90ILi2EN4cute5tupleIJNS5_1CILi1EEES8_S8_EEENS6_IJNS7_ILi128EEENS7_ILi96EEENS7_ILi192EEEEEELi192ENS_10bfloat16_tEfNS_4arch4Sm90ELb0ELb1ELb1ELb1ELb0ELb0ELb0ELb1ELb1ELb0ELb0ELb0EEENS1_21CollectiveEpilogueFwdINS6_IJSA_SC_SB_EEES9_SE_SG_Li256ELb1ELb0ELb0ELb0EEENS1_36VarlenDynamicPersistentTileSchedulerILi128ELi96ELi256ELi32ELb0ELb0ELb1ELb1ELb0ELb1EEEEEEEEEvNT_6ParamsE,(.L_x_63 - _ZN7cutlass13device_kernelIN5flash11enable_sm90INS1_16FlashAttnFwdSm90INS1_25CollectiveMainloopFwdSm90ILi2EN4cute5tupleIJNS5_1CILi1EEES8_S8_EEENS6_IJNS7_ILi128EEENS7_ILi96EEENS7_ILi192EEEEEELi192ENS_10bfloat16_tEfNS_4arch4Sm90ELb0ELb1ELb1ELb1ELb0ELb0ELb0ELb1ELb1ELb0ELb0ELb0EEENS1_21CollectiveEpilogueFwdINS6_IJSA_SC_SB_EEES9_SE_SG_Li256ELb1ELb0ELb0ELb0EEENS1_36VarlenDynamicPersistentTileSchedulerILi128ELi96ELi256ELi32ELb0ELb0ELb1ELb1ELb0ELb1EEEEEEEEEvNT_6ParamsE)
        .other          _ZN7cutlass13device_kernelIN5flash11enable_sm90INS1_16FlashAttnFwdSm90INS1_25CollectiveMainloopFwdSm90ILi2EN4cute5tupleIJNS5_1CILi1EEES8_S8_EEENS6_IJNS7_ILi128EEENS7_ILi96EEENS7_ILi192EEEEEELi192ENS_10bfloat16_tEfNS_4arch4Sm90ELb0ELb1ELb1ELb1ELb0ELb0ELb0ELb1ELb1ELb0ELb0ELb0EEENS1_21CollectiveEpilogueFwdINS6_IJSA_SC_SB_EEES9_SE_SG_Li256ELb1ELb0ELb0ELb0EEENS1_36VarlenDynamicPersistentTileSchedulerILi128ELi96ELi256ELi32ELb0ELb0ELb1ELb1ELb0ELb1EEEEEEEEEvNT_6ParamsE,@"STO_CUDA_ENTRY STV_DEFAULT"
_ZN7cutlass13device_kernelIN5flash11enable_sm90INS1_16FlashAttnFwdSm90INS1_25CollectiveMainloopFwdSm90ILi2EN4cute5tupleIJNS5_1CILi1EEES8_S8_EEENS6_IJNS7_ILi128EEENS7_ILi96EEENS7_ILi192EEEEEELi192ENS_10bfloat16_tEfNS_4arch4Sm90ELb0ELb1ELb1ELb1ELb0ELb0ELb0ELb1ELb1ELb0ELb0ELb0EEENS1_21CollectiveEpilogueFwdINS6_IJSA_SC_SB_EEES9_SE_SG_Li256ELb1ELb0ELb0ELb0EEENS1_36VarlenDynamicPersistentTileSchedulerILi128ELi96ELi256ELi32ELb0ELb0ELb1ELb1ELb0ELb1EEEEEEEEEvNT_6ParamsE:
[----:B------:R-:W-:Y:S01]  /*0000*/  LDC R1, c[0x0][0x37c] ;  /* 0x0000df00ff017b82 */ /* 0x000fe20000000800 */
[----:B------:R-:W-:Y:S05]  /*0010*/  EXIT ;  /* 0x000000000000794d */ /* 0x000fea0003800000 */
.L_x_15:
        /* <DEDUP_REMOVED lines=14> */
.L_x_63:


//--------------------- .text._ZN7cutlass13device_kernelIN5flash11enable_sm90INS1_16FlashAttnFwdSm90INS1_25CollectiveMainloopFwdSm90ILi2EN4cute5tupleIJNS5_1CILi1EEES8_S8_EEENS6_IJNS7_ILi128EEENS7_ILi96EEENS7_ILi192EEEEEELi192ENS_10bfloat16_tEfNS_4arch4Sm90ELb0ELb1ELb1ELb1ELb0ELb1ELb0ELb1ELb1ELb0ELb0ELb0EEENS1_21CollectiveEpilogueFwdINS6_IJSA_SC_SB_EEES9_SE_SG_Li256ELb1ELb0ELb0ELb0EEENS1_36VarlenDynamicPersistentTileSchedulerILi128ELi96ELi256ELi32ELb0ELb0ELb1ELb1ELb0ELb1EEEEEEEEEvNT_6ParamsE --------------------------
	.section	.text._ZN7cutlass13device_kernelIN5flash11enable_sm90INS1_16FlashAttnFwdSm90INS1_25CollectiveMainloopFwdSm90ILi2EN4cute5tupleIJNS5_1CILi1EEES8_S8_EEENS6_IJNS7_ILi128EEENS7_ILi96EEENS7_ILi192EEEEEELi192ENS_10bfloat16_tEfNS_4arch4Sm90ELb0ELb1ELb1ELb1ELb0ELb1ELb0ELb1ELb1ELb0ELb0ELb0EEENS1_21CollectiveEpilogueFwdINS6_IJSA_SC_SB_EEES9_SE_SG_Li256ELb1ELb0ELb0ELb0EEENS1_36VarlenDynamicPersistentTileSchedulerILi128ELi96ELi256ELi32ELb0ELb0ELb1ELb1ELb0ELb1EEEEEEEEEvNT_6ParamsE,"ax",@progbits
	.align	128
.text._ZN7cutlass13device_kernelIN5flash11enable_sm90INS1_16FlashAttnFwdSm90INS1_25CollectiveMainloopFwdSm90ILi2EN4cute5tupleIJNS5_1CILi1EEES8_S8_EEENS6_IJNS7_ILi128EEENS7_ILi96EEENS7_ILi192EEEEEELi192ENS_10bfloat16_tEfNS_4arch4Sm90ELb0ELb1ELb1ELb1ELb0ELb1ELb0ELb1ELb1ELb0ELb0ELb0EEENS1_21CollectiveEpilogueFwdINS6_IJSA_SC_SB_EEES9_SE_SG_Li256ELb1ELb0ELb0ELb0EEENS1_36VarlenDynamicPersistentTileSchedulerILi128ELi96ELi256ELi32ELb0ELb0ELb1ELb1ELb0ELb1EEEEEEEEEvNT_6ParamsE:
        .type           _ZN7cutlass13device_kernelIN5flash11enable_sm90INS1_16FlashAttnFwdSm90INS1_25CollectiveMainloopFwdSm90ILi2EN4cute5tupleIJNS5_1CILi1EEES8_S8_EEENS6_IJNS7_ILi128EEENS7_ILi96EEENS7_ILi192EEEEEELi192ENS_10bfloat16_tEfNS_4arch4Sm90ELb0ELb1ELb1ELb1ELb0ELb1ELb0ELb1ELb1ELb0ELb0ELb0EEENS1_21CollectiveEpilogueFwdINS6_IJSA_SC_SB_EEES9_SE_SG_Li256ELb1ELb0ELb0ELb0EEENS1_36VarlenDynamicPersistentTileSchedulerILi128ELi96ELi256ELi32ELb0ELb0ELb1ELb1ELb0ELb1EEEEEEEEEvNT_6ParamsE,@function
        .size           _ZN7cutlass13device_kernelIN5flash11enable_sm90INS1_16FlashAttnFwdSm90INS1_25CollectiveMainloopFwdSm90ILi2EN4cute5tupleIJNS5_1CILi1EEES8_S8_EEENS6_IJNS7_ILi128EEENS7_ILi96EEENS7_ILi192EEEEEELi192ENS_10bfloat16_tEfNS_4arch4Sm90ELb0ELb1ELb1ELb1ELb0ELb1ELb0ELb1ELb1ELb0ELb0ELb0EEENS1_21CollectiveEpilogueFwdINS6_IJSA_SC_SB_EEES9_SE_SG_Li256ELb1ELb0ELb0ELb0EEENS1_36VarlenDynamicPersistentTileSchedulerILi128ELi96ELi256ELi32ELb0ELb0ELb1ELb1ELb0ELb1EEEEEEEEEvNT_6ParamsE,(.L_x_64 - _ZN7cutlass13device_kernelIN5flash11enable_sm90INS1_16FlashAttnFwdSm90INS1_25CollectiveMainloopFwdSm90ILi2EN4cute5tupleIJNS5_1CILi1EEES8_S8_EEENS6_IJNS7_ILi128EEENS7_ILi96EEENS7_ILi192EEEEEELi192ENS_10bfloat16_tEfNS_4arch4Sm90ELb0ELb1ELb1ELb1ELb0ELb1ELb0ELb1ELb1ELb0ELb0ELb0EEENS1_21CollectiveEpilogueFwdINS6_IJSA_SC_SB_EEES9_SE_SG_Li256ELb1ELb0ELb0ELb0EEENS1_36VarlenDynamicPersistentTileSchedulerILi128ELi96ELi256ELi32ELb0ELb0ELb1ELb1ELb0ELb1EEEEEEEEEvNT_6ParamsE)
        .other          _ZN7cutlass13device_kernelIN5flash11enable_sm90INS1_16FlashAttnFwdSm90INS1_25CollectiveMainloopFwdSm90ILi2EN4cute5tupleIJNS5_1CILi1EEES8_S8_EEENS6_IJNS7_ILi128EEENS7_ILi96EEENS7_ILi192EEEEEELi192ENS_10bfloat16_tEfNS_4arch4Sm90ELb0ELb1ELb1ELb1ELb0ELb1ELb0ELb1ELb1ELb0ELb0ELb0EEENS1_21CollectiveEpilogueFwdINS6_IJSA_SC_SB_EEES9_SE_SG_Li256ELb1ELb0ELb0ELb0EEENS1_36VarlenDynamicPersistentTileSchedulerILi128ELi96ELi256ELi32ELb0ELb0ELb1ELb1ELb0ELb1EEEEEEEEEvNT_6ParamsE,@"STO_CUDA_ENTRY STV_DEFAULT"
_ZN7cutlass13device_kernelIN5flash11enable_sm90INS1_16FlashAttnFwdSm90INS1_25CollectiveMainloopFwdSm90ILi2EN4cute5tupleIJNS5_1CILi1EEES8_S8_EEENS6_IJNS7_ILi128EEENS7_ILi96EEENS7_ILi192EEEEEELi192ENS_10bfloat16_tEfNS_4arch4Sm90ELb0ELb1ELb1ELb1ELb0ELb1ELb0ELb1ELb1ELb0ELb0ELb0EEENS1_21CollectiveEpilogueFwdINS6_IJSA_SC_SB_EEES9_SE_SG_Li256ELb1ELb0ELb0ELb0EEENS1_36VarlenDynamicPersistentTileSchedulerILi128ELi96ELi256ELi32ELb0ELb0ELb1ELb1ELb0ELb1EEEEEEEEEvNT_6ParamsE:
[----:B------:R-:W-:Y:S01]  /*0000*/  LDC R1, c[0x0][0x37c] ;  /* 0x0000df00ff017b82 */ /* 0x000fe20000000800 */
[----:B------:R-:W-:Y:S05]  /*0010*/  EXIT ;  /* 0x000000000000794d */ /* 0x000fea0003800000 */
.L_x_16:
        /* <DEDUP_REMOVED lines=14> */
.L_x_64:


//--------------------- .text._ZN7cutlass13device_kernelIN5flash11enable_sm90INS1_16FlashAttnFwdSm90INS1_25CollectiveMainloopFwdSm90ILi2EN4cute5tupleIJNS5_1CILi1EEES8_S8_EEENS6_IJNS7_ILi128EEENS7_ILi112EEENS7_ILi192EEEEEELi192ENS_10bfloat16_tEfNS_4arch4Sm90ELb1ELb0ELb1ELb0ELb0ELb0ELb0ELb1ELb1ELb0ELb0ELb0EEENS1_21CollectiveEpilogueFwdINS6_IJSA_SC_SB_EEES9_SE_SG_Li256ELb0ELb0ELb0ELb0EEENS1_30DynamicPersistentTileSchedulerILi256ELi32ELb0ELb0ELb1EEEEEEEEEvNT_6ParamsE --------------------------
	.section	.text._ZN7cutlass13device_kernelIN5flash11enable_sm90INS1_16FlashAttnFwdSm90INS1_25CollectiveMainloopFwdSm90ILi2EN4cute5tupleIJNS5_1CILi1EEES8_S8_EEENS6_IJNS7_ILi128EEENS7_ILi112EEENS7_ILi192EEEEEELi192ENS_10bfloat16_tEfNS_4arch4Sm90ELb1ELb0ELb1ELb0ELb0ELb0ELb0ELb1ELb1ELb0ELb0ELb0EEENS1_21CollectiveEpilogueFwdINS6_IJSA_SC_SB_EEES9_SE_SG_Li256ELb0ELb0ELb0ELb0EEENS1_30DynamicPersistentTileSchedulerILi256ELi32ELb0ELb0ELb1EEEEEEEEEvNT_6ParamsE,"ax",@progbits
	.align	128
.text._ZN7cutlass13device_kernelIN5flash11enable_sm90INS1_16FlashAttnFwdSm90INS1_25CollectiveMainloopFwdSm90ILi2EN4cute5tupleIJNS5_1CILi1EEES8_S8_EEENS6_IJNS7_ILi128EEENS7_ILi112EEENS7_ILi192EEEEEELi192ENS_10bfloat16_tEfNS_4arch4Sm90ELb1ELb0ELb1ELb0ELb0ELb0ELb0ELb1ELb1ELb0ELb0ELb0EEENS1_21CollectiveEpilogueFwdINS6_IJSA_SC_SB_EEES9_SE_SG_Li256ELb0ELb0ELb0ELb0EEENS1_30DynamicPersistentTileSchedulerILi256ELi32ELb0ELb0ELb1EEEEEEEEEvNT_6ParamsE:
        .type           _ZN7cutlass13device_kernelIN5flash11enable_sm90INS1_16FlashAttnFwdSm90INS1_25CollectiveMainloopFwdSm90ILi2EN4cute5tupleIJNS5_1CILi1EEES8_S8_EEENS6_IJNS7_ILi128EEENS7_ILi112EEENS7_ILi192EEEEEELi192ENS_10bfloat16_tEfNS_4arch4Sm90ELb1ELb0ELb1ELb0ELb0ELb0ELb0ELb1ELb1ELb0ELb0ELb0EEENS1_21CollectiveEpilogueFwdINS6_IJSA_SC_SB_EEES9_SE_SG_Li256ELb0ELb0ELb0ELb0EEENS1_30DynamicPersistentTileSchedulerILi256ELi32ELb0ELb0ELb1EEEEEEEEEvNT_6ParamsE,@function
        .size           _ZN7cutlass13device_kernelIN5flash11enable_sm90INS1_16FlashAttnFwdSm90INS1_25CollectiveMainloopFwdSm90ILi2EN4cute5tupleIJNS5_1CILi1EEES8_S8_EEENS6_IJNS7_ILi128EEENS7_ILi112EEENS7_ILi192EEEEEELi192ENS_10bfloat16_tEfNS_4arch4Sm90ELb1ELb0ELb1ELb0ELb0ELb0ELb0ELb1ELb1ELb0ELb0ELb0EEENS1_21CollectiveEpilogueFwdINS6_IJSA_SC_SB_EEES9_SE_SG_Li256ELb0ELb0ELb0ELb0EEENS1_30DynamicPersistentTileSchedulerILi256ELi32ELb0ELb0ELb1EEEEEEEEEvNT_6ParamsE,(.L_x_65 - _ZN7cutlass13device_kernelIN5flash11enable_sm90INS1_16FlashAttnFwdSm90INS1_25CollectiveMainloopFwdSm90ILi2EN4cute5tupleIJNS5_1CILi1EEES8_S8_EEENS6_IJNS7_ILi128EEENS7_ILi112EEENS7_ILi192EEEEEELi192ENS_10bfloat16_tEfNS_4arch4Sm90ELb1ELb0ELb1ELb0ELb0ELb0ELb0ELb1ELb1ELb0ELb0ELb0EEENS1_21CollectiveEpilogueFwdINS6_IJSA_SC_SB_EEES9_SE_SG_Li256ELb0ELb0ELb0ELb0EEENS1_30DynamicPersistentTileSchedulerILi256ELi32ELb0ELb0ELb1EEEEEEEEEvNT_6ParamsE)
        .other          _ZN7cutlass13device_kernelIN5flash11enable_sm90INS1_16FlashAttnFwdSm90INS1_25CollectiveMainloopFwdSm90ILi2EN4cute5tupleIJNS5_1CILi1EEES8_S8_EEENS6_IJNS7_ILi128EEENS7_ILi112EEENS7_ILi192EEEEEELi192ENS_10bfloat16_tEfNS_4arch4Sm90ELb1ELb0ELb1ELb0ELb0ELb0ELb0ELb1ELb1ELb0ELb0ELb0EEENS1_21CollectiveEpilogueFwdINS6_IJSA_SC_SB_EEES9_SE_SG_Li256ELb0ELb0ELb0ELb0EEENS1_30DynamicPersistentTileSchedulerILi256ELi32ELb0ELb0ELb1EEEEEEEEEvNT_6ParamsE,@"STO_CUDA_ENTRY STV_DEFAULT"
_ZN7cutlass13device_kernelIN5flash11enable_sm90INS1_16FlashAttnFwdSm90INS1_25CollectiveMainloopFwdSm90ILi2EN4cute5tupleIJNS5_1CILi1EEES8_S8_EEENS6_IJNS7_ILi128EEENS7_ILi112EEENS7_ILi192EEEEEELi192ENS_10bfloat16_tEfNS_4arch4Sm90ELb1ELb0ELb1ELb0ELb0ELb0ELb0ELb1ELb1ELb0ELb0ELb0EEENS1_21CollectiveEpilogueFwdINS6_IJSA_SC_SB_EEES9_SE_SG_Li256ELb0ELb0ELb0ELb0EEENS1_30DynamicPersistentTileSchedulerILi256ELi32ELb0ELb0ELb1EEEEEEEEEvNT_6ParamsE:
[----:B------:R-:W-:Y:S01]  /*0000*/  LDC R1, c[0x0][0x37c] ;  /* 0x0000df00ff017b82 */ /* 0x000fe20000000800 */
[----:B------:R-:W-:Y:S05]  /*0010*/  EXIT ;  /* 0x000000000000794d */ /* 0x000fea0003800000 */
.L_x_17:
        /* <DEDUP_REMOVED lines=14> */
.L_x_65:


//--------------------- .text._ZN7cutlass13device_kernelIN5flash11enable_sm90INS1_16FlashAttnFwdSm90INS1_25CollectiveMainloopFwdSm90ILi2EN4cute5tupleIJNS5_1CILi1EEES8_S8_EEENS6_IJNS7_ILi128EEENS7_ILi112EEENS7_ILi192EEEEEELi192ENS_10bfloat16_tEfNS_4arch4Sm90ELb1ELb0ELb1ELb1ELb0ELb0ELb0ELb1ELb1ELb0ELb0ELb0EEENS1_21CollectiveEpilogueFwdINS6_IJSA_SC_SB_EEES9_SE_SG_Li256ELb1ELb0ELb0ELb0EEENS1_36VarlenDynamicPersistentTileSchedulerILi128ELi112ELi256ELi32ELb0ELb0ELb1ELb1ELb1ELb1EEEEEEEEEvNT_6ParamsE --------------------------
	.section	.text._ZN7cutlass13device_kernelIN5flash11enable_sm90INS1_16FlashAttnFwdSm90INS1_25CollectiveMainloopFwdSm90ILi2EN4cute5tupleIJNS5_1CILi1EEES8_S8_EEENS6_IJNS7_ILi128EEENS7_ILi112EEENS7_ILi192EEEEEELi192ENS_10bfloat16_tEfNS_4arch4Sm90ELb1ELb0ELb1ELb1ELb0ELb0ELb0ELb1ELb1ELb0ELb0ELb0EEENS1_21CollectiveEpilogueFwdINS6_IJSA_SC_SB_EEES9_SE_SG_Li256ELb1ELb0ELb0ELb0EEENS1_36VarlenDynamicPersistentTileSchedulerILi128ELi112ELi256ELi32ELb0ELb0ELb1ELb1ELb1ELb1EEEEEEEEEvNT_6ParamsE,"ax",@progbits
	.align	128
.text._ZN7cutlass13device_kernelIN5flash11enable_sm90INS1_16FlashAttnFwdSm90INS1_25CollectiveMainloopFwdSm90ILi2EN4cute5tupleIJNS5_1CILi1EEES8_S8_EEENS6_IJNS7_ILi128EEENS7_ILi112EEENS7_ILi192EEEEEELi192ENS_10bfloat16_tEfNS_4arch4Sm90ELb1ELb0ELb1ELb1ELb0ELb0ELb0ELb1ELb1ELb0ELb0ELb0EEENS1_21CollectiveEpilogueFwdINS6_IJSA_SC_SB_EEES9_SE_SG_Li256ELb1ELb0ELb0ELb0EEENS1_36VarlenDynamicPersistentTileSchedulerILi128ELi112ELi256ELi32ELb0ELb0ELb1ELb1ELb1ELb1EEEEEEEEEvNT_6ParamsE:
        .type           _ZN7cutlass13device_kernelIN5flash11enable_sm90INS1_16FlashAttnFwdSm90INS1_25CollectiveMainloopFwdSm90ILi2EN4cute5tupleIJNS5_1CILi1EEES8_S8_EEENS6_IJNS7_ILi128EEENS7_ILi112EEENS7_ILi192EEEEEELi192ENS_10bfloat16_tEfNS_4arch4Sm90ELb1ELb0ELb1ELb1ELb0ELb0ELb0ELb1ELb1ELb0ELb0ELb0EEENS1_21CollectiveEpilogueFwdINS6_IJSA_SC_SB_EEES9_SE_SG_Li256ELb1ELb0ELb0ELb0EEENS1_36VarlenDynamicPersistentTileSchedulerILi128ELi112ELi256ELi32ELb0ELb0ELb1ELb1ELb1ELb1EEEEEEEEEvNT_6ParamsE,@function
        .size           _ZN7cutlass13device_kernelIN5flash11enable_sm90INS1_16FlashAttnFwdSm90INS1_25CollectiveMainloopFwdSm90ILi2EN4cute5tupleIJNS5_1CILi1EEES8_S8_EEENS6_IJNS7_ILi128EEENS7_ILi112EEENS7_ILi192EEEEEELi192ENS_10bfloat16_tEfNS_4arch4Sm90ELb1ELb0ELb1ELb1ELb0ELb0ELb0ELb1ELb1ELb0ELb0ELb0EEENS1_21CollectiveEpilogueFwdINS6_IJSA_SC_SB_EEES9_SE_SG_Li256ELb1ELb0ELb0ELb0EEENS1_36VarlenDynamicPersistentTileSchedulerILi128ELi112ELi256ELi32ELb0ELb0ELb1ELb1ELb1ELb1EEEEEEEEEvNT_6ParamsE,(.L_x_66 - _ZN7cutlass13device_kernelIN5flash11enable_sm90INS1_16FlashAttnFwdSm90INS1_25CollectiveMainloopFwdSm90ILi2EN4cute5tupleIJNS5_1CILi1EEES8_S8_EEENS6_IJNS7_ILi128EEENS7_ILi112EEENS7_ILi192EEEEEELi192ENS_10bfloat16_tEfNS_4arch4Sm90ELb1ELb0ELb1ELb1ELb0ELb0ELb0ELb1ELb1ELb0ELb0ELb0EEENS1_21CollectiveEpilogueFwdINS6_IJSA_SC_SB_EEES9_SE_SG_Li256ELb1ELb0ELb0ELb0EEENS1_36VarlenDynamicPersistentTileSchedulerILi128ELi112ELi256ELi32ELb0ELb0ELb1ELb1ELb1ELb1EEEEEEEEEvNT_6ParamsE)
        .other          _ZN7cutlass13device_kernelIN5flash11enable_sm90INS1_16FlashAttnFwdSm90INS1_25CollectiveMainloopFwdSm90ILi2EN4cute5tupleIJNS5_1CILi1EEES8_S8_EEENS6_IJNS7_ILi128EEENS7_ILi112EEENS7_ILi192EEEEEELi192ENS_10bfloat16_tEfNS_4arch4Sm90ELb1ELb0ELb1ELb1ELb0ELb0ELb0ELb1ELb1ELb0ELb0ELb0EEENS1_21CollectiveEpilogueFwdINS6_IJSA_SC_SB_EEES9_SE_SG_Li256ELb1ELb0ELb0ELb0EEENS1_36VarlenDynamicPersistentTileSchedulerILi128ELi112ELi256ELi32ELb0ELb0ELb1ELb1ELb1ELb1EEEEEEEEEvNT_6ParamsE,@"STO_CUDA_ENTRY STV_DEFAULT"
_ZN7cutlass13device_kernelIN5flash11enable_sm90INS1_16FlashAttnFwdSm90INS1_25CollectiveMainloopFwdSm90ILi2EN4cute5tupleIJNS5_1CILi1EEES8_S8_EEENS6_IJNS7_ILi128EEENS7_ILi112EEENS7_ILi192EEEEEELi192ENS_10bfloat16_tEfNS_4arch4Sm90ELb1ELb0ELb1ELb1ELb0ELb0ELb0ELb1ELb1ELb0ELb0ELb0EEENS1_21CollectiveEpilogueFwdINS6_IJSA_SC_SB_EEES9_SE_SG_Li256ELb1ELb0ELb0ELb0EEENS1_36VarlenDynamicPersistentTileSchedulerILi128ELi112ELi256ELi32ELb0ELb0ELb1ELb1ELb1ELb1EEEEEEEEEvNT_6ParamsE:
[----:B------:R-:W-:Y:S01]  /*0000*/  LDC R1, c[0x0][0x37c] ;  /* 0x0000df00ff017b82 */ /* 0x000fe20000000800 */
[----:B------:R-:W-:Y:S05]  /*0010*/  EXIT ;  /* 0x000000000000794d */ /* 0x000fea0003800000 */
.L_x_18:
        /* <DEDUP_REMOVED lines=14> */
.L_x_66:


//--------------------- .text._ZN7cutlass13device_kernelIN5flash11enable_sm90INS1_16FlashAttnFwdSm90INS1_25CollectiveMainloopFwdSm90ILi2EN4cute5tupleIJNS5_1CILi1EEES8_S8_EEENS6_IJNS7_ILi128EEENS7_ILi112EEENS7_ILi192EEEEEELi192ENS_10bfloat16_tEfNS_4arch4Sm90ELb1ELb0ELb1ELb1ELb0ELb1ELb0ELb1ELb1ELb0ELb0ELb0EEENS1_21CollectiveEpilogueFwdINS6_IJSA_SC_SB_EEES9_SE_SG_Li256ELb1ELb0ELb0ELb0EEENS1_36VarlenDynamicPersistentTileSchedulerILi128ELi112ELi256ELi32ELb0ELb0ELb1ELb1ELb1ELb1EEEEEEEEEvNT_6ParamsE --------------------------
	.section	.text._ZN7cutlass13device_kernelIN5flash11enable_sm90INS1_16FlashAttnFwdSm90INS1_25CollectiveMainloopFwdSm90ILi2EN4cute5tupleIJNS5_1CILi1EEES8_S8_EEENS6_IJNS7_ILi128EEENS7_ILi112EEENS7_ILi192EEEEEELi192ENS_10bfloat16_tEfNS_4arch4Sm90ELb1ELb0ELb1ELb1ELb0ELb1ELb0ELb1ELb1ELb0ELb0ELb0EEENS1_21CollectiveEpilogueFwdINS6_IJSA_SC_SB_EEES9_SE_SG_Li256ELb1ELb0ELb0ELb0EEENS1_36VarlenDynamicPersistentTileSchedulerILi128ELi112ELi256ELi32ELb0ELb0ELb1ELb1ELb1ELb1EEEEEEEEEvNT_6ParamsE,"ax",@progbits
	.align	128
.text._ZN7cutlass13device_kernelIN5flash11enable_sm90INS1_16FlashAttnFwdSm90INS1_25CollectiveMainloopFwdSm90ILi2EN4cute5tupleIJNS5_1CILi1EEES8_S8_EEENS6_IJNS7_ILi128EEENS7_ILi112EEENS7_ILi192EEEEEELi192ENS_10bfloat16_tEfNS_4arch4Sm90ELb1ELb0ELb1ELb1ELb0ELb1ELb0ELb1ELb1ELb0ELb0ELb0EEENS1_21CollectiveEpilogueFwdINS6_IJSA_SC_SB_EEES9_SE_SG_Li256ELb1ELb0ELb0ELb0EEENS1_36VarlenDynamicPersistentTileSchedulerILi128ELi112ELi256ELi32ELb0ELb0ELb1ELb1ELb1ELb1EEEEEEEEEvNT_6ParamsE:
        .type           _ZN7cutlass13device_kernelIN5flash11enable_sm90INS1_16FlashAttnFwdSm90INS1_25CollectiveMainloopFwdSm90ILi2EN4cute5tupleIJNS5_1CILi1EEES8_S8_EEENS6_IJNS7_ILi128EEENS7_ILi112EEENS7_ILi192EEEEEELi192ENS_10bfloat16_tEfNS_4arch4Sm90ELb1ELb0ELb1ELb1ELb0ELb1ELb0ELb1ELb1ELb0ELb0ELb0EEENS1_21CollectiveEpilogueFwdINS6_IJSA_SC_SB_EEES9_SE_SG_Li256ELb1ELb0ELb0ELb0EEENS1_36VarlenDynamicPersistentTileSchedulerILi128ELi112ELi256ELi32ELb0ELb0ELb1ELb1ELb1ELb1EEEEEEEEEvNT_6ParamsE,@function
        .size           _ZN7cutlass13device_kernelIN5flash11enable_sm90INS1_16FlashAttnFwdSm90INS1_25CollectiveMainloopFwdSm90ILi2EN4cute5tupleIJNS5_1CILi1EEES8_S8_EEENS6_IJNS7_ILi128EEENS7_ILi112EEENS7_ILi192EEEEEELi192ENS_10bfloat16_tEfNS_4arch4Sm90ELb1ELb0ELb1ELb1ELb0ELb1ELb0ELb1ELb1ELb0ELb0ELb0EEENS1_21CollectiveEpilogueFwdINS6_IJSA_SC_SB_EEES9_SE_SG_Li256ELb1ELb0ELb0ELb0EEENS1_36VarlenDynamicPersistentTileSchedulerILi128ELi112ELi256ELi32ELb0ELb0ELb1ELb1ELb1ELb1EEEEEEEEEvNT_6ParamsE,(.L_x_67 - _ZN7cutlass13device_kernelIN5flash11enable_sm90INS1_16FlashAttnFwdSm90INS1_25CollectiveMainloopFwdSm90ILi2EN4cute5tupleIJNS5_1CILi1EEES8_S8_EEENS6_IJNS7_ILi128EEENS7_ILi112EEENS7_ILi192EEEEEELi192ENS_10bfloat16_tEfNS_4arch4Sm90ELb1ELb0ELb1ELb1ELb0ELb1ELb0ELb1ELb1ELb0ELb0ELb0EEENS1_21CollectiveEpilogueFwdINS6_IJSA_SC_SB_EEES9_SE_SG_Li256ELb1ELb0ELb0ELb0EEENS1_36VarlenDynamicPersistentTileSchedulerILi128ELi112ELi256ELi32ELb0ELb0ELb1ELb1ELb1ELb1EEEEEEEEEvNT_6ParamsE)
        .other          _ZN7cutlass13device_kernelIN5flash11enable_sm90INS1_16FlashAttnFwdSm90INS1_25CollectiveMainloopFwdSm90ILi2EN4cute5tupleIJNS5_1CILi1EEES8_S8_EEENS6_IJNS7_ILi128EEENS7_ILi112EEENS7_ILi192EEEEEELi192ENS_10bfloat16_tEfNS_4arch4Sm90ELb1ELb0ELb1ELb1ELb0ELb1ELb0ELb1ELb1ELb0ELb0ELb0EEENS1_21CollectiveEpilogueFwdINS6_IJSA_SC_SB_EEES9_SE_SG_Li256ELb1ELb0ELb0ELb0EEENS1_36VarlenDynamicPersistentTileSchedulerILi128ELi112ELi256ELi32ELb0ELb0ELb1ELb1ELb1ELb1EEEEEEEEEvNT_6ParamsE,@"STO_CUDA_ENTRY STV_DEFAULT"
_ZN7cutlass13device_kernelIN5flash11enable_sm90INS1_16FlashAttnFwdSm90INS1_25CollectiveMainloopFwdSm90ILi2EN4cute5tupleIJNS5_1CILi1EEES8_S8_EEENS6_IJNS7_ILi128EEENS7_ILi112EEENS7_ILi192EEEEEELi192ENS_10bfloat16_tEfNS_4arch4Sm90ELb1ELb0ELb1ELb1ELb0ELb1ELb0ELb1ELb1ELb0ELb0ELb0EEENS1_21CollectiveEpilogueFwdINS6_IJSA_SC_SB_EEES9_SE_SG_Li256ELb1ELb0ELb0ELb0EEENS1_36VarlenDynamicPersistentTileSchedulerILi128ELi112ELi256ELi32ELb0ELb0ELb1ELb1ELb1ELb1EEEEEEEEEvNT_6ParamsE:
[----:B------:R-:W-:Y:S01]  /*0000*/  LDC R1, c[0x0][0x37c] ;  /* 0x0000df00ff017b82 */ /* 0x000fe20000000800 */
[----:B------:R-:W-:Y:S05]  /*0010*/  EXIT ;  /* 0x000000000000794d */ /* 0x000fea0003800000 */
.L_x_19:
        /* <DEDUP_REMOVED lines=14> */
.L_x_67:


//--------------------- .text._ZN7cutlass13device_kernelIN5flash11enable_sm90INS1_16FlashAttnFwdSm90INS1_25CollectiveMainloopFwdSm90ILi2EN4cute5tupleIJNS5_1CILi1EEES8_S8_EEENS6_IJNS7_ILi128EEENS7_ILi176EEESA_EEELi128ENS_10bfloat16_tEfNS_4arch4Sm90ELb0ELb0ELb1ELb0ELb0ELb0ELb0ELb1ELb1ELb0ELb0ELb0EEENS1_21CollectiveEpilogueFwdINS6_IJSA_SA_SB_EEES9_SD_SF_Li256ELb0ELb0ELb0ELb0EEENS1_29StaticPersistentTileSchedulerILb0EEEEEEEEEvNT_6ParamsE --------------------------
	.section	.text._ZN7cutlass13device_kernelIN5flash11enable_sm90INS1_16FlashAttnFwdSm90INS1_25CollectiveMainloopFwdSm90ILi2EN4cute5tupleIJNS5_1CILi1EEES8_S8_EEENS6_IJNS7_ILi128EEENS7_ILi176EEESA_EEELi128ENS_10bfloat16_tEfNS_4arch4Sm90ELb0ELb0ELb1ELb0ELb0ELb0ELb0ELb1ELb1ELb0ELb0ELb0EEENS1_21CollectiveEpilogueFwdINS6_IJSA_SA_SB_EEES9_SD_SF_Li256ELb0ELb0ELb0ELb0EEENS1_29StaticPersistentTileSchedulerILb0EEEEEEEEEvNT_6ParamsE,"ax",@progbits
	.align	128
.text._ZN7cutlass13device_kernelIN5flash11enable_sm90INS1_16FlashAttnFwdSm90INS1_25CollectiveMainloopFwdSm90ILi2EN4cute5tupleIJNS5_1CILi1EEES8_S8_EEENS6_IJNS7_ILi128EEENS7_ILi176EEESA_EEELi128ENS_10bfloat16_tEfNS_4arch4Sm90ELb0ELb0ELb1ELb0ELb0ELb0ELb0ELb1ELb1ELb0ELb0ELb0EEENS1_21CollectiveEpilogueFwdINS6_IJSA_SA_SB_EEES9_SD_SF_Li256ELb0ELb0ELb0ELb0EEENS1_29StaticPersistentTileSchedulerILb0EEEEEEEEEvNT_6ParamsE:
        .type           _ZN7cutlass13device_kernelIN5flash11enable_sm90INS1_16FlashAttnFwdSm90INS1_25CollectiveMainloopFwdSm90ILi2EN4cute5tupleIJNS5_1CILi1EEES8_S8_EEENS6_IJNS7_ILi128EEENS7_ILi176EEESA_EEELi128ENS_10bfloat16_tEfNS_4arch4Sm90ELb0ELb0ELb1ELb0ELb0ELb0ELb0ELb1ELb1ELb0ELb0ELb0EEENS1_21CollectiveEpilogueFwdINS6_IJSA_SA_SB_EEES9_SD_SF_Li256ELb0ELb0ELb0ELb0EEENS1_29StaticPersistentTileSchedulerILb0EEEEEEEEEvNT_6ParamsE,@function
        .size           _ZN7cutlass13device_kernelIN5flash11enable_sm90INS1_16FlashAttnFwdSm90INS1_25CollectiveMainloopFwdSm90ILi2EN4cute5tupleIJNS5_1CILi1EEES8_S8_EEENS6_IJNS7_ILi128EEENS7_ILi176EEESA_EEELi128ENS_10bfloat16_tEfNS_4arch4Sm90ELb0ELb0ELb1ELb0ELb0ELb0ELb0ELb1ELb1ELb0ELb0ELb0EEENS1_21CollectiveEpilogueFwdINS6_IJSA_SA_SB_EEES9_SD_SF_Li256ELb0ELb0ELb0ELb0EEENS1_29StaticPersistentTileSchedulerILb0EEEEEEEEEvNT_6ParamsE,(.L_x_68 - _ZN7cutlass13device_kernelIN5flash11enable_sm90INS1_16FlashAttnFwdSm90INS1_25CollectiveMainloopFwdSm90ILi2EN4cute5tupleIJNS5_1CILi1EEES8_S8_EEENS6_IJNS7_ILi128EEENS7_ILi176EEESA_EEELi128ENS_10bfloat16_tEfNS_4arch4Sm90ELb0ELb0ELb1ELb0ELb0ELb0ELb0ELb1ELb1ELb0ELb0ELb0EEENS1_21CollectiveEpilogueFwdINS6_IJSA_SA_SB_EEES9_SD_SF_Li256ELb0ELb0ELb0ELb0EEENS1_29StaticPersistentTileSchedulerILb0EEEEEEEEEvNT_6ParamsE)
        .other          _ZN7cutlass13device_kernelIN5flash11enable_sm90INS1_16FlashAttnFwdSm90INS1_25CollectiveMainloopFwdSm90ILi2EN4cute5tupleIJNS5_1CILi1EEES8_S8_EEENS6_IJNS7_ILi128EEENS7_ILi176EEESA_EEELi128ENS_10bfloat16_tEfNS_4arch4Sm90ELb0ELb0ELb1ELb0ELb0ELb0ELb0ELb1ELb1ELb0ELb0ELb0EEENS1_21CollectiveEpilogueFwdINS6_IJSA_SA_SB_EEES9_SD_SF_Li256ELb0ELb0ELb0ELb0EEENS1_29StaticPersistentTileSchedulerILb0EEEEEEEEEvNT_6ParamsE,@"STO_CUDA_ENTRY STV_DEFAULT"
_ZN7cutlass13device_kernelIN5flash11enable_sm90INS1_16FlashAttnFwdSm90INS1_25CollectiveMainloopFwdSm90ILi2EN4cute5tupleIJNS5_1CILi1EEES8_S8_EEENS6_IJNS7_ILi128EEENS7_ILi176EEESA_EEELi128ENS_10bfloat16_tEfNS_4arch4Sm90ELb0ELb0ELb1ELb0ELb0ELb0ELb0ELb1ELb1ELb0ELb0ELb0EEENS1_21CollectiveEpilogueFwdINS6_IJSA_SA_SB_EEES9_SD_SF_Li256ELb0ELb0ELb0ELb0EEENS1_29StaticPersistentTileSchedulerILb0EEEEEEEEEvNT_6ParamsE:
[----:B------:R-:W-:Y:S01]  /*0000*/  LDC R1, c[0x0][0x37c] ;  /* 0x0000df00ff017b82 */ /* 0x000fe20000000800 */
[----:B------:R-:W-:Y:S05]  /*0010*/  EXIT ;  /* 0x000000000000794d */ /* 0x000fea0003800000 */
.L_x_20:
        /* <DEDUP_REMOVED lines=14> */
.L_x_68:


//--------------------- .text._ZN7cutlass13device_kernelIN5flash11enable_sm90INS1_16FlashAttnFwdSm90INS1_25CollectiveMainloopFwdSm90ILi2EN4cute5tupleIJNS5_1CILi2EEENS7_ILi1EEES9_EEENS6_IJNS7_ILi128EEENS7_ILi176EEESB_EEELi128ENS_10bfloat16_tEfNS_4arch4Sm90ELb0ELb0ELb1ELb0ELb0ELb0ELb0ELb1ELb1ELb0ELb0ELb0EEENS1_21CollectiveEpilogueFwdINS6_IJSB_SB_SC_EEESA_SE_SG_Li256ELb0ELb0ELb0ELb0EEENS1_29StaticPersistentTileSchedulerILb0EEEEEEEEEvNT_6ParamsE --------------------------
	.section	.text._ZN7cutlass13device_kernelIN5flash11enable_sm90INS1_16FlashAttnFwdSm90INS1_25CollectiveMainloopFwdSm90ILi2EN4cute5tupleIJNS5_1CILi2EEENS7_ILi1EEES9_EEENS6_IJNS7_ILi128EEENS7_ILi176EEESB_EEELi128ENS_10bfloat16_tEfNS_4arch4Sm90ELb0ELb0ELb1ELb0ELb0ELb0ELb0ELb1ELb1ELb0ELb0ELb0EEENS1_21CollectiveEpilogueFwdINS6_IJSB_SB_SC_EEESA_SE_SG_Li256ELb0ELb0ELb0ELb0EEENS1_29StaticPersistentTileSchedulerILb0EEEEEEEEEvNT_6ParamsE,"ax",@progbits
	.align	128
.text._ZN7cutlass13device_kernelIN5flash11enable_sm90INS1_16FlashAttnFwdSm90INS1_25CollectiveMainloopFwdSm90ILi2EN4cute5tupleIJNS5_1CILi2EEENS7_ILi1EEES9_EEENS6_IJNS7_ILi128EEENS7_ILi176EEESB_EEELi128ENS_10bfloat16_tEfNS_4arch4Sm90ELb0ELb0ELb1ELb0ELb0ELb0ELb0ELb1ELb1ELb0ELb0ELb0EEENS1_21CollectiveEpilogueFwdINS6_IJSB_SB_SC_EEESA_SE_SG_Li256ELb0ELb0ELb0ELb0EEENS1_29StaticPersistentTileSchedulerILb0EEEEEEEEEvNT_6ParamsE:
        .type           _ZN7cutlass13device_kernelIN5flash11enable_sm90INS1_16FlashAttnFwdSm90INS1_25CollectiveMainloopFwdSm90ILi2EN4cute5tupleIJNS5_1CILi2EEENS7_ILi1EEES9_EEENS6_IJNS7_ILi128EEENS7_ILi176EEESB_EEELi128ENS_10bfloat16_tEfNS_4arch4Sm90ELb0ELb0ELb1ELb0ELb0ELb0ELb0ELb1ELb1ELb0ELb0ELb0EEENS1_21CollectiveEpilogueFwdINS6_IJSB_SB_SC_EEESA_SE_SG_Li256ELb0ELb0ELb0ELb0EEENS1_29StaticPersistentTileSchedulerILb0EEEEEEEEEvNT_6ParamsE,@function
        .size           _ZN7cutlass13device_kernelIN5flash11enable_sm90INS1_16FlashAttnFwdSm90INS1_25CollectiveMainloopFwdSm90ILi2EN4cute5tupleIJNS5_1CILi2EEENS7_ILi1EEES9_EEENS6_IJNS7_ILi128EEENS7_ILi176EEESB_EEELi128ENS_10bfloat16_tEfNS_4arch4Sm90ELb0ELb0ELb1ELb0ELb0ELb0ELb0ELb1ELb1ELb0ELb0ELb0EEENS1_21CollectiveEpilogueFwdINS6_IJSB_SB_SC_EEESA_SE_SG_Li256ELb0ELb0ELb0ELb0EEENS1_29StaticPersistentTileSchedulerILb0EEEEEEEEEvNT_6ParamsE,(.L_x_69 - _ZN7cutlass13device_kernelIN5flash11enable_sm90INS1_16FlashAttnFwdSm90INS1_25CollectiveMainloopFwdSm90ILi2EN4cute5tupleIJNS5_1CILi2EEENS7_ILi1EEES9_EEENS6_IJNS7_ILi128EEENS7_ILi176EEESB_EEELi128ENS_10bfloat16_tEfNS_4arch4Sm90ELb0ELb0ELb1ELb0ELb0ELb0ELb0ELb1ELb1ELb0ELb0ELb0EEENS1_21CollectiveEpilogueFwdINS6_IJSB_SB_SC_EEESA_SE_SG_Li256ELb0ELb0ELb0ELb0EEENS1_29StaticPersistentTileSchedulerILb0EEEEEEEEEvNT_6ParamsE)
        .other          _ZN7cutlass13device_kernelIN5flash11enable_sm90INS1_16FlashAttnFwdSm90INS1_25CollectiveMainloopFwdSm90ILi2EN4cute5tupleIJNS5_1CILi2EEENS7_ILi1EEES9_EEENS6_IJNS7_ILi128EEENS7_ILi176EEESB_EEELi128ENS_10bfloat16_tEfNS_4arch4Sm90ELb0ELb0ELb1ELb0ELb0ELb0ELb0ELb1ELb1ELb0ELb0ELb0EEENS1_21CollectiveEpilogueFwdINS6_IJSB_SB_SC_EEESA_SE_SG_Li256ELb0ELb0ELb0ELb0EEENS1_29StaticPersistentTileSchedulerILb0EEEEEEEEEvNT_6ParamsE,@"STO_CUDA_ENTRY STV_DEFAULT"
_ZN7cutlass13device_kernelIN5flash11enable_sm90INS1_16FlashAttnFwdSm90INS1_25CollectiveMainloopFwdSm90ILi2EN4cute5tupleIJNS5_1CILi2EEENS7_ILi1EEES9_EEENS6_IJNS7_ILi128EEENS7_ILi176EEESB_EEELi128ENS_10bfloat16_tEfNS_4arch4Sm90ELb0ELb0ELb1ELb0ELb0ELb0ELb0ELb1ELb1ELb0ELb0ELb0EEENS1_21CollectiveEpilogueFwdINS6_IJSB_SB_SC_EEESA_SE_SG_Li256ELb0ELb0ELb0ELb0EEENS1_29StaticPersistentTileSchedulerILb0EEEEEEEEEvNT_6ParamsE:
[----:B------:R-:W-:Y:S01]  /*0000*/  LDC R1, c[0x0][0x37c] ;  /* 0x0000df00ff017b82 */ /* 0x000fe20000000800 */
[----:B------:R-:W-:Y:S05]  /*0010*/  EXIT ;  /* 0x000000000000794d */ /* 0x000fea0003800000 */
.L_x_21:
        /* <DEDUP_REMOVED lines=14> */
.L_x_69:


//--------------------- .text._ZN7cutlass13device_kernelIN5flash11enable_sm90INS1_16FlashAttnFwdSm90INS1_25CollectiveMainloopFwdSm90ILi2EN4cute5tupleIJNS5_1CILi1EEES8_S8_EEENS6_IJNS7_ILi128EEENS7_ILi176EEESA_EEELi128ENS_10bfloat16_tEfNS_4arch4Sm90ELb0ELb0ELb1ELb1ELb0ELb0ELb0ELb1ELb1ELb0ELb0ELb0EEENS1_21CollectiveEpilogueFwdINS6_IJSA_SA_SB_EEES9_SD_SF_Li256ELb1ELb0ELb0ELb0EEENS1_36VarlenDynamicPersistentTileSchedulerILi128ELi176ELi256ELi32ELb0ELb0ELb1ELb0ELb1ELb1EEEEEEEEEvNT_6ParamsE --------------------------
	.section	.text._ZN7cutlass13device_kernelIN5flash11enable_sm90INS1_16FlashAttnFwdSm90INS1_25CollectiveMainloopFwdSm90ILi2EN4cute5tupleIJNS5_1CILi1EEES8_S8_EEENS6_IJNS7_ILi128EEENS7_ILi176EEESA_EEELi128ENS_10bfloat16_tEfNS_4arch4Sm90ELb0ELb0ELb1ELb1ELb0ELb0ELb0ELb1ELb1ELb0ELb0ELb0EEENS1_21CollectiveEpilogueFwdINS6_IJSA_SA_SB_EEES9_SD_SF_Li256ELb1ELb0ELb0ELb0EEENS1_36VarlenDynamicPersistentTileSchedulerILi128ELi176ELi256ELi32ELb0ELb0ELb1ELb0ELb1ELb1EEEEEEEEEvNT_6ParamsE,"ax",@progbits
	.align	128
.text._ZN7cutlass13device_kernelIN5flash11enable_sm90INS1_16FlashAttnFwdSm90INS1_25CollectiveMainloopFwdSm90ILi2EN4cute5tupleIJNS5_1CILi1EEES8_S8_EEENS6_IJNS7_ILi128EEENS7_ILi176EEESA_EEELi128ENS_10bfloat16_tEfNS_4arch4Sm90ELb0ELb0ELb1ELb1ELb0ELb0ELb0ELb1ELb1ELb0ELb0ELb0EEENS1_21CollectiveEpilogueFwdINS6_IJSA_SA_SB_EEES9_SD_SF_Li256ELb1ELb0ELb0ELb0EEENS1_36VarlenDynamicPersistentTileSchedulerILi128ELi176ELi256ELi32ELb0ELb0ELb1ELb0ELb1ELb1EEEEEEEEEvNT_6ParamsE:
        .type           _ZN7cutlass13device_kernelIN5flash11enable_sm90INS1_16FlashAttnFwdSm90INS1_25CollectiveMainloopFwdSm90ILi2EN4cute5tupleIJNS5_1CILi1EEES8_S8_EEENS6_IJNS7_ILi128EEENS7_ILi176EEESA_EEELi128ENS_10bfloat16_tEfNS_4arch4Sm90ELb0ELb0ELb1ELb1ELb0ELb0ELb0ELb1ELb1ELb0ELb0ELb0EEENS1_21CollectiveEpilogueFwdINS6_IJSA_SA_SB_EEES9_SD_SF_Li256ELb1ELb0ELb0ELb0EEENS1_36VarlenDynamicPersistentTileSchedulerILi128ELi176ELi256ELi32ELb0ELb0ELb1ELb0ELb1ELb1EEEEEEEEEvNT_6ParamsE,@function
        .size           _ZN7cutlass13device_kernelIN5flash11enable_sm90INS1_16FlashAttnFwdSm90INS1_25CollectiveMainloopFwdSm90ILi2EN4cute5tupleIJNS5_1CILi1EEES8_S8_EEENS6_IJNS7_ILi128EEENS7_ILi176EEESA_EEELi128ENS_10bfloat16_tEfNS_4arch4Sm90ELb0ELb0ELb1ELb1ELb0ELb0ELb0ELb1ELb1ELb0ELb0ELb0EEENS1_21CollectiveEpilogueFwdINS6_IJSA_SA_SB_EEES9_SD_SF_Li256ELb1ELb0ELb0ELb0EEENS1_36VarlenDynamicPersistentTileSchedulerILi128ELi176ELi256ELi32ELb0ELb0ELb1ELb0ELb1ELb1EEEEEEEEEvNT_6ParamsE,(.L_x_70 - _ZN7cutlass13device_kernelIN5flash11enable_sm90INS1_16FlashAttnFwdSm90INS1_25CollectiveMainloopFwdSm90ILi2EN4cute5tupleIJNS5_1CILi1EEES8_S8_EEENS6_IJNS7_ILi128EEENS7_ILi176EEESA_EEELi128ENS_10bfloat16_tEfNS_4arch4Sm90ELb0ELb0ELb1ELb1ELb0ELb0ELb0ELb1ELb1ELb0ELb0ELb0EEENS1_21CollectiveEpilogueFwdINS6_IJSA_SA_SB_EEES9_SD_SF_Li256ELb1ELb0ELb0ELb0EEENS1_36VarlenDynamicPersistentTileSchedulerILi128ELi176ELi256ELi32ELb0ELb0ELb1ELb0ELb1ELb1EEEEEEEEEvNT_6ParamsE)
        .other          _ZN7cutlass13device_kernelIN5flash11enable_sm90INS1_16FlashAttnFwdSm90INS1_25CollectiveMainloopFwdSm90ILi2EN4cute5tupleIJNS5_1CILi1EEES8_S8_EEENS6_IJNS7_ILi128EEENS7_ILi176EEESA_EEELi128ENS_10bfloat16_tEfNS_4arch4Sm90ELb0ELb0ELb1ELb1ELb0ELb0ELb0ELb1ELb1ELb0ELb0ELb0EEENS1_21CollectiveEpilogueFwdINS6_IJSA_SA_SB_EEES9_SD_SF_Li256ELb1ELb0ELb0ELb0EEENS1_36VarlenDynamicPersistentTileSchedulerILi128ELi176ELi256ELi32ELb0ELb0ELb1ELb0ELb1ELb1EEEEEEEEEvNT_6ParamsE,@"STO_CUDA_ENTRY STV_DEFAULT"
_ZN7cutlass13device_kernelIN5flash11enable_sm90INS1_16FlashAttnFwdSm90INS1_25CollectiveMainloopFwdSm90ILi2EN4cute5tupleIJNS5_1CILi1EEES8_S8_EEENS6_IJNS7_ILi128EEENS7_ILi176EEESA_EEELi128ENS_10bfloat16_tEfNS_4arch4Sm90ELb0ELb0ELb1ELb1ELb0ELb0ELb0ELb1ELb1ELb0ELb0ELb0EEENS1_21CollectiveEpilogueFwdINS6_IJSA_SA_SB_EEES9_SD_SF_Li256ELb1ELb0ELb0ELb0EEENS1_36VarlenDynamicPersistentTileSchedulerILi128ELi176ELi256ELi32ELb0ELb0ELb1ELb0ELb1ELb1EEEEEEEEEvNT_6ParamsE:
[----:B------:R-:W-:Y:S01]  /*0000*/  LDC R1, c[0x0][0x37c] ;  /* 0x0000df00ff017b82 */ /* 0x000fe20000000800 */
[----:B------:R-:W-:Y:S05]  /*0010*/  EXIT ;  /* 0x000000000000794d */ /* 0x000fea0003800000 */
.L_x_22:
        /* <DEDUP_REMOVED lines=14> */
.L_x_70:


//--------------------- .text._ZN7cutlass13device_kernelIN5flash11enable_sm90INS1_16FlashAttnFwdSm90INS1_25CollectiveMainloopFwdSm90ILi2EN4cute5tupleIJNS5_1CILi1EEES8_S8_EEENS6_IJNS7_ILi128EEENS7_ILi176EEESA_EEELi128ENS_10bfloat16_tEfNS_4arch4Sm90ELb0ELb0ELb1ELb1ELb0ELb1ELb0ELb1ELb1ELb0ELb0ELb0EEENS1_21CollectiveEpilogueFwdINS6_IJSA_SA_SB_EEES9_SD_SF_Li256ELb1ELb0ELb0ELb0EEENS1_36VarlenDynamicPersistentTileSchedulerILi128ELi176ELi256ELi32ELb0ELb0ELb1ELb0ELb1ELb1EEEEEEEEEvNT_6ParamsE --------------------------
	.section	.text._ZN7cutlass13device_kernelIN5flash11enable_sm90INS1_16FlashAttnFwdSm90INS1_25CollectiveMainloopFwdSm90ILi2EN4cute5tupleIJNS5_1CILi1EEES8_S8_EEENS6_IJNS7_ILi128EEENS7_ILi176EEESA_EEELi128ENS_10bfloat16_tEfNS_4arch4Sm90ELb0ELb0ELb1ELb1ELb0ELb1ELb0ELb1ELb1ELb0ELb0ELb0EEENS1_21CollectiveEpilogueFwdINS6_IJSA_SA_SB_EEES9_SD_SF_Li256ELb1ELb0ELb0ELb0EEENS1_36VarlenDynamicPersistentTileSchedulerILi128ELi176ELi256ELi32ELb0ELb0ELb1ELb0ELb1ELb1EEEEEEEEEvNT_6ParamsE,"ax",@progbits
	.align	128
.text._ZN7cutlass13device_kernelIN5flash11enable_sm90INS1_16FlashAttnFwdSm90INS1_25CollectiveMainloopFwdSm90ILi2EN4cute5tupleIJNS5_1CILi1EEES8_S8_EEENS6_IJNS7_ILi128EEENS7_ILi176EEESA_EEELi128ENS_10bfloat16_tEfNS_4arch4Sm90ELb0ELb0ELb1ELb1ELb0ELb1ELb0ELb1ELb1ELb0ELb0ELb0EEENS1_21CollectiveEpilogueFwdINS6_IJSA_SA_SB_EEES9_SD_SF_Li256ELb1ELb0ELb0ELb0EEENS1_36VarlenDynamicPersistentTileSchedulerILi128ELi176ELi256ELi32ELb0ELb0ELb1ELb0ELb1ELb1EEEEEEEEEvNT_6ParamsE:
        .type           _ZN7cutlass13device_kernelIN5flash11enable_sm90INS1_16FlashAttnFwdSm90INS1_25CollectiveMainloopFwdSm90ILi2EN4cute5tupleIJNS5_1CILi1EEES8_S8_EEENS6_IJNS7_ILi128EEENS7_ILi176EEESA_EEELi128ENS_10bfloat16_tEfNS_4arch4Sm90ELb0ELb0ELb1ELb1ELb0ELb1ELb0ELb1ELb1ELb0ELb0ELb0EEENS1_21CollectiveEpilogueFwdINS6_IJSA_SA_SB_EEES9_SD_SF_Li256ELb1ELb0ELb0ELb0EEENS1_36VarlenDynamicPersistentTileSchedulerILi128ELi176ELi256ELi32ELb0ELb0ELb1ELb0ELb1ELb1EEEEEEEEEvNT_6ParamsE,@function
        .size           _ZN7cutlass13device_kernelIN5flash11enable_sm90INS1_16FlashAttnFwdSm90INS1_25CollectiveMainloopFwdSm90ILi2EN4cute5tupleIJNS5_1CILi1EEES8_S8_EEENS6_IJNS7_ILi128EEENS7_ILi176EEESA_EEELi128ENS_10bfloat16_tEfNS_4arch4Sm90ELb0ELb0ELb1ELb1ELb0ELb1ELb0ELb1ELb1ELb0ELb0ELb0EEENS1_21CollectiveEpilogueFwdINS6_IJSA_SA_SB_EEES9_SD_SF_Li256ELb1ELb0ELb0ELb0EEENS1_36VarlenDynamicPersistentTileSchedulerILi128ELi176ELi256ELi32ELb0ELb0ELb1ELb0ELb1ELb1EEEEEEEEEvNT_6ParamsE,(.L_x_71 - _ZN7cutlass13device_kernelIN5flash11enable_sm90INS1_16FlashAttnFwdSm90INS1_25CollectiveMainloopFwdSm90ILi2EN4cute5tupleIJNS5_1CILi1EEES8_S8_EEENS6_IJNS7_ILi128EEENS7_ILi176EEESA_EEELi128ENS_10bfloat16_tEfNS_4arch4Sm90ELb0ELb0ELb1ELb1ELb0ELb1ELb0ELb1ELb1ELb0ELb0ELb0EEENS1_21CollectiveEpilogueFwdINS6_IJSA_SA_SB_EEES9_SD_SF_Li256ELb1ELb0ELb0ELb0EEENS1_36VarlenDynamicPersistentTileSchedulerILi128ELi176ELi256ELi32ELb0ELb0ELb1ELb0ELb1ELb1EEEEEEEEEvNT_6ParamsE)
        .other          _ZN7cutlass13device_kernelIN5flash11enable_sm90INS1_16FlashAttnFwdSm90INS1_25CollectiveMainloopFwdSm90ILi2EN4cute5tupleIJNS5_1CILi1EEES8_S8_EEENS6_IJNS7_ILi128EEENS7_ILi176EEESA_EEELi128ENS_10bfloat16_tEfNS_4arch4Sm90ELb0ELb0ELb1ELb1ELb0ELb1ELb0ELb1ELb1ELb0ELb0ELb0EEENS1_21CollectiveEpilogueFwdINS6_IJSA_SA_SB_EEES9_SD_SF_Li256ELb1ELb0ELb0ELb0EEENS1_36VarlenDynamicPersistentTileSchedulerILi128ELi176ELi256ELi32ELb0ELb0ELb1ELb0ELb1ELb1EEEEEEEEEvNT_6ParamsE,@"STO_CUDA_ENTRY STV_DEFAULT"
_ZN7cutlass13device_kernelIN5flash11enable_sm90INS1_16FlashAttnFwdSm90INS1_25CollectiveMainloopFwdSm90ILi2EN4cute5tupleIJNS5_1CILi1EEES8_S8_EEENS6_IJNS7_ILi128EEENS7_ILi176EEESA_EEELi128ENS_10bfloat16_tEfNS_4arch4Sm90ELb0ELb0ELb1ELb1ELb0ELb1ELb0ELb1ELb1ELb0ELb0ELb0EEENS1_21CollectiveEpilogueFwdINS6_IJSA_SA_SB_EEES9_SD_SF_Li256ELb1ELb0ELb0ELb0EEENS1_36VarlenDynamicPersistentTileSchedulerILi128ELi176ELi256ELi32ELb0ELb0ELb1ELb0ELb1ELb1EEEEEEEEEvNT_6ParamsE:
[----:B------:R-:W-:Y:S01]  /*0000*/  LDC R1, c[0x0][0x37c] ;  /* 0x0000df00ff017b82 */ /* 0x000fe20000000800 */
[----:B------:R-:W-:Y:S05]  /*0010*/  EXIT ;  /* 0x000000000000794d */ /* 0x000fea0003800000 */
.L_x_23:
        /* <DEDUP_REMOVED lines=14> */
.L_x_71:


//--------------------- .text._ZN7cutlass13device_kernelIN5flash11enable_sm90INS1_16FlashAttnFwdSm90INS1_25CollectiveMainloopFwdSm90ILi2EN4cute5tupleIJNS5_1CILi1EEES8_S8_EEENS6_IJNS7_ILi128EEESA_SA_EEELi128ENS_10bfloat16_tEfNS_4arch4Sm90ELb0ELb1ELb1ELb0ELb0ELb0ELb0ELb1ELb1ELb0ELb0ELb0EEENS1_21CollectiveEpilogueFwdISB_S9_SC_SE_Li256ELb0ELb0ELb0ELb0EEENS1_30DynamicPersistentTileSchedulerILi256ELi32ELb0ELb0ELb1EEEEEEEEEvNT_6ParamsE --------------------------
	.section	.text._ZN7cutlass13device_kernelIN5flash11enable_sm90INS1_16FlashAttnFwdSm90INS1_25CollectiveMainloopFwdSm90ILi2EN4cute5tupleIJNS5_1CILi1EEES8_S8_EEENS6_IJNS7_ILi128EEESA_SA_EEELi128ENS_10bfloat16_tEfNS_4arch4Sm90ELb0ELb1ELb1ELb0ELb0ELb0ELb0ELb1ELb1ELb0ELb0ELb0EEENS1_21CollectiveEpilogueFwdISB_S9_SC_SE_Li256ELb0ELb0ELb0ELb0EEENS1_30DynamicPersistentTileSchedulerILi256ELi32ELb0ELb0ELb1EEEEEEEEEvNT_6ParamsE,"ax",@progbits
	.align	128
.text._ZN7cutlass13device_kernelIN5flash11enable_sm90INS1_16FlashAttnFwdSm90INS1_25CollectiveMainloopFwdSm90ILi2EN4cute5tupleIJNS5_1CILi1EEES8_S8_EEENS6_IJNS7_ILi128EEESA_SA_EEELi128ENS_10bfloat16_tEfNS_4arch4Sm90ELb0ELb1ELb1ELb0ELb0ELb0ELb0ELb1ELb1ELb0ELb0ELb0EEENS1_21CollectiveEpilogueFwdISB_S9_SC_SE_Li256ELb0ELb0ELb0ELb0EEENS1_30DynamicPersistentTileSchedulerILi256ELi32ELb0ELb0ELb1EEEEEEEEEvNT_6ParamsE:
        .type           _ZN7cutlass13device_kernelIN5flash11enable_sm90INS1_16FlashAttnFwdSm90INS1_25CollectiveMainloopFwdSm90ILi2EN4cute5tupleIJNS5_1CILi1EEES8_S8_EEENS6_IJNS7_ILi128EEESA_SA_EEELi128ENS_10bfloat16_tEfNS_4arch4Sm90ELb0ELb1ELb1ELb0ELb0ELb0ELb0ELb1ELb1ELb0ELb0ELb0EEENS1_21CollectiveEpilogueFwdISB_S9_SC_SE_Li256ELb0ELb0ELb0ELb0EEENS1_30DynamicPersistentTileSchedulerILi256ELi32ELb0ELb0ELb1EEEEEEEEEvNT_6ParamsE,@function
        .size           _ZN7cutlass13device_kernelIN5flash11enable_sm90INS1_16FlashAttnFwdSm90INS1_25CollectiveMainloopFwdSm90ILi2EN4cute5tupleIJNS5_1CILi1EEES8_S8_EEENS6_IJNS7_ILi128EEESA_SA_EEELi128ENS_10bfloat16_tEfNS_4arch4Sm90ELb0ELb1ELb1ELb0ELb0ELb0ELb0ELb1ELb1ELb0ELb0ELb0EEENS1_21CollectiveEpilogueFwdISB_S9_SC_SE_Li256ELb0ELb0ELb0ELb0EEENS1_30DynamicPersistentTileSchedulerILi256ELi32ELb0ELb0ELb1EEEEEEEEEvNT_6ParamsE,(.L_x_72 - _ZN7cutlass13device_kernelIN5flash11enable_sm90INS1_16FlashAttnFwdSm90INS1_25CollectiveMainloopFwdSm90ILi2EN4cute5tupleIJNS5_1CILi1EEES8_S8_EEENS6_IJNS7_ILi128EEESA_SA_EEELi128ENS_10bfloat16_tEfNS_4arch4Sm90ELb0ELb1ELb1ELb0ELb0ELb0ELb0ELb1ELb1ELb0ELb0ELb0EEENS1_21CollectiveEpilogueFwdISB_S9_SC_SE_Li256ELb0ELb0ELb0ELb0EEENS1_30DynamicPersistentTileSchedulerILi256ELi32ELb0ELb0ELb1EEEEEEEEEvNT_6ParamsE)
        .other          _ZN7cutlass13device_kernelIN5flash11enable_sm90INS1_16FlashAttnFwdSm90INS1_25CollectiveMainloopFwdSm90ILi2EN4cute5tupleIJNS5_1CILi1EEES8_S8_EEENS6_IJNS7_ILi128EEESA_SA_EEELi128ENS_10bfloat16_tEfNS_4arch4Sm90ELb0ELb1ELb1ELb0ELb0ELb0ELb0ELb1ELb1ELb0ELb0ELb0EEENS1_21CollectiveEpilogueFwdISB_S9_SC_SE_Li256ELb0ELb0ELb0ELb0EEENS1_30DynamicPersistentTileSchedulerILi256ELi32ELb0ELb0ELb1EEEEEEEEEvNT_6ParamsE,@"STO_CUDA_ENTRY STV_DEFAULT"
_ZN7cutlass13device_kernelIN5flash11enable_sm90INS1_16FlashAttnFwdSm90INS1_25CollectiveMainloopFwdSm90ILi2EN4cute5tupleIJNS5_1CILi1EEES8_S8_EEENS6_IJNS7_ILi128EEESA_SA_EEELi128ENS_10bfloat16_tEfNS_4arch4Sm90ELb0ELb1ELb1ELb0ELb0ELb0ELb0ELb1ELb1ELb0ELb0ELb0EEENS1_21CollectiveEpilogueFwdISB_S9_SC_SE_Li256ELb0ELb0ELb0ELb0EEENS1_30DynamicPersistentTileSchedulerILi256ELi32ELb0ELb0ELb1EEEEEEEEEvNT_6ParamsE:
[----:B------:R-:W-:Y:S01]  /*0000*/  LDC R1, c[0x0][0x37c] ;  /* 0x0000df00ff017b82 */ /* 0x000fe20000000800 */
[----:B------:R-:W-:Y:S05]  /*0010*/  EXIT ;  /* 0x000000000000794d */ /* 0x000fea0003800000 */
.L_x_24:
        /* <DEDUP_REMOVED lines=14> */
.L_x_72:


//--------------------- .text._ZN7cutlass13device_kernelIN5flash11enable_sm90INS1_16FlashAttnFwdSm90INS1_25CollectiveMainloopFwdSm90ILi2EN4cute5tupleIJNS5_1CILi1EEES8_S8_EEENS6_IJNS7_ILi128EEESA_SA_EEELi128ENS_10bfloat16_tEfNS_4arch4Sm90ELb0ELb1ELb1ELb1ELb0ELb0ELb0ELb1ELb1ELb0ELb0ELb0EEENS1_21CollectiveEpilogueFwdISB_S9_SC_SE_Li256ELb1ELb0ELb0ELb0EEENS1_36VarlenDynamicPersistentTileSchedulerILi128ELi128ELi256ELi32ELb0ELb0ELb1ELb1ELb0ELb1EEEEEEEEEvNT_6ParamsE --------------------------
	.section	.text._ZN7cutlass13device_kernelIN5flash11enable_sm90INS1_16FlashAttnFwdSm90INS1_25CollectiveMainloopFwdSm90ILi2EN4cute5tupleIJNS5_1CILi1EEES8_S8_EEENS6_IJNS7_ILi128EEESA_SA_EEELi128ENS_10bfloat16_tEfNS_4arch4Sm90ELb0ELb1ELb1ELb1ELb0ELb0ELb0ELb1ELb1ELb0ELb0ELb0EEENS1_21CollectiveEpilogueFwdISB_S9_SC_SE_Li256ELb1ELb0ELb0ELb0EEENS1_36VarlenDynamicPersistentTileSchedulerILi128ELi128ELi256ELi32ELb0ELb0ELb1ELb1ELb0ELb1EEEEEEEEEvNT_6ParamsE,"ax",@progbits
	.align	128
.text._ZN7cutlass13device_kernelIN5flash11enable_sm90INS1_16FlashAttnFwdSm90INS1_25CollectiveMainloopFwdSm90ILi2EN4cute5tupleIJNS5_1CILi1EEES8_S8_EEENS6_IJNS7_ILi128EEESA_SA_EEELi128ENS_10bfloat16_tEfNS_4arch4Sm90ELb0ELb1ELb1ELb1ELb0ELb0ELb0ELb1ELb1ELb0ELb0ELb0EEENS1_21CollectiveEpilogueFwdISB_S9_SC_SE_Li256ELb1ELb0ELb0ELb0EEENS1_36VarlenDynamicPersistentTileSchedulerILi128ELi128ELi256ELi32ELb0ELb0ELb1ELb1ELb0ELb1EEEEEEEEEvNT_6ParamsE:
        .type           _ZN7cutlass13device_kernelIN5flash11enable_sm90INS1_16FlashAttnFwdSm90INS1_25CollectiveMainloopFwdSm90ILi2EN4cute5tupleIJNS5_1CILi1EEES8_S8_EEENS6_IJNS7_ILi128EEESA_SA_EEELi128ENS_10bfloat16_tEfNS_4arch4Sm90ELb0ELb1ELb1ELb1ELb0ELb0ELb0ELb1ELb1ELb0ELb0ELb0EEENS1_21CollectiveEpilogueFwdISB_S9_SC_SE_Li256ELb1ELb0ELb0ELb0EEENS1_36VarlenDynamicPersistentTileSchedulerILi128ELi128ELi256ELi32ELb0ELb0ELb1ELb1ELb0ELb1EEEEEEEEEvNT_6ParamsE,@function
        .size           _ZN7cutlass13device_kernelIN5flash11enable_sm90INS1_16FlashAttnFwdSm90INS1_25CollectiveMainloopFwdSm90ILi2EN4cute5tupleIJNS5_1CILi1EEES8_S8_EEENS6_IJNS7_ILi128EEESA_SA_EEELi128ENS_10bfloat16_tEfNS_4arch4Sm90ELb0ELb1ELb1ELb1ELb0ELb0ELb0ELb1ELb1ELb0ELb0ELb0EEENS1_21CollectiveEpilogueFwdISB_S9_SC_SE_Li256ELb1ELb0ELb0ELb0EEENS1_36VarlenDynamicPersistentTileSchedulerILi128ELi128ELi256ELi32ELb0ELb0ELb1ELb1ELb0ELb1EEEEEEEEEvNT_6ParamsE,(.L_x_73 - _ZN7cutlass13device_kernelIN5flash11enable_sm90INS1_16FlashAttnFwdSm90INS1_25CollectiveMainloopFwdSm90ILi2EN4cute5tupleIJNS5_1CILi1EEES8_S8_EEENS6_IJNS7_ILi128EEESA_SA_EEELi128ENS_10bfloat16_tEfNS_4arch4Sm90ELb0ELb1ELb1ELb1ELb0ELb0ELb0ELb1ELb1ELb0ELb0ELb0EEENS1_21CollectiveEpilogueFwdISB_S9_SC_SE_Li256ELb1ELb0ELb0ELb0EEENS1_36VarlenDynamicPersistentTileSchedulerILi128ELi128ELi256ELi32ELb0ELb0ELb1ELb1ELb0ELb1EEEEEEEEEvNT_6ParamsE)
        .other          _ZN7cutlass13device_kernelIN5flash11enable_sm90INS1_16FlashAttnFwdSm90INS1_25CollectiveMainloopFwdSm90ILi2EN4cute5tupleIJNS5_1CILi1EEES8_S8_EEENS6_IJNS7_ILi128EEESA_SA_EEELi128ENS_10bfloat16_tEfNS_4arch4Sm90ELb0ELb1ELb1ELb1ELb0ELb0ELb0ELb1ELb1ELb0ELb0ELb0EEENS1_21CollectiveEpilogueFwdISB_S9_SC_SE_Li256ELb1ELb0ELb0ELb0EEENS1_36VarlenDynamicPersistentTileSchedulerILi128ELi128ELi256ELi32ELb0ELb0ELb1ELb1ELb0ELb1EEEEEEEEEvNT_6ParamsE,@"STO_CUDA_ENTRY STV_DEFAULT"
_ZN7cutlass13device_kernelIN5flash11enable_sm90INS1_16FlashAttnFwdSm90INS1_25CollectiveMainloopFwdSm90ILi2EN4cute5tupleIJNS5_1CILi1EEES8_S8_EEENS6_IJNS7_ILi128EEESA_SA_EEELi128ENS_10bfloat16_tEfNS_4arch4Sm90ELb0ELb1ELb1ELb1ELb0ELb0ELb0ELb1ELb1ELb0ELb0ELb0EEENS1_21CollectiveEpilogueFwdISB_S9_SC_SE_Li256ELb1ELb0ELb0ELb0EEENS1_36VarlenDynamicPersistentTileSchedulerILi128ELi128ELi256ELi32ELb0ELb0ELb1ELb1ELb0ELb1EEEEEEEEEvNT_6ParamsE:
[----:B------:R-:W-:Y:S01]  /*0000*/  LDC R1, c[0x0][0x37c] ;  /* 0x0000df00ff017b82 */ /* 0x000fe20000000800 */
[----:B------:R-:W-:Y:S05]  /*0010*/  EXIT ;  /* 0x000000000000794d */ /* 0x000fea0003800000 */
.L_x_25:
        /* <DEDUP_REMOVED lines=14> */
.L_x_73:


//--------------------- .text._ZN7cutlass13device_kernelIN5flash11enable_sm90INS1_16FlashAttnFwdSm90INS1_25CollectiveMainloopFwdSm90ILi2EN4cute5tupleIJNS5_1CILi1EEES8_S8_EEENS6_IJNS7_ILi128EEESA_SA_EEELi128ENS_10bfloat16_tEfNS_4arch4Sm90ELb0ELb1ELb1ELb1ELb0ELb1ELb0ELb1ELb1ELb0ELb0ELb0EEENS1_21CollectiveEpilogueFwdISB_S9_SC_SE_Li256ELb1ELb0ELb0ELb0EEENS1_36VarlenDynamicPersistentTileSchedulerILi128ELi128ELi256ELi32ELb0ELb0ELb1ELb1ELb0ELb1EEEEEEEEEvNT_6ParamsE --------------------------
	.section	.text._ZN7cutlass13device_kernelIN5flash11enable_sm90INS1_16FlashAttnFwdSm90INS1_25CollectiveMainloopFwdSm90ILi2EN4cute5tupleIJNS5_1CILi1EEES8_S8_EEENS6_IJNS7_ILi128EEESA_SA_EEELi128ENS_10bfloat16_tEfNS_4arch4Sm90ELb0ELb1ELb1ELb1ELb0ELb1ELb0ELb1ELb1ELb0ELb0ELb0EEENS1_21CollectiveEpilogueFwdISB_S9_SC_SE_Li256ELb1ELb0ELb0ELb0EEENS1_36VarlenDynamicPersistentTileSchedulerILi128ELi128ELi256ELi32ELb0ELb0ELb1ELb1ELb0ELb1EEEEEEEEEvNT_6ParamsE,"ax",@progbits
	.align	128
.text._ZN7cutlass13device_kernelIN5flash11enable_sm90INS1_16FlashAttnFwdSm90INS1_25CollectiveMainloopFwdSm90ILi2EN4cute5tupleIJNS5_1CILi1EEES8_S8_EEENS6_IJNS7_ILi128EEESA_SA_EEELi128ENS_10bfloat16_tEfNS_4arch4Sm90ELb0ELb1ELb1ELb1ELb0ELb1ELb0ELb1ELb1ELb0ELb0ELb0EEENS1_21CollectiveEpilogueFwdISB_S9_SC_SE_Li256ELb1ELb0ELb0ELb0EEENS1_36VarlenDynamicPersistentTileSchedulerILi128ELi128ELi256ELi32ELb0ELb0ELb1ELb1ELb0ELb1EEEEEEEEEvNT_6ParamsE:
        .type           _ZN7cutlass13device_kernelIN5flash11enable_sm90INS1_16FlashAttnFwdSm90INS1_25CollectiveMainloopFwdSm90ILi2EN4cute5tupleIJNS5_1CILi1EEES8_S8_EEENS6_IJNS7_ILi128EEESA_SA_EEELi128ENS_10bfloat16_tEfNS_4arch4Sm90ELb0ELb1ELb1ELb1ELb0ELb1ELb0ELb1ELb1ELb0ELb0ELb0EEENS1_21CollectiveEpilogueFwdISB_S9_SC_SE_Li256ELb1ELb0ELb0ELb0EEENS1_36VarlenDynamicPersistentTileSchedulerILi128ELi128ELi256ELi32ELb0ELb0ELb1ELb1ELb0ELb1EEEEEEEEEvNT_6ParamsE,@function
        .size           _ZN7cutlass13device_kernelIN5flash11enable_sm90INS1_16FlashAttnFwdSm90INS1_25CollectiveMainloopFwdSm90ILi2EN4cute5tupleIJNS5_1CILi1EEES8_S8_EEENS6_IJNS7_ILi128EEESA_SA_EEELi128ENS_10bfloat16_tEfNS_4arch4Sm90ELb0ELb1ELb1ELb1ELb0ELb1ELb0ELb1ELb1ELb0ELb0ELb0EEENS1_21CollectiveEpilogueFwdISB_S9_SC_SE_Li256ELb1ELb0ELb0ELb0EEENS1_36VarlenDynamicPersistentTileSchedulerILi128ELi128ELi256ELi32ELb0ELb0ELb1ELb1ELb0ELb1EEEEEEEEEvNT_6ParamsE,(.L_x_74 - _ZN7cutlass13device_kernelIN5flash11enable_sm90INS1_16FlashAttnFwdSm90INS1_25CollectiveMainloopFwdSm90ILi2EN4cute5tupleIJNS5_1CILi1EEES8_S8_EEENS6_IJNS7_ILi128EEESA_SA_EEELi128ENS_10bfloat16_tEfNS_4arch4Sm90ELb0ELb1ELb1ELb1ELb0ELb1ELb0ELb1ELb1ELb0ELb0ELb0EEENS1_21CollectiveEpilogueFwdISB_S9_SC_SE_Li256ELb1ELb0ELb0ELb0EEENS1_36VarlenDynamicPersistentTileSchedulerILi128ELi128ELi256ELi32ELb0ELb0ELb1ELb1ELb0ELb1EEEEEEEEEvNT_6ParamsE)
        .other          _ZN7cutlass13device_kernelIN5flash11enable_sm90INS1_16FlashAttnFwdSm90INS1_25CollectiveMainloopFwdSm90ILi2EN4cute5tupleIJNS5_1CILi1EEES8_S8_EEENS6_IJNS7_ILi128EEESA_SA_EEELi128ENS_10bfloat16_tEfNS_4arch4Sm90ELb0ELb1ELb1ELb1ELb0ELb1ELb0ELb1ELb1ELb0ELb0ELb0EEENS1_21CollectiveEpilogueFwdISB_S9_SC_SE_Li256ELb1ELb0ELb0ELb0EEENS1_36VarlenDynamicPersistentTileSchedulerILi128ELi128ELi256ELi32ELb0ELb0ELb1ELb1ELb0ELb1EEEEEEEEEvNT_6ParamsE,@"STO_CUDA_ENTRY STV_DEFAULT"
_ZN7cutlass13device_kernelIN5flash11enable_sm90INS1_16FlashAttnFwdSm90INS1_25CollectiveMainloopFwdSm90ILi2EN4cute5tupleIJNS5_1CILi1EEES8_S8_EEENS6_IJNS7_ILi128EEESA_SA_EEELi128ENS_10bfloat16_tEfNS_4arch4Sm90ELb0ELb1ELb1ELb1ELb0ELb1ELb0ELb1ELb1ELb0ELb0ELb0EEENS1_21CollectiveEpilogueFwdISB_S9_SC_SE_Li256ELb1ELb0ELb0ELb0EEENS1_36VarlenDynamicPersistentTileSchedulerILi128ELi128ELi256ELi32ELb0ELb0ELb1ELb1ELb0ELb1EEEEEEEEEvNT_6ParamsE:
[----:B------:R-:W-:Y:S01]  /*0000*/  LDC R1, c[0x0][0x37c] ;  /* 0x0000df00ff017b82 */ /* 0x000fe20000000800 */
[----:B------:R-:W-:Y:S05]  /*0010*/  EXIT ;  /* 0x000000000000794d */ /* 0x000fea0003800000 */
.L_x_26:
        /* <DEDUP_REMOVED lines=14> */
.L_x_74:


//--------------------- .text._ZN7cutlass13device_kernelIN5flash11enable_sm90INS1_16FlashAttnFwdSm90INS1_25CollectiveMainloopFwdSm90ILi2EN4cute5tupleIJNS5_1CILi1EEES8_S8_EEENS6_IJNS7_ILi128EEESA_SA_EEELi128ENS_10bfloat16_tEfNS_4arch4Sm90ELb1ELb0ELb1ELb0ELb0ELb0ELb0ELb1ELb1ELb0ELb0ELb0EEENS1_21CollectiveEpilogueFwdISB_S9_SC_SE_Li256ELb0ELb0ELb0ELb0EEENS1_30DynamicPersistentTileSchedulerILi256ELi32ELb0ELb0ELb1EEEEEEEEEvNT_6ParamsE --------------------------
	.section	.text._ZN7cutlass13device_kernelIN5flash11enable_sm90INS1_16FlashAttnFwdSm90INS1_25CollectiveMainloopFwdSm90ILi2EN4cute5tupleIJNS5_1CILi1EEES8_S8_EEENS6_IJNS7_ILi128EEESA_SA_EEELi128ENS_10bfloat16_tEfNS_4arch4Sm90ELb1ELb0ELb1ELb0ELb0ELb0ELb0ELb1ELb1ELb0ELb0ELb0EEENS1_21CollectiveEpilogueFwdISB_S9_SC_SE_Li256ELb0ELb0ELb0ELb0EEENS1_30DynamicPersistentTileSchedulerILi256ELi32ELb0ELb0ELb1EEEEEEEEEvNT_6ParamsE,"ax",@progbits
	.align	128
.text._ZN7cutlass13device_kernelIN5flash11enable_sm90INS1_16FlashAttnFwdSm90INS1_25CollectiveMainloopFwdSm90ILi2EN4cute5tupleIJNS5_1CILi1EEES8_S8_EEENS6_IJNS7_ILi128EEESA_SA_EEELi128ENS_10bfloat16_tEfNS_4arch4Sm90ELb1ELb0ELb1ELb0ELb0ELb0ELb0ELb1ELb1ELb0ELb0ELb0EEENS1_21CollectiveEpilogueFwdISB_S9_SC_SE_Li256ELb0ELb0ELb0ELb0EEENS1_30DynamicPersistentTileSchedulerILi256ELi32ELb0ELb0ELb1EEEEEEEEEvNT_6ParamsE:
        .type           _ZN7cutlass13device_kernelIN5flash11enable_sm90INS1_16FlashAttnFwdSm90INS1_25CollectiveMainloopFwdSm90ILi2EN4cute5tupleIJNS5_1CILi1EEES8_S8_EEENS6_IJNS7_ILi128EEESA_SA_EEELi128ENS_10bfloat16_tEfNS_4arch4Sm90ELb1ELb0ELb1ELb0ELb0ELb0ELb0ELb1ELb1ELb0ELb0ELb0EEENS1_21CollectiveEpilogueFwdISB_S9_SC_SE_Li256ELb0ELb0ELb0ELb0EEENS1_30DynamicPersistentTileSchedulerILi256ELi32ELb0ELb0ELb1EEEEEEEEEvNT_6ParamsE,@function
        .size           _ZN7cutlass13device_kernelIN5flash11enable_sm90INS1_16FlashAttnFwdSm90INS1_25CollectiveMainloopFwdSm90ILi2EN4cute5tupleIJNS5_1CILi1EEES8_S8_EEENS6_IJNS7_ILi128EEESA_SA_EEELi128ENS_10bfloat16_tEfNS_4arch4Sm90ELb1ELb0ELb1ELb0ELb0ELb0ELb0ELb1ELb1ELb0ELb0ELb0EEENS1_21CollectiveEpilogueFwdISB_S9_SC_SE_Li256ELb0ELb0ELb0ELb0EEENS1_30DynamicPersistentTileSchedulerILi256ELi32ELb0ELb0ELb1EEEEEEEEEvNT_6ParamsE,(.L_x_75 - _ZN7cutlass13device_kernelIN5flash11enable_sm90INS1_16FlashAttnFwdSm90INS1_25CollectiveMainloopFwdSm90ILi2EN4cute5tupleIJNS5_1CILi1EEES8_S8_EEENS6_IJNS7_ILi128EEESA_SA_EEELi128ENS_10bfloat16_tEfNS_4arch4Sm90ELb1ELb0ELb1ELb0ELb0ELb0ELb0ELb1ELb1ELb0ELb0ELb0EEENS1_21CollectiveEpilogueFwdISB_S9_SC_SE_Li256ELb0ELb0ELb0ELb0EEENS1_30DynamicPersistentTileSchedulerILi256ELi32ELb0ELb0ELb1EEEEEEEEEvNT_6ParamsE)
        .other          _ZN7cutlass13device_kernelIN5flash11enable_sm90INS1_16FlashAttnFwdSm90INS1_25CollectiveMainloopFwdSm90ILi2EN4cute5tupleIJNS5_1CILi1EEES8_S8_EEENS6_IJNS7_ILi128EEESA_SA_EEELi128ENS_10bfloat16_tEfNS_4arch4Sm90ELb1ELb0ELb1ELb0ELb0ELb0ELb0ELb1ELb1ELb0ELb0ELb0EEENS1_21CollectiveEpilogueFwdISB_S9_SC_SE_Li256ELb0ELb0ELb0ELb0EEENS1_30DynamicPersistentTileSchedulerILi256ELi32ELb0ELb0ELb1EEEEEEEEEvNT_6ParamsE,@"STO_CUDA_ENTRY STV_DEFAULT"
_ZN7cutlass13device_kernelIN5flash11enable_sm90INS1_16FlashAttnFwdSm90INS1_25CollectiveMainloopFwdSm90ILi2EN4cute5tupleIJNS5_1CILi1EEES8_S8_EEENS6_IJNS7_ILi128EEESA_SA_EEELi128ENS_10bfloat16_tEfNS_4arch4Sm90ELb1ELb0ELb1ELb0ELb0ELb0ELb0ELb1ELb1ELb0ELb0ELb0EEENS1_21CollectiveEpilogueFwdISB_S9_SC_SE_Li256ELb0ELb0ELb0ELb0EEENS1_30DynamicPersistentTileSchedulerILi256ELi32ELb0ELb0ELb1EEEEEEEEEvNT_6ParamsE:
[----:B------:R-:W-:Y:S01]  /*0000*/  LDC R1, c[0x0][0x37c] ;  /* 0x0000df00ff017b82 */ /* 0x000fe20000000800 */
[----:B------:R-:W-:Y:S05]  /*0010*/  EXIT ;  /* 0x000000000000794d */ /* 0x000fea0003800000 */
.L_x_27:
        /* <DEDUP_REMOVED lines=14> */
.L_x_75:


//--------------------- .text._ZN7cutlass13device_kernelIN5flash11enable_sm90INS1_16FlashAttnFwdSm90INS1_25CollectiveMainloopFwdSm90ILi2EN4cute5tupleIJNS5_1CILi1EEES8_S8_EEENS6_IJNS7_ILi128EEESA_SA_EEELi128ENS_10bfloat16_tEfNS_4arch4Sm90ELb1ELb0ELb1ELb1ELb0ELb0ELb0ELb1ELb1ELb0ELb0ELb0EEENS1_21CollectiveEpilogueFwdISB_S9_SC_SE_Li256ELb1ELb0ELb0ELb0EEENS1_36VarlenDynamicPersistentTileSchedulerILi128ELi128ELi256ELi32ELb0ELb0ELb1ELb1ELb1ELb1EEEEEEEEEvNT_6ParamsE --------------------------
	.section	.text._ZN7cutlass13device_kernelIN5flash11enable_sm90INS1_16FlashAttnFwdSm90INS1_25CollectiveMainloopFwdSm90ILi2EN4cute5tupleIJNS5_1CILi1EEES8_S8_EEENS6_IJNS7_ILi128EEESA_SA_EEELi128ENS_10bfloat16_tEfNS_4arch4Sm90ELb1ELb0ELb1ELb1ELb0ELb0ELb0ELb1ELb1ELb0ELb0ELb0EEENS1_21CollectiveEpilogueFwdISB_S9_SC_SE_Li256ELb1ELb0ELb0ELb0EEENS1_36VarlenDynamicPersistentTileSchedulerILi128ELi128ELi256ELi32ELb0ELb0ELb1ELb1ELb1ELb1EEEEEEEEEvNT_6ParamsE,"ax",@progbits
	.align	128
.text._ZN7cutlass13device_kernelIN5flash11enable_sm90INS1_16FlashAttnFwdSm90INS1_25CollectiveMainloopFwdSm90ILi2EN4cute5tupleIJNS5_1CILi1EEES8_S8_EEENS6_IJNS7_ILi128EEESA_SA_EEELi128ENS_10bfloat16_tEfNS_4arch4Sm90ELb1ELb0ELb1ELb1ELb0ELb0ELb0ELb1ELb1ELb0ELb0ELb0EEENS1_21CollectiveEpilogueFwdISB_S9_SC_SE_Li256ELb1ELb0ELb0ELb0EEENS1_36VarlenDynamicPersistentTileSchedulerILi128ELi128ELi256ELi32ELb0ELb0ELb1ELb1ELb1ELb1EEEEEEEEEvNT_6ParamsE:
        .type           _ZN7cutlass13device_kernelIN5flash11enable_sm90INS1_16FlashAttnFwdSm90INS1_25CollectiveMainloopFwdSm90ILi2EN4cute5tupleIJNS5_1CILi1EEES8_S8_EEENS6_IJNS7_ILi128EEESA_SA_EEELi128ENS_10bfloat16_tEfNS_4arch4Sm90ELb1ELb0ELb1ELb1ELb0ELb0ELb0ELb1ELb1ELb0ELb0ELb0EEENS1_21CollectiveEpilogueFwdISB_S9_SC_SE_Li256ELb1ELb0ELb0ELb0EEENS1_36VarlenDynamicPersistentTileSchedulerILi128ELi128ELi256ELi32ELb0ELb0ELb1ELb1ELb1ELb1EEEEEEEEEvNT_6ParamsE,@function
        .size           _ZN7cutlass13device_kernelIN5flash11enable_sm90INS1_16FlashAttnFwdSm90INS1_25CollectiveMainloopFwdSm90ILi2EN4cute5tupleIJNS5_1CILi1EEES8_S8_EEENS6_IJNS7_ILi128EEESA_SA_EEELi128ENS_10bfloat16_tEfNS_4arch4Sm90ELb1ELb0ELb1ELb1ELb0ELb0ELb0ELb1ELb1ELb0ELb0ELb0EEENS1_21CollectiveEpilogueFwdISB_S9_SC_SE_Li256ELb1ELb0ELb0ELb0EEENS1_36VarlenDynamicPersistentTileSchedulerILi128ELi128ELi256ELi32ELb0ELb0ELb1ELb1ELb1ELb1EEEEEEEEEvNT_6ParamsE,(.L_x_76 - _ZN7cutlass13device_kernelIN5flash11enable_sm90INS1_16FlashAttnFwdSm90INS1_25CollectiveMainloopFwdSm90ILi2EN4cute5tupleIJNS5_1CILi1EEES8_S8_EEENS6_IJNS7_ILi128EEESA_SA_EEELi128ENS_10bfloat16_tEfNS_4arch4Sm90ELb1ELb0ELb1ELb1ELb0ELb0ELb0ELb1ELb1ELb0ELb0ELb0EEENS1_21CollectiveEpilogueFwdISB_S9_SC_SE_Li256ELb1ELb0ELb0ELb0EEENS1_36VarlenDynamicPersistentTileSchedulerILi128ELi128ELi256ELi32ELb0ELb0ELb1ELb1ELb1ELb1EEEEEEEEEvNT_6ParamsE)
        .other          _ZN7cutlass13device_kernelIN5flash11enable_sm90INS1_16FlashAttnFwdSm90INS1_25CollectiveMainloopFwdSm90ILi2EN4cute5tupleIJNS5_1CILi1EEES8_S8_EEENS6_IJNS7_ILi128EEESA_SA_EEELi128ENS_10bfloat16_tEfNS_4arch4Sm90ELb1ELb0ELb1ELb1ELb0ELb0ELb0ELb1ELb1ELb0ELb0ELb0EEENS1_21CollectiveEpilogueFwdISB_S9_SC_SE_Li256ELb1ELb0ELb0ELb0EEENS1_36VarlenDynamicPersistentTileSchedulerILi128ELi128ELi256ELi32ELb0ELb0ELb1ELb1ELb1ELb1EEEEEEEEEvNT_6ParamsE,@"STO_CUDA_ENTRY STV_DEFAULT"
_ZN7cutlass13device_kernelIN5flash11enable_sm90INS1_16FlashAttnFwdSm90INS1_25CollectiveMainloopFwdSm90ILi2EN4cute5tupleIJNS5_1CILi1EEES8_S8_EEENS6_IJNS7_ILi128EEESA_SA_EEELi128ENS_10bfloat16_tEfNS_4arch4Sm90ELb1ELb0ELb1ELb1ELb0ELb0ELb0ELb1ELb1ELb0ELb0ELb0EEENS1_21CollectiveEpilogueFwdISB_S9_SC_SE_Li256ELb1ELb0ELb0ELb0EEENS1_36VarlenDynamicPersistentTileSchedulerILi128ELi128ELi256ELi32ELb0ELb0ELb1ELb1ELb1ELb1EEEEEEEEEvNT_6ParamsE:
[----:B------:R-:W-:Y:S01]  /*0000*/  LDC R1, c[0x0][0x37c] ;  /* 0x0000df00ff017b82 */ /* 0x000fe20000000800 */
[----:B------:R-:W-:Y:S05]  /*0010*/  EXIT ;  /* 0x000000000000794d */ /* 0x000fea0003800000 */
.L_x_28:
        /* <DEDUP_REMOVED lines=14> */
.L_x_76:


//--------------------- .text._ZN7cutlass13device_kernelIN5flash11enable_sm90INS1_16FlashAttnFwdSm90INS1_25CollectiveMainloopFwdSm90ILi2EN4cute5tupleIJNS5_1CILi1EEES8_S8_EEENS6_IJNS7_ILi128EEESA_SA_EEELi128ENS_10bfloat16_tEfNS_4arch4Sm90ELb1ELb0ELb1ELb1ELb0ELb1ELb0ELb1ELb1ELb0ELb0ELb0EEENS1_21CollectiveEpilogueFwdISB_S9_SC_SE_Li256ELb1ELb0ELb0ELb0EEENS1_36VarlenDynamicPersistentTileSchedulerILi128ELi128ELi256ELi32ELb0ELb0ELb1ELb1ELb1ELb1EEEEEEEEEvNT_6ParamsE --------------------------
	.section	.text._ZN7cutlass13device_kernelIN5flash11enable_sm90INS1_16FlashAttnFwdSm90INS1_25CollectiveMainloopFwdSm90ILi2EN4cute5tupleIJNS5_1CILi1EEES8_S8_EEENS6_IJNS7_ILi128EEESA_SA_EEELi128ENS_10bfloat16_tEfNS_4arch4Sm90ELb1ELb0ELb1ELb1ELb0ELb1ELb0ELb1ELb1ELb0ELb0ELb0EEENS1_21CollectiveEpilogueFwdISB_S9_SC_SE_Li256ELb1ELb0ELb0ELb0EEENS1_36VarlenDynamicPersistentTileSchedulerILi128ELi128ELi256ELi32ELb0ELb0ELb1ELb1ELb1ELb1EEEEEEEEEvNT_6ParamsE,"ax",@progbits
	.align	128
.text._ZN7cutlass13device_kernelIN5flash11enable_sm90INS1_16FlashAttnFwdSm90INS1_25CollectiveMainloopFwdSm90ILi2EN4cute5tupleIJNS5_1CILi1EEES8_S8_EEENS6_IJNS7_ILi128EEESA_SA_EEELi128ENS_10bfloat16_tEfNS_4arch4Sm90ELb1ELb0ELb1ELb1ELb0ELb1ELb0ELb1ELb1ELb0ELb0ELb0EEENS1_21CollectiveEpilogueFwdISB_S9_SC_SE_Li256ELb1ELb0ELb0ELb0EEENS1_36VarlenDynamicPersistentTileSchedulerILi128ELi128ELi256ELi32ELb0ELb0ELb1ELb1ELb1ELb1EEEEEEEEEvNT_6ParamsE:
        .type           _ZN7cutlass13device_kernelIN5flash11enable_sm90INS1_16FlashAttnFwdSm90INS1_25CollectiveMainloopFwdSm90ILi2EN4cute5tupleIJNS5_1CILi1EEES8_S8_EEENS6_IJNS7_ILi128EEESA_SA_EEELi128ENS_10bfloat16_tEfNS_4arch4Sm90ELb1ELb0ELb1ELb1ELb0ELb1ELb0ELb1ELb1ELb0ELb0ELb0EEENS1_21CollectiveEpilogueFwdISB_S9_SC_SE_Li256ELb1ELb0ELb0ELb0EEENS1_36VarlenDynamicPersistentTileSchedulerILi128ELi128ELi256ELi32ELb0ELb0ELb1ELb1ELb1ELb1EEEEEEEEEvNT_6ParamsE,@function
        .size           _ZN7cutlass13device_kernelIN5flash11enable_sm90INS1_16FlashAttnFwdSm90INS1_25CollectiveMainloopFwdSm90ILi2EN4cute5tupleIJNS5_1CILi1EEES8_S8_EEENS6_IJNS7_ILi128EEESA_SA_EEELi128ENS_10bfloat16_tEfNS_4arch4Sm90ELb1ELb0ELb1ELb1ELb0ELb1ELb0ELb1ELb1ELb0ELb0ELb0EEENS1_21CollectiveEpilogueFwdISB_S9_SC_SE_Li256ELb1ELb0ELb0ELb0EEENS1_36VarlenDynamicPersistentTileSchedulerILi128ELi128ELi256ELi32ELb0ELb0ELb1ELb1ELb1ELb1EEEEEEEEEvNT_6ParamsE,(.L_x_77 - _ZN7cutlass13device_kernelIN5flash11enable_sm90INS1_16FlashAttnFwdSm90INS1_25CollectiveMainloopFwdSm90ILi2EN4cute5tupleIJNS5_1CILi1EEES8_S8_EEENS6_IJNS7_ILi128EEESA_SA_EEELi128ENS_10bfloat16_tEfNS_4arch4Sm90ELb1ELb0ELb1ELb1ELb0ELb1ELb0ELb1ELb1ELb0ELb0ELb0EEENS1_21CollectiveEpilogueFwdISB_S9_SC_SE_Li256ELb1ELb0ELb0ELb0EEENS1_36VarlenDynamicPersistentTileSchedulerILi128ELi128ELi256ELi32ELb0ELb0ELb1ELb1ELb1ELb1EEEEEEEEEvNT_6ParamsE)
        .other          _ZN7cutlass13device_kernelIN5flash11enable_sm90INS1_16FlashAttnFwdSm90INS1_25CollectiveMainloopFwdSm90ILi2EN4cute5tupleIJNS5_1CILi1EEES8_S8_EEENS6_IJNS7_ILi128EEESA_SA_EEELi128ENS_10bfloat16_tEfNS_4arch4Sm90ELb1ELb0ELb1ELb1ELb0ELb1ELb0ELb1ELb1ELb0ELb0ELb0EEENS1_21CollectiveEpilogueFwdISB_S9_SC_SE_Li256ELb1ELb0ELb0ELb0EEENS1_36VarlenDynamicPersistentTileSchedulerILi128ELi128ELi256ELi32ELb0ELb0ELb1ELb1ELb1ELb1EEEEEEEEEvNT_6ParamsE,@"STO_CUDA_ENTRY STV_DEFAULT"
_ZN7cutlass13device_kernelIN5flash11enable_sm90INS1_16FlashAttnFwdSm90INS1_25CollectiveMainloopFwdSm90ILi2EN4cute5tupleIJNS5_1CILi1EEES8_S8_EEENS6_IJNS7_ILi128EEESA_SA_EEELi128ENS_10bfloat16_tEfNS_4arch4Sm90ELb1ELb0ELb1ELb1ELb0ELb1ELb0ELb1ELb1ELb0ELb0ELb0EEENS1_21CollectiveEpilogueFwdISB_S9_SC_SE_Li256ELb1ELb0ELb0ELb0EEENS1_36VarlenDynamicPersistentTileSchedulerILi128ELi128ELi256ELi32ELb0ELb0ELb1ELb1ELb1ELb1EEEEEEEEEvNT_6ParamsE:
[----:B------:R-:W-:Y:S01]  /*0000*/  LDC R1, c[0x0][0x37c] ;  /* 0x0000df00ff017b82 */ /* 0x000fe20000000800 */
[----:B------:R-:W-:Y:S05]  /*0010*/  EXIT ;  /* 0x000000000000794d */ /* 0x000fea0003800000 */
.L_x_29:
        /* <DEDUP_REMOVED lines=14> */
.L_x_77:


//--------------------- .text._ZN7cutlass13device_kernelIN5flash11enable_sm90INS1_16FlashAttnFwdSm90INS1_25CollectiveMainloopFwdSm90ILi2EN4cute5tupleIJNS5_1CILi1EEES8_S8_EEENS6_IJNS7_ILi192EEENS7_ILi144EEENS7_ILi96EEEEEELi96ENS_10bfloat16_tEfNS_4arch4Sm90ELb0ELb0ELb1ELb0ELb0ELb0ELb0ELb0ELb1ELb0ELb0ELb0EEENS1_21CollectiveEpilogueFwdINS6_IJSA_SC_SB_EEES9_SE_SG_Li384ELb0ELb0ELb0ELb0EEENS1_29StaticPersistentTileSchedulerILb0EEEEEEEEEvNT_6ParamsE --------------------------
	.section	.text._ZN7cutlass13device_kernelIN5flash11enable_sm90INS1_16FlashAttnFwdSm90INS1_25CollectiveMainloopFwdSm90ILi2EN4cute5tupleIJNS5_1CILi1EEES8_S8_EEENS6_IJNS7_ILi192EEENS7_ILi144EEENS7_ILi96EEEEEELi96ENS_10bfloat16_tEfNS_4arch4Sm90ELb0ELb0ELb1ELb0ELb0ELb0ELb0ELb0ELb1ELb0ELb0ELb0EEENS1_21CollectiveEpilogueFwdINS6_IJSA_SC_SB_EEES9_SE_SG_Li384ELb0ELb0ELb0ELb0EEENS1_29StaticPersistentTileSchedulerILb0EEEEEEEEEvNT_6ParamsE,"ax",@progbits
	.align	128
.text._ZN7cutlass13device_kernelIN5flash11enable_sm90INS1_16FlashAttnFwdSm90INS1_25CollectiveMainloopFwdSm90ILi2EN4cute5tupleIJNS5_1CILi1EEES8_S8_EEENS6_IJNS7_ILi192EEENS7_ILi144EEENS7_ILi96EEEEEELi96ENS_10bfloat16_tEfNS_4arch4Sm90ELb0ELb0ELb1ELb0ELb0ELb0ELb0ELb0ELb1ELb0ELb0ELb0EEENS1_21CollectiveEpilogueFwdINS6_IJSA_SC_SB_EEES9_SE_SG_Li384ELb0ELb0ELb0ELb0EEENS1_29StaticPersistentTileSchedulerILb0EEEEEEEEEvNT_6ParamsE:
        .type           _ZN7cutlass13device_kernelIN5flash11enable_sm90INS1_16FlashAttnFwdSm90INS1_25CollectiveMainloopFwdSm90ILi2EN4cute5tupleIJNS5_1CILi1EEES8_S8_EEENS6_IJNS7_ILi192EEENS7_ILi144EEENS7_ILi96EEEEEELi96ENS_10bfloat16_tEfNS_4arch4Sm90ELb0ELb0ELb1ELb0ELb0ELb0ELb0ELb0ELb1ELb0ELb0ELb0EEENS1_21CollectiveEpilogueFwdINS6_IJSA_SC_SB_EEES9_SE_SG_Li384ELb0ELb0ELb0ELb0EEENS1_29StaticPersistentTileSchedulerILb0EEEEEEEEEvNT_6ParamsE,@function
        .size           _ZN7cutlass13device_kernelIN5flash11enable_sm90INS1_16FlashAttnFwdSm90INS1_25CollectiveMainloopFwdSm90ILi2EN4cute5tupleIJNS5_1CILi1EEES8_S8_EEENS6_IJNS7_ILi192EEENS7_ILi144EEENS7_ILi96EEEEEELi96ENS_10bfloat16_tEfNS_4arch4Sm90ELb0ELb0ELb1ELb0ELb0ELb0ELb0ELb0ELb1ELb0ELb0ELb0EEENS1_21CollectiveEpilogueFwdINS6_IJSA_SC_SB_EEES9_SE_SG_Li384ELb0ELb0ELb0ELb0EEENS1_29StaticPersistentTileSchedulerILb0EEEEEEEEEvNT_6ParamsE,(.L_x_78 - _ZN7cutlass13device_kernelIN5flash11enable_sm90INS1_16FlashAttnFwdSm90INS1_25CollectiveMainloopFwdSm90ILi2EN4cute5tupleIJNS5_1CILi1EEES8_S8_EEENS6_IJNS7_ILi192EEENS7_ILi144EEENS7_ILi96EEEEEELi96ENS_10bfloat16_tEfNS_4arch4Sm90ELb0ELb0ELb1ELb0ELb0ELb0ELb0ELb0ELb1ELb0ELb0ELb0EEENS1_21CollectiveEpilogueFwdINS6_IJSA_SC_SB_EEES9_SE_SG_Li384ELb0ELb0ELb0ELb0EEENS1_29StaticPersistentTileSchedulerILb0EEEEEEEEEvNT_6ParamsE)
        .other          _ZN7cutlass13device_kernelIN5flash11enable_sm90INS1_16FlashAttnFwdSm90INS1_25CollectiveMainloopFwdSm90ILi2EN4cute5tupleIJNS5_1CILi1EEES8_S8_EEENS6_IJNS7_ILi192EEENS7_ILi144EEENS7_ILi96EEEEEELi96ENS_10bfloat16_tEfNS_4arch4Sm90ELb0ELb0ELb1ELb0ELb0ELb0ELb0ELb0ELb1ELb0ELb0ELb0EEENS1_21CollectiveEpilogueFwdINS6_IJSA_SC_SB_EEES9_SE_SG_Li384ELb0ELb0ELb0ELb0EEENS1_29StaticPersistentTileSchedulerILb0EEEEEEEEEvNT_6ParamsE,@"STO_CUDA_ENTRY STV_DEFAULT"
_ZN7cutlass13device_kernelIN5flash11enable_sm90INS1_16FlashAttnFwdSm90INS1_25CollectiveMainloopFwdSm90ILi2EN4cute5tupleIJNS5_1CILi1EEES8_S8_EEENS6_IJNS7_ILi192EEENS7_ILi144EEENS7_ILi96EEEEEELi96ENS_10bfloat16_tEfNS_4arch4Sm90ELb0ELb0ELb1ELb0ELb0ELb0ELb0ELb0ELb1ELb0ELb0ELb0EEENS1_21CollectiveEpilogueFwdINS6_IJSA_SC_SB_EEES9_SE_SG_Li384ELb0ELb0ELb0ELb0EEENS1_29StaticPersistentTileSchedulerILb0EEEEEEEEEvNT_6ParamsE:
[----:B------:R-:W-:Y:S01]  /*0000*/  LDC R1, c[0x0][0x37c] ;  /* 0x0000df00ff017b82 */ /* 0x000fe20000000800 */
[----:B------:R-:W-:Y:S05]  /*0010*/  EXIT ;  /* 0x000000000000794d */ /* 0x000fea0003800000 */
.L_x_30:
        /* <DEDUP_REMOVED lines=14> */
.L_x_78:


//--------------------- .text._ZN7cutlass13device_kernelIN5flash11enable_sm90INS1_16FlashAttnFwdSm90INS1_25CollectiveMainloopFwdSm90ILi2EN4cute5tupleIJNS5_1CILi1EEES8_S8_EEENS6_IJNS7_ILi192EEENS7_ILi144EEENS7_ILi96EEEEEELi96ENS_10bfloat16_tEfNS_4arch4Sm90ELb0ELb0ELb1ELb1ELb0ELb0ELb0ELb0ELb1ELb0ELb0ELb0EEENS1_21CollectiveEpilogueFwdINS6_IJSA_SC_SB_EEES9_SE_SG_Li384ELb1ELb0ELb0ELb0EEENS1_36VarlenDynamicPersistentTileSchedulerILi192ELi144ELi384ELi32ELb0ELb0ELb1ELb0ELb1ELb1EEEEEEEEEvNT_6ParamsE --------------------------
	.section	.text._ZN7cutlass13device_kernelIN5flash11enable_sm90INS1_16FlashAttnFwdSm90INS1_25CollectiveMainloopFwdSm90ILi2EN4cute5tupleIJNS5_1CILi1EEES8_S8_EEENS6_IJNS7_ILi192EEENS7_ILi144EEENS7_ILi96EEEEEELi96ENS_10bfloat16_tEfNS_4arch4Sm90ELb0ELb0ELb1ELb1ELb0ELb0ELb0ELb0ELb1ELb0ELb0ELb0EEENS1_21CollectiveEpilogueFwdINS6_IJSA_SC_SB_EEES9_SE_SG_Li384ELb1ELb0ELb0ELb0EEENS1_36VarlenDynamicPersistentTileSchedulerILi192ELi144ELi384ELi32ELb0ELb0ELb1ELb0ELb1ELb1EEEEEEEEEvNT_6ParamsE,"ax",@progbits
	.align	128
.text._ZN7cutlass13device_kernelIN5flash11enable_sm90INS1_16FlashAttnFwdSm90INS1_25CollectiveMainloopFwdSm90ILi2EN4cute5tupleIJNS5_1CILi1EEES8_S8_EEENS6_IJNS7_ILi192EEENS7_ILi144EEENS7_ILi96EEEEEELi96ENS_10bfloat16_tEfNS_4arch4Sm90ELb0ELb0ELb1ELb1ELb0ELb0ELb0ELb0ELb1ELb0ELb0ELb0EEENS1_21CollectiveEpilogueFwdINS6_IJSA_SC_SB_EEES9_SE_SG_Li384ELb1ELb0ELb0ELb0EEENS1_36VarlenDynamicPersistentTileSchedulerILi192ELi144ELi384ELi32ELb0ELb0ELb1ELb0ELb1ELb1EEEEEEEEEvNT_6ParamsE:
        .type           _ZN7cutlass13device_kernelIN5flash11enable_sm90INS1_16FlashAttnFwdSm90INS1_25CollectiveMainloopFwdSm90ILi2EN4cute5tupleIJNS5_1CILi1EEES8_S8_EEENS6_IJNS7_ILi192EEENS7_ILi144EEENS7_ILi96EEEEEELi96ENS_10bfloat16_tEfNS_4arch4Sm90ELb0ELb0ELb1ELb1ELb0ELb0ELb0ELb0ELb1ELb0ELb0ELb0EEENS1_21CollectiveEpilogueFwdINS6_IJSA_SC_SB_EEES9_SE_SG_Li384ELb1ELb0ELb0ELb0EEENS1_36VarlenDynamicPersistentTileSchedulerILi192ELi144ELi384ELi32ELb0ELb0ELb1ELb0ELb1ELb1EEEEEEEEEvNT_6ParamsE,@function
        .size           _ZN7cutlass13device_kernelIN5flash11enable_sm90INS1_16FlashAttnFwdSm90INS1_25CollectiveMainloopFwdSm90ILi2EN4cute5tupleIJNS5_1CILi1EEES8_S8_EEENS6_IJNS7_ILi192EEENS7_ILi144EEENS7_ILi96EEEEEELi96ENS_10bfloat16_tEfNS_4arch4Sm90ELb0ELb0ELb1ELb1ELb0ELb0ELb0ELb0ELb1ELb0ELb0ELb0EEENS1_21CollectiveEpilogueFwdINS6_IJSA_SC_SB_EEES9_SE_SG_Li384ELb1ELb0ELb0ELb0EEENS1_36VarlenDynamicPersistentTileSchedulerILi192ELi144ELi384ELi32ELb0ELb0ELb1ELb0ELb1ELb1EEEEEEEEEvNT_6ParamsE,(.L_x_79 - _ZN7cutlass13device_kernelIN5flash11enable_sm90INS1_16FlashAttnFwdSm90INS1_25CollectiveMainloopFwdSm90ILi2EN4cute5tupleIJNS5_1CILi1EEES8_S8_EEENS6_IJNS7_ILi192EEENS7_ILi144EEENS7_ILi96EEEEEELi96ENS_10bfloat16_tEfNS_4arch4Sm90ELb0ELb0ELb1ELb1ELb0ELb0ELb0ELb0ELb1ELb0ELb0ELb0EEENS1_21CollectiveEpilogueFwdINS6_IJSA_SC_SB_EEES9_SE_SG_Li384ELb1ELb0ELb0ELb0EEENS1_36VarlenDynamicPersistentTileSchedulerILi192ELi144ELi384ELi32ELb0ELb0ELb1ELb0ELb1ELb1EEEEEEEEEvNT_6ParamsE)
        .other          _ZN7cutlass13device_kernelIN5flash11enable_sm90INS1_16FlashAttnFwdSm90INS1_25CollectiveMainloopFwdSm90ILi2EN4cute5tupleIJNS5_1CILi1EEES8_S8_EEENS6_IJNS7_ILi192EEENS7_ILi144EEENS7_ILi96EEEEEELi96ENS_10bfloat16_tEfNS_4arch4Sm90ELb0ELb0ELb1ELb1ELb0ELb0ELb0ELb0ELb1ELb0ELb0ELb0EEENS1_21CollectiveEpilogueFwdINS6_IJSA_SC_SB_EEES9_SE_SG_Li384ELb1ELb0ELb0ELb0EEENS1_36VarlenDynamicPersistentTileSchedulerILi192ELi144ELi384ELi32ELb0ELb0ELb1ELb0ELb1ELb1EEEEEEEEEvNT_6ParamsE,@"STO_CUDA_ENTRY STV_DEFAULT"
_ZN7cutlass13device_kernelIN5flash11enable_sm90INS1_16FlashAttnFwdSm90INS1_25CollectiveMainloopFwdSm90ILi2EN4cute5tupleIJNS5_1CILi1EEES8_S8_EEENS6_IJNS7_ILi192EEENS7_ILi144EEENS7_ILi96EEEEEELi96ENS_10bfloat16_tEfNS_4arch4Sm90ELb0ELb0ELb1ELb1ELb0ELb0ELb0ELb0ELb1ELb0ELb0ELb0EEENS1_21CollectiveEpilogueFwdINS6_IJSA_SC_SB_EEES9_SE_SG_Li384ELb1ELb0ELb0ELb0EEENS1_36VarlenDynamicPersistentTileSchedulerILi192ELi144ELi384ELi32ELb0ELb0ELb1ELb0ELb1ELb1EEEEEEEEEvNT_6ParamsE:
[----:B------:R-:W-:Y:S01]  /*0000*/  LDC R1, c[0x0][0x37c] ;  /* 0x0000df00ff017b82 */ /* 0x000fe20000000800 */
[----:B------:R-:W-:Y:S05]  /*0010*/  EXIT ;  /* 0x000000000000794d */ /* 0x000fea0003800000 */
.L_x_31:
        /* <DEDUP_REMOVED lines=14> */
.L_x_79:


//--------------------- .text._ZN7cutlass13device_kernelIN5flash11enable_sm90INS1_16FlashAttnFwdSm90INS1_25CollectiveMainloopFwdSm90ILi2EN4cute5tupleIJNS5_1CILi1EEES8_S8_EEENS6_IJNS7_ILi192EEENS7_ILi144EEENS7_ILi96EEEEEELi96ENS_10bfloat16_tEfNS_4arch4Sm90ELb0ELb0ELb1ELb1ELb0ELb1ELb0ELb0ELb1ELb0ELb0ELb0EEENS1_21CollectiveEpilogueFwdINS6_IJSA_SC_SB_EEES9_SE_SG_Li384ELb1ELb0ELb0ELb0EEENS1_36VarlenDynamicPersistentTileSchedulerILi192ELi144ELi384ELi32ELb0ELb0ELb1ELb0ELb1ELb1EEEEEEEEEvNT_6ParamsE --------------------------
	.section	.text._ZN7cutlass13device_kernelIN5flash11enable_sm90INS1_16FlashAttnFwdSm90INS1_25CollectiveMainloopFwdSm90ILi2EN4cute5tupleIJNS5_1CILi1EEES8_S8_EEENS6_IJNS7_ILi192EEENS7_ILi144EEENS7_ILi96EEEEEELi96ENS_10bfloat16_tEfNS_4arch4Sm90ELb0ELb0ELb1ELb1ELb0ELb1ELb0ELb0ELb1ELb0ELb0ELb0EEENS1_21CollectiveEpilogueFwdINS6_IJSA_SC_SB_EEES9_SE_SG_Li384ELb1ELb0ELb0ELb0EEENS1_36VarlenDynamicPersistentTileSchedulerILi192ELi144ELi384ELi32ELb0ELb0ELb1ELb0ELb1ELb1EEEEEEEEEvNT_6ParamsE,"ax",@progbits
	.align	128
.text._ZN7cutlass13device_kernelIN5flash11enable_sm90INS1_16FlashAttnFwdSm90INS1_25CollectiveMainloopFwdSm90ILi2EN4cute5tupleIJNS5_1CILi1EEES8_S8_EEENS6_IJNS7_ILi192EEENS7_ILi144EEENS7_ILi96EEEEEELi96ENS_10bfloat16_tEfNS_4arch4Sm90ELb0ELb0ELb1ELb1ELb0ELb1ELb0ELb0ELb1ELb0ELb0ELb0EEENS1_21CollectiveEpilogueFwdINS6_IJSA_SC_SB_EEES9_SE_SG_Li384ELb1ELb0ELb0ELb0EEENS1_36VarlenDynamicPersistentTileSchedulerILi192ELi144ELi384ELi32ELb0ELb0ELb1ELb0ELb1ELb1EEEEEEEEEvNT_6ParamsE:
        .type           _ZN7cutlass13device_kernelIN5flash11enable_sm90INS1_16FlashAttnFwdSm90INS1_25CollectiveMainloopFwdSm90ILi2EN4cute5tupleIJNS5_1CILi1EEES8_S8_EEENS6_IJNS7_ILi192EEENS7_ILi144EEENS7_ILi96EEEEEELi96ENS_10bfloat16_tEfNS_4arch4Sm90ELb0ELb0ELb1ELb1ELb0ELb1ELb0ELb0ELb1ELb0ELb0ELb0EEENS1_21CollectiveEpilogueFwdINS6_IJSA_SC_SB_EEES9_SE_SG_Li384ELb1ELb0ELb0ELb0EEENS1_36VarlenDynamicPersistentTileSchedulerILi192ELi144ELi384ELi32ELb0ELb0ELb1ELb0ELb1ELb1EEEEEEEEEvNT_6ParamsE,@function
        .size           _ZN7cutlass13device_kernelIN5flash11enable_sm90INS1_16FlashAttnFwdSm90INS1_25CollectiveMainloopFwdSm90ILi2EN4cute5tupleIJNS5_1CILi1EEES8_S8_EEENS6_IJNS7_ILi192EEENS7_ILi144EEENS7_ILi96EEEEEELi96ENS_10bfloat16_tEfNS_4arch4Sm90ELb0ELb0ELb1ELb1ELb0ELb1ELb0ELb0ELb1ELb0ELb0ELb0EEENS1_21CollectiveEpilogueFwdINS6_IJSA_SC_SB_EEES9_SE_SG_Li384ELb1ELb0ELb0ELb0EEENS1_36VarlenDynamicPersistentTileSchedulerILi192ELi144ELi384ELi32ELb0ELb0ELb1ELb0ELb1ELb1EEEEEEEEEvNT_6ParamsE,(.L_x_80 - _ZN7cutlass13device_kernelIN5flash11enable_sm90INS1_16FlashAttnFwdSm90INS1_25CollectiveMainloopFwdSm90ILi2EN4cute5tupleIJNS5_1CILi1EEES8_S8_EEENS6_IJNS7_ILi192EEENS7_ILi144EEENS7_ILi96EEEEEELi96ENS_10bfloat16_tEfNS_4arch4Sm90ELb0ELb0ELb1ELb1ELb0ELb1ELb0ELb0ELb1ELb0ELb0ELb0EEENS1_21CollectiveEpilogueFwdINS6_IJSA_SC_SB_EEES9_SE_SG_Li384ELb1ELb0ELb0ELb0EEENS1_36VarlenDynamicPersistentTileSchedulerILi192ELi144ELi384ELi32ELb0ELb0ELb1ELb0ELb1ELb1EEEEEEEEEvNT_6ParamsE)
        .other          _ZN7cutlass13device_kernelIN5flash11enable_sm90INS1_16FlashAttnFwdSm90INS1_25CollectiveMainloopFwdSm90ILi2EN4cute5tupleIJNS5_1CILi1EEES8_S8_EEENS6_IJNS7_ILi192EEENS7_ILi144EEENS7_ILi96EEEEEELi96ENS_10bfloat16_tEfNS_4arch4Sm90ELb0ELb0ELb1ELb1ELb0ELb1ELb0ELb0ELb1ELb0ELb0ELb0EEENS1_21CollectiveEpilogueFwdINS6_IJSA_SC_SB_EEES9_SE_SG_Li384ELb1ELb0ELb0ELb0EEENS1_36VarlenDynamicPersistentTileSchedulerILi192ELi144ELi384ELi32ELb0ELb0ELb1ELb0ELb1ELb1EEEEEEEEEvNT_6ParamsE,@"STO_CUDA_ENTRY STV_DEFAULT"
_ZN7cutlass13device_kernelIN5flash11enable_sm90INS1_16FlashAttnFwdSm90INS1_25CollectiveMainloopFwdSm90ILi2EN4cute5tupleIJNS5_1CILi1EEES8_S8_EEENS6_IJNS7_ILi192EEENS7_ILi144EEENS7_ILi96EEEEEELi96ENS_10bfloat16_tEfNS_4arch4Sm90ELb0ELb0ELb1ELb1ELb0ELb1ELb0ELb0ELb1ELb0ELb0ELb0EEENS1_21CollectiveEpilogueFwdINS6_IJSA_SC_SB_EEES9_SE_SG_Li384ELb1ELb0ELb0ELb0EEENS1_36VarlenDynamicPersistentTileSchedulerILi192ELi144ELi384ELi32ELb0ELb0ELb1ELb0ELb1ELb1EEEEEEEEEvNT_6ParamsE:
[----:B------:R-:W-:Y:S01]  /*0000*/  LDC R1, c[0x0][0x37c] ;  /* 0x0000df00ff017b82 */ /* 0x000fe20000000800 */
[----:B------:R-:W-:Y:S05]  /*0010*/  EXIT ;  /* 0x000000000000794d */ /* 0x000fea0003800000 */
.L_x_32:
        /* <DEDUP_REMOVED lines=14> */
.L_x_80:


//--------------------- .text._ZN7cutlass13device_kernelIN5flash11enable_sm90INS1_16FlashAttnFwdSm90INS1_25CollectiveMainloopFwdSm90ILi2EN4cute5tupleIJNS5_1CILi1EEES8_S8_EEENS6_IJNS7_ILi192EEENS7_ILi128EEENS7_ILi96EEEEEELi96ENS_10bfloat16_tEfNS_4arch4Sm90ELb0ELb1ELb1ELb0ELb0ELb0ELb0ELb0ELb1ELb0ELb0ELb0EEENS1_21CollectiveEpilogueFwdINS6_IJSA_SC_SB_EEES9_SE_SG_Li384ELb0ELb0ELb0ELb0EEENS1_30DynamicPersistentTileSchedulerILi384ELi32ELb0ELb0ELb1EEEEEEEEEvNT_6ParamsE --------------------------
	.section	.text._ZN7cutlass13device_kernelIN5flash11enable_sm90INS1_16FlashAttnFwdSm90INS1_25CollectiveMainloopFwdSm90ILi2EN4cute5tupleIJNS5_1CILi1EEES8_S8_EEENS6_IJNS7_ILi192EEENS7_ILi128EEENS7_ILi96EEEEEELi96ENS_10bfloat16_tEfNS_4arch4Sm90ELb0ELb1ELb1ELb0ELb0ELb0ELb0ELb0ELb1ELb0ELb0ELb0EEENS1_21CollectiveEpilogueFwdINS6_IJSA_SC_SB_EEES9_SE_SG_Li384ELb0ELb0ELb0ELb0EEENS1_30DynamicPersistentTileSchedulerILi384ELi32ELb0ELb0ELb1EEEEEEEEEvNT_6ParamsE,"ax",@progbits
	.align	128
.text._ZN7cutlass13device_kernelIN5flash11enable_sm90INS1_16FlashAttnFwdSm90INS1_25CollectiveMainloopFwdSm90ILi2EN4cute5tupleIJNS5_1CILi1EEES8_S8_EEENS6_IJNS7_ILi192EEENS7_ILi128EEENS7_ILi96EEEEEELi96ENS_10bfloat16_tEfNS_4arch4Sm90ELb0ELb1ELb1ELb0ELb0ELb0ELb0ELb0ELb1ELb0ELb0ELb0EEENS1_21CollectiveEpilogueFwdINS6_IJSA_SC_SB_EEES9_SE_SG_Li384ELb0ELb0ELb0ELb0EEENS1_30DynamicPersistentTileSchedulerILi384ELi32ELb0ELb0ELb1EEEEEEEEEvNT_6ParamsE:
        .type           _ZN7cutlass13device_kernelIN5flash11enable_sm90INS1_16FlashAttnFwdSm90INS1_25CollectiveMainloopFwdSm90ILi2EN4cute5tupleIJNS5_1CILi1EEES8_S8_EEENS6_IJNS7_ILi192EEENS7_ILi128EEENS7_ILi96EEEEEELi96ENS_10bfloat16_tEfNS_4arch4Sm90ELb0ELb1ELb1ELb0ELb0ELb0ELb0ELb0ELb1ELb0ELb0ELb0EEENS1_21CollectiveEpilogueFwdINS6_IJSA_SC_SB_EEES9_SE_SG_Li384ELb0ELb0ELb0ELb0EEENS1_30DynamicPersistentTileSchedulerILi384ELi32ELb0ELb0ELb1EEEEEEEEEvNT_6ParamsE,@function
        .size           _ZN7cutlass13device_kernelIN5flash11enable_sm90INS1_16FlashAttnFwdSm90INS1_25CollectiveMainloopFwdSm90ILi2EN4cute5tupleIJNS5_1CILi1EEES8_S8_EEENS6_IJNS7_ILi192EEENS7_ILi128EEENS7_ILi96EEEEEELi96ENS_10bfloat16_tEfNS_4arch4Sm90ELb0ELb1ELb1ELb0ELb0ELb0ELb0ELb0ELb1ELb0ELb0ELb0EEENS1_21CollectiveEpilogueFwdINS6_IJSA_SC_SB_EEES9_SE_SG_Li384ELb0ELb0ELb0ELb0EEENS1_30DynamicPersistentTileSchedulerILi384ELi32ELb0ELb0ELb1EEEEEEEEEvNT_6ParamsE,(.L_x_81 - _ZN7cutlass13device_kernelIN5flash11enable_sm90INS1_16FlashAttnFwdSm90INS1_25CollectiveMainloopFwdSm90ILi2EN4cute5tupleIJNS5_1CILi1EEES8_S8_EEENS6_IJNS7_ILi192EEENS7_ILi128EEENS7_ILi96EEEEEELi96ENS_10bfloat16_tEfNS_4arch4Sm90ELb0ELb1ELb1ELb0ELb0ELb0ELb0ELb0ELb1ELb0ELb0ELb0EEENS1_21CollectiveEpilogueFwdINS6_IJSA_SC_SB_EEES9_SE_SG_Li384ELb0ELb0ELb0ELb0EEENS1_30DynamicPersistentTileSchedulerILi384ELi32ELb0ELb0ELb1EEEEEEEEEvNT_6ParamsE)
        .other          _ZN7cutlass13device_kernelIN5flash11enable_sm90INS1_16FlashAttnFwdSm90INS1_25CollectiveMainloopFwdSm90ILi2EN4cute5tupleIJNS5_1CILi1EEES8_S8_EEENS6_IJNS7_ILi192EEENS7_ILi128EEENS7_ILi96EEEEEELi96ENS_10bfloat16_tEfNS_4arch4Sm90ELb0ELb1ELb1ELb0ELb0ELb0ELb0ELb0ELb1ELb0ELb0ELb0EEENS1_21CollectiveEpilogueFwdINS6_IJSA_SC_SB_EEES9_SE_SG_Li384ELb0ELb0ELb0ELb0EEENS1_30DynamicPersistentTileSchedulerILi384ELi32ELb0ELb0ELb1EEEEEEEEEvNT_6ParamsE,@"STO_CUDA_ENTRY STV_DEFAULT"
_ZN7cutlass13device_kernelIN5flash11enable_sm90INS1_16FlashAttnFwdSm90INS1_25CollectiveMainloopFwdSm90ILi2EN4cute5tupleIJNS5_1CILi1EEES8_S8_EEENS6_IJNS7_ILi192EEENS7_ILi128EEENS7_ILi96EEEEEELi96ENS_10bfloat16_tEfNS_4arch4Sm90ELb0ELb1ELb1ELb0ELb0ELb0ELb0ELb0ELb1ELb0ELb0ELb0EEENS1_21CollectiveEpilogueFwdINS6_IJSA_SC_SB_EEES9_SE_SG_Li384ELb0ELb0ELb0ELb0EEENS1_30DynamicPersistentTileSchedulerILi384ELi32ELb0ELb0ELb1EEEEEEEEEvNT_6ParamsE:
[----:B------:R-:W-:Y:S01]  /*0000*/  LDC R1, c[0x0][0x37c] ;  /* 0x0000df00ff017b82 */ /* 0x000fe20000000800 */
[----:B------:R-:W-:Y:S05]  /*0010*/  EXIT ;  /* 0x000000000000794d */ /* 0x000fea0003800000 */
.L_x_33:
        /* <DEDUP_REMOVED lines=14> */
.L_x_81:


//--------------------- .text._ZN7cutlass13device_kernelIN5flash11enable_sm90INS1_16FlashAttnFwdSm90INS1_25CollectiveMainloopFwdSm90ILi2EN4cute5tupleIJNS5_1CILi1EEES8_S8_EEENS6_IJNS7_ILi192EEENS7_ILi128EEENS7_ILi96EEEEEELi96ENS_10bfloat16_tEfNS_4arch4Sm90ELb0ELb1ELb1ELb1ELb0ELb0ELb0ELb0ELb1ELb0ELb0ELb0EEENS1_21CollectiveEpilogueFwdINS6_IJSA_SC_SB_EEES9_SE_SG_Li384ELb1ELb0ELb0ELb0EEENS1_36VarlenDynamicPersistentTileSchedulerILi192ELi128ELi384ELi32ELb0ELb0ELb1ELb1ELb0ELb1EEEEEEEEEvNT_6ParamsE --------------------------
	.section	.text._ZN7cutlass13device_kernelIN5flash11enable_sm90INS1_16FlashAttnFwdSm90INS1_25CollectiveMainloopFwdSm90ILi2EN4cute5tupleIJNS5_1CILi1EEES8_S8_EEENS6_IJNS7_ILi192EEENS7_ILi128EEENS7_ILi96EEEEEELi96ENS_10bfloat16_tEfNS_4arch4Sm90ELb0ELb1ELb1ELb1ELb0ELb0ELb0ELb0ELb1ELb0ELb0ELb0EEENS1_21CollectiveEpilogueFwdINS6_IJSA_SC_SB_EEES9_SE_SG_Li384ELb1ELb0ELb0ELb0EEENS1_36VarlenDynamicPersistentTileSchedulerILi192ELi128ELi384ELi32ELb0ELb0ELb1ELb1ELb0ELb1EEEEEEEEEvNT_6ParamsE,"ax",@progbits
	.align	128
.text._ZN7cutlass13device_kernelIN5flash11enable_sm90INS1_16FlashAttnFwdSm90INS1_25CollectiveMainloopFwdSm90ILi2EN4cute5tupleIJNS5_1CILi1EEES8_S8_EEENS6_IJNS7_ILi192EEENS7_ILi128EEENS7_ILi96EEEEEELi96ENS_10bfloat16_tEfNS_4arch4Sm90ELb0ELb1ELb1ELb1ELb0ELb0ELb0ELb0ELb1ELb0ELb0ELb0EEENS1_21CollectiveEpilogueFwdINS6_IJSA_SC_SB_EEES9_SE_SG_Li384ELb1ELb0ELb0ELb0EEENS1_36VarlenDynamicPersistentTileSchedulerILi192ELi128ELi384ELi32ELb0ELb0ELb1ELb1ELb0ELb1EEEEEEEEEvNT_6ParamsE:
        .type           _ZN7cutlass13device_kernelIN5flash11enable_sm90INS1_16FlashAttnFwdSm90INS1_25CollectiveMainloopFwdSm90ILi2EN4cute5tupleIJNS5_1CILi1EEES8_S8_EEENS6_IJNS7_ILi192EEENS7_ILi128EEENS7_ILi96EEEEEELi96ENS_10bfloat16_tEfNS_4arch4Sm90ELb0ELb1ELb1ELb1ELb0ELb0ELb0ELb0ELb1ELb0ELb0ELb0EEENS1_21CollectiveEpilogueFwdINS6_IJSA_SC_SB_EEES9_SE_SG_Li384ELb1ELb0ELb0ELb0EEENS1_36VarlenDynamicPersistentTileSchedulerILi192ELi128ELi384ELi32ELb0ELb0ELb1ELb1ELb0ELb1EEEEEEEEEvNT_6ParamsE,@function
        .size           _ZN7cutlass13device_kernelIN5flash11enable_sm90INS1_16FlashAttnFwdSm90INS1_25CollectiveMainloopFwdSm90ILi2EN4cute5tupleIJNS5_1CILi1EEES8_S8_EEENS6_IJNS7_ILi192EEENS7_ILi128EEENS7_ILi96EEEEEELi96ENS_10bfloat16_tEfNS_4arch4Sm90ELb0ELb1ELb1ELb1ELb0ELb0ELb0ELb0ELb1ELb0ELb0ELb0EEENS1_21CollectiveEpilogueFwdINS6_IJSA_SC_SB_EEES9_SE_SG_Li384ELb1ELb0ELb0ELb0EEENS1_36VarlenDynamicPersistentTileSchedulerILi192ELi128ELi384ELi32ELb0ELb0ELb1ELb1ELb0ELb1EEEEEEEEEvNT_6ParamsE,(.L_x_82 - _ZN7cutlass13device_kernelIN5flash11enable_sm90INS1_16FlashAttnFwdSm90INS1_25CollectiveMainloopFwdSm90ILi2EN4cute5tupleIJNS5_1CILi1EEES8_S8_EEENS6_IJNS7_ILi192EEENS7_ILi128EEENS7_ILi96EEEEEELi96ENS_10bfloat16_tEfNS_4arch4Sm90ELb0ELb1ELb1ELb1ELb0ELb0ELb0ELb0ELb1ELb0ELb0ELb0EEENS1_21CollectiveEpilogueFwdINS6_IJSA_SC_SB_EEES9_SE_SG_Li384ELb1ELb0ELb0ELb0EEENS1_36VarlenDynamicPersistentTileSchedulerILi192ELi128ELi384ELi32ELb0ELb0ELb1ELb1ELb0ELb1EEEEEEEEEvNT_6ParamsE)
        .other          _ZN7cutlass13device_kernelIN5flash11enable_sm90INS1_16FlashAttnFwdSm90INS1_25CollectiveMainloopFwdSm90ILi2EN4cute5tupleIJNS5_1CILi1EEES8_S8_EEENS6_IJNS7_ILi192EEENS7_ILi128EEENS7_ILi96EEEEEELi96ENS_10bfloat16_tEfNS_4arch4Sm90ELb0ELb1ELb1ELb1ELb0ELb0ELb0ELb0ELb1ELb0ELb0ELb0EEENS1_21CollectiveEpilogueFwdINS6_IJSA_SC_SB_EEES9_SE_SG_Li384ELb1ELb0ELb0ELb0EEENS1_36VarlenDynamicPersistentTileSchedulerILi192ELi128ELi384ELi32ELb0ELb0ELb1ELb1ELb0ELb1EEEEEEEEEvNT_6ParamsE,@"STO_CUDA_ENTRY STV_DEFAULT"
_ZN7cutlass13device_kernelIN5flash11enable_sm90INS1_16FlashAttnFwdSm90INS1_25CollectiveMainloopFwdSm90ILi2EN4cute5tupleIJNS5_1CILi1EEES8_S8_EEENS6_IJNS7_ILi192EEENS7_ILi128EEENS7_ILi96EEEEEELi96ENS_10bfloat16_tEfNS_4arch4Sm90ELb0ELb1ELb1ELb1ELb0ELb0ELb0ELb0ELb1ELb0ELb0ELb0EEENS1_21CollectiveEpilogueFwdINS6_IJSA_SC_SB_EEES9_SE_SG_Li384ELb1ELb0ELb0ELb0EEENS1_36VarlenDynamicPersistentTileSchedulerILi192ELi128ELi384ELi32ELb0ELb0ELb1ELb1ELb0ELb1EEEEEEEEEvNT_6ParamsE:
[----:B------:R-:W-:Y:S01]  /*0000*/  LDC R1, c[0x0][0x37c] ;  /* 0x0000df00ff017b82 */ /* 0x000fe20000000800 */
[----:B------:R-:W-:Y:S05]  /*0010*/  EXIT ;  /* 0x000000000000794d */ /* 0x000fea0003800000 */
.L_x_34:
        /* <DEDUP_REMOVED lines=14> */
.L_x_82:


//--------------------- .text._ZN7cutlass13device_kernelIN5flash11enable_sm90INS1_16FlashAttnFwdSm90INS1_25CollectiveMainloopFwdSm90ILi2EN4cute5tupleIJNS5_1CILi1EEES8_S8_EEENS6_IJNS7_ILi192EEENS7_ILi128EEENS7_ILi96EEEEEELi96ENS_10bfloat16_tEfNS_4arch4Sm90ELb0ELb1ELb1ELb1ELb0ELb1ELb0ELb0ELb1ELb0ELb0ELb0EEENS1_21CollectiveEpilogueFwdINS6_IJSA_SC_SB_EEES9_SE_SG_Li384ELb1ELb0ELb0ELb0EEENS1_36VarlenDynamicPersistentTileSchedulerILi192ELi128ELi384ELi32ELb0ELb0ELb1ELb1ELb0ELb1EEEEEEEEEvNT_6ParamsE --------------------------
	.section	.text._ZN7cutlass13device_kernelIN5flash11enable_sm90INS1_16FlashAttnFwdSm90INS1_25CollectiveMainloopFwdSm90ILi2EN4cute5tupleIJNS5_1CILi1EEES8_S8_EEENS6_IJNS7_ILi192EEENS7_ILi128EEENS7_ILi96EEEEEELi96ENS_10bfloat16_tEfNS_4arch4Sm90ELb0ELb1ELb1ELb1ELb0ELb1ELb0ELb0ELb1ELb0ELb0ELb0EEENS1_21CollectiveEpilogueFwdINS6_IJSA_SC_SB_EEES9_SE_SG_Li384ELb1ELb0ELb0ELb0EEENS1_36VarlenDynamicPersistentTileSchedulerILi192ELi128ELi384ELi32ELb0ELb0ELb1ELb1ELb0ELb1EEEEEEEEEvNT_6ParamsE,"ax",@progbits
	.align	128
.text._ZN7cutlass13device_kernelIN5flash11enable_sm90INS1_16FlashAttnFwdSm90INS1_25CollectiveMainloopFwdSm90ILi2EN4cute5tupleIJNS5_1CILi1EEES8_S8_EEENS6_IJNS7_ILi192EEENS7_ILi128EEENS7_ILi96EEEEEELi96ENS_10bfloat16_tEfNS_4arch4Sm90ELb0ELb1ELb1ELb1ELb0ELb1ELb0ELb0ELb1ELb0ELb0ELb0EEENS1_21CollectiveEpilogueFwdINS6_IJSA_SC_SB_EEES9_SE_SG_Li384ELb1ELb0ELb0ELb0EEENS1_36VarlenDynamicPersistentTileSchedulerILi192ELi128ELi384ELi32ELb0ELb0ELb1ELb1ELb0ELb1EEEEEEEEEvNT_6ParamsE:
        .type           _ZN7cutlass13device_kernelIN5flash11enable_sm90INS1_16FlashAttnFwdSm90INS1_25CollectiveMainloopFwdSm90ILi2EN4cute5tupleIJNS5_1CILi1EEES8_S8_EEENS6_IJNS7_ILi192EEENS7_ILi128EEENS7_ILi96EEEEEELi96ENS_10bfloat16_tEfNS_4arch4Sm90ELb0ELb1ELb1ELb1ELb0ELb1ELb0ELb0ELb1ELb0ELb0ELb0EEENS1_21CollectiveEpilogueFwdINS6_IJSA_SC_SB_EEES9_SE_SG_Li384ELb1ELb0ELb0ELb0EEENS1_36VarlenDynamicPersistentTileSchedulerILi192ELi128ELi384ELi32ELb0ELb0ELb1ELb1ELb0ELb1EEEEEEEEEvNT_6ParamsE,@function
        .size           _ZN7cutlass13device_kernelIN5flash11enable_sm90INS1_16FlashAttnFwdSm90INS1_25CollectiveMainloopFwdSm90ILi2EN4cute5tupleIJNS5_1CILi1EEES8_S8_EEENS6_IJNS7_ILi192EEENS7_ILi128EEENS7_ILi96EEEEEELi96ENS_10bfloat16_tEfNS_4arch4Sm90ELb0ELb1ELb1ELb1ELb0ELb1ELb0ELb0ELb1ELb0ELb0ELb0EEENS1_21CollectiveEpilogueFwdINS6_IJSA_SC_SB_EEES9_SE_SG_Li384ELb1ELb0ELb0ELb0EEENS1_36VarlenDynamicPersistentTileSchedulerILi192ELi128ELi384ELi32ELb0ELb0ELb1ELb1ELb0ELb1EEEEEEEEEvNT_6ParamsE,(.L_x_83 - _ZN7cutlass13device_kernelIN5flash11enable_sm90INS1_16FlashAttnFwdSm90INS1_25CollectiveMainloopFwdSm90ILi2EN4cute5tupleIJNS5_1CILi1EEES8_S8_EEENS6_IJNS7_ILi192EEENS7_ILi128EEENS7_ILi96EEEEEELi96ENS_10bfloat16_tEfNS_4arch4Sm90ELb0ELb1ELb1ELb1ELb0ELb1ELb0ELb0ELb1ELb0ELb0ELb0EEENS1_21CollectiveEpilogueFwdINS6_IJSA_SC_SB_EEES9_SE_SG_Li384ELb1ELb0ELb0ELb0EEENS1_36VarlenDynamicPersistentTileSchedulerILi192ELi128ELi384ELi32ELb0ELb0ELb1ELb1ELb0ELb1EEEEEEEEEvNT_6ParamsE)
        .other          _ZN7cutlass13device_kernelIN5flash11enable_sm90INS1_16FlashAttnFwdSm90INS1_25CollectiveMainloopFwdSm90ILi2EN4cute5tupleIJNS5_1CILi1EEES8_S8_EEENS6_IJNS7_ILi192EEENS7_ILi128EEENS7_ILi96EEEEEELi96ENS_10bfloat16_tEfNS_4arch4Sm90ELb0ELb1ELb1ELb1ELb0ELb1ELb0ELb0ELb1ELb0ELb0ELb0EEENS1_21CollectiveEpilogueFwdINS6_IJSA_SC_SB_EEES9_SE_SG_Li384ELb1ELb0ELb0ELb0EEENS1_36VarlenDynamicPersistentTileSchedulerILi192ELi128ELi384ELi32ELb0ELb0ELb1ELb1ELb0ELb1EEEEEEEEEvNT_6ParamsE,@"STO_CUDA_ENTRY STV_DEFAULT"
_ZN7cutlass13device_kernelIN5flash11enable_sm90INS1_16FlashAttnFwdSm90INS1_25CollectiveMainloopFwdSm90ILi2EN4cute5tupleIJNS5_1CILi1EEES8_S8_EEENS6_IJNS7_ILi192EEENS7_ILi128EEENS7_ILi96EEEEEELi96ENS_10bfloat16_tEfNS_4arch4Sm90ELb0ELb1ELb1ELb1ELb0ELb1ELb0ELb0ELb1ELb0ELb0ELb0EEENS1_21CollectiveEpilogueFwdINS6_IJSA_SC_SB_EEES9_SE_SG_Li384ELb1ELb0ELb0ELb0EEENS1_36VarlenDynamicPersistentTileSchedulerILi192ELi128ELi384ELi32ELb0ELb0ELb1ELb1ELb0ELb1EEEEEEEEEvNT_6ParamsE:
[----:B------:R-:W-:Y:S01]  /*0000*/  LDC R1, c[0x0][0x37c] ;  /* 0x0000df00ff017b82 */ /* 0x000fe20000000800 */
[----:B------:R-:W-:Y:S05]  /*0010*/  EXIT ;  /* 0x000000000000794d */ /* 0x000fea0003800000 */
.L_x_35:
        /* <DEDUP_REMOVED lines=14> */
.L_x_83:


//--------------------- .text._ZN7cutlass13device_kernelIN5flash11enable_sm90INS1_16FlashAttnFwdSm90INS1_25CollectiveMainloopFwdSm90ILi2EN4cute5tupleIJNS5_1CILi1EEES8_S8_EEENS6_IJNS7_ILi192EEENS7_ILi144EEENS7_ILi96EEEEEELi96ENS_10bfloat16_tEfNS_4arch4Sm90ELb1ELb0ELb1ELb0ELb0ELb0ELb0ELb0ELb1ELb0ELb0ELb0EEENS1_21CollectiveEpilogueFwdINS6_IJSA_SC_SB_EEES9_SE_SG_Li384ELb0ELb0ELb0ELb0EEENS1_30DynamicPersistentTileSchedulerILi384ELi32ELb0ELb0ELb1EEEEEEEEEvNT_6ParamsE --------------------------
	.section	.text._ZN7cutlass13device_kernelIN5flash11enable_sm90INS1_16FlashAttnFwdSm90INS1_25CollectiveMainloopFwdSm90ILi2EN4cute5tupleIJNS5_1CILi1EEES8_S8_EEENS6_IJNS7_ILi192EEENS7_ILi144EEENS7_ILi96EEEEEELi96ENS_10bfloat16_tEfNS_4arch4Sm90ELb1ELb0ELb1ELb0ELb0ELb0ELb0ELb0ELb1ELb0ELb0ELb0EEENS1_21CollectiveEpilogueFwdINS6_IJSA_SC_SB_EEES9_SE_SG_Li384ELb0ELb0ELb0ELb0EEENS1_30DynamicPersistentTileSchedulerILi384ELi32ELb0ELb0ELb1EEEEEEEEEvNT_6ParamsE,"ax",@progbits
	.align	128
.text._ZN7cutlass13device_kernelIN5flash11enable_sm90INS1_16FlashAttnFwdSm90INS1_25CollectiveMainloopFwdSm90ILi2EN4cute5tupleIJNS5_1CILi1EEES8_S8_EEENS6_IJNS7_ILi192EEENS7_ILi144EEENS7_ILi96EEEEEELi96ENS_10bfloat16_tEfNS_4arch4Sm90ELb1ELb0ELb1ELb0ELb0ELb0ELb0ELb0ELb1ELb0ELb0ELb0EEENS1_21CollectiveEpilogueFwdINS6_IJSA_SC_SB_EEES9_SE_SG_Li384ELb0ELb0ELb0ELb0EEENS1_30DynamicPersistentTileSchedulerILi384ELi32ELb0ELb0ELb1EEEEEEEEEvNT_6ParamsE:
        .type           _ZN7cutlass13device_kernelIN5flash11enable_sm90INS1_16FlashAttnFwdSm90INS1_25CollectiveMainloopFwdSm90ILi2EN4cute5tupleIJNS5_1CILi1EEES8_S8_EEENS6_IJNS7_ILi192EEENS7_ILi144EEENS7_ILi96EEEEEELi96ENS_10bfloat16_tEfNS_4arch4Sm90ELb1ELb0ELb1ELb0ELb0ELb0ELb0ELb0ELb1ELb0ELb0ELb0EEENS1_21CollectiveEpilogueFwdINS6_IJSA_SC_SB_EEES9_SE_SG_Li384ELb0ELb0ELb0ELb0EEENS1_30DynamicPersistentTileSchedulerILi384ELi32ELb0ELb0ELb1EEEEEEEEEvNT_6ParamsE,@function
        .size           _ZN7cutlass13device_kernelIN5flash11enable_sm90INS1_16FlashAttnFwdSm90INS1_25CollectiveMainloopFwdSm90ILi2EN4cute5tupleIJNS5_1CILi1EEES8_S8_EEENS6_IJNS7_ILi192EEENS7_ILi144EEENS7_ILi96EEEEEELi96ENS_10bfloat16_tEfNS_4arch4Sm90ELb1ELb0ELb1ELb0ELb0ELb0ELb0ELb0ELb1ELb0ELb0ELb0EEENS1_21CollectiveEpilogueFwdINS6_IJSA_SC_SB_EEES9_SE_SG_Li384ELb0ELb0ELb0ELb0EEENS1_30DynamicPersistentTileSchedulerILi384ELi32ELb0ELb0ELb1EEEEEEEEEvNT_6ParamsE,(.L_x_84 - _ZN7cutlass13device_kernelIN5flash11enable_sm90INS1_16FlashAttnFwdSm90INS1_25CollectiveMainloopFwdSm90ILi2EN4cute5tupleIJNS5_1CILi1EEES8_S8_EEENS6_IJNS7_ILi192EEENS7_ILi144EEENS7_ILi96EEEEEELi96ENS_10bfloat16_tEfNS_4arch4Sm90ELb1ELb0ELb1ELb0ELb0ELb0ELb0ELb0ELb1ELb0ELb0ELb0EEENS1_21CollectiveEpilogueFwdINS6_IJSA_SC_SB_EEES9_SE_SG_Li384ELb0ELb0ELb0ELb0EEENS1_30DynamicPersistentTileSchedulerILi384ELi32ELb0ELb0ELb1EEEEEEEEEvNT_6ParamsE)
        .other          _ZN7cutlass13device_kernelIN5flash11enable_sm90INS1_16FlashAttnFwdSm90INS1_25CollectiveMainloopFwdSm90ILi2EN4cute5tupleIJNS5_1CILi1EEES8_S8_EEENS6_IJNS7_ILi192EEENS7_ILi144EEENS7_ILi96EEEEEELi96ENS_10bfloat16_tEfNS_4arch4Sm90ELb1ELb0ELb1ELb0ELb0ELb0ELb0ELb0ELb1ELb0ELb0ELb0EEENS1_21CollectiveEpilogueFwdINS6_IJSA_SC_SB_EEES9_SE_SG_Li384ELb0ELb0ELb0ELb0EEENS1_30DynamicPersistentTileSchedulerILi384ELi32ELb0ELb0ELb1EEEEEEEEEvNT_6ParamsE,@"STO_CUDA_ENTRY STV_DEFAULT"
_ZN7cutlass13device_kernelIN5flash11enable_sm90INS1_16FlashAttnFwdSm90INS1_25CollectiveMainloopFwdSm90ILi2EN4cute5tupleIJNS5_1CILi1EEES8_S8_EEENS6_IJNS7_ILi192EEENS7_ILi144EEENS7_ILi96EEEEEELi96ENS_10bfloat16_tEfNS_4arch4Sm90ELb1ELb0ELb1ELb0ELb0ELb0ELb0ELb0ELb1ELb0ELb0ELb0EEENS1_21CollectiveEpilogueFwdINS6_IJSA_SC_SB_EEES9_SE_SG_Li384ELb0ELb0ELb0ELb0EEENS1_30DynamicPersistentTileSchedulerILi384ELi32ELb0ELb0ELb1EEEEEEEEEvNT_6ParamsE:
[----:B------:R-:W-:Y:S01]  /*0000*/  LDC R1, c[0x0][0x37c] ;  /* 0x0000df00ff017b82 */ /* 0x000fe20000000800 */
[----:B------:R-:W-:Y:S05]  /*0010*/  EXIT ;  /* 0x000000000000794d */ /* 0x000fea0003800000 */
.L_x_36:
        /* <DEDUP_REMOVED lines=14> */
.L_x_84:


//--------------------- .text._ZN7cutlass13device_kernelIN5flash11enable_sm90INS1_16FlashAttnFwdSm90INS1_25CollectiveMainloopFwdSm90ILi2EN4cute5tupleIJNS5_1CILi1EEES8_S8_EEENS6_IJNS7_ILi192EEENS7_ILi144EEENS7_ILi96EEEEEELi96ENS_10bfloat16_tEfNS_4arch4Sm90ELb1ELb0ELb1ELb1ELb0ELb0ELb0ELb0ELb1ELb0ELb0ELb0EEENS1_21CollectiveEpilogueFwdINS6_IJSA_SC_SB_EEES9_SE_SG_Li384ELb1ELb0ELb0ELb0EEENS1_36VarlenDynamicPersistentTileSchedulerILi192ELi144ELi384ELi32ELb0ELb0ELb1ELb1ELb1ELb1EEEEEEEEEvNT_6ParamsE --------------------------
	.section	.text._ZN7cutlass13device_kernelIN5flash11enable_sm90INS1_16FlashAttnFwdSm90INS1_25CollectiveMainloopFwdSm90ILi2EN4cute5tupleIJNS5_1CILi1EEES8_S8_EEENS6_IJNS7_ILi192EEENS7_ILi144EEENS7_ILi96EEEEEELi96ENS_10bfloat16_tEfNS_4arch4Sm90ELb1ELb0ELb1ELb1ELb0ELb0ELb0ELb0ELb1ELb0ELb0ELb0EEENS1_21CollectiveEpilogueFwdINS6_IJSA_SC_SB_EEES9_SE_SG_Li384ELb1ELb0ELb0ELb0EEENS1_36VarlenDynamicPersistentTileSchedulerILi192ELi144ELi384ELi32ELb0ELb0ELb1ELb1ELb1ELb1EEEEEEEEEvNT_6ParamsE,"ax",@progbits
	.align	128
.text._ZN7cutlass13device_kernelIN5flash11enable_sm90INS1_16FlashAttnFwdSm90INS1_25CollectiveMainloopFwdSm90ILi2EN4cute5tupleIJNS5_1CILi1EEES8_S8_EEENS6_IJNS7_ILi192EEENS7_ILi144EEENS7_ILi96EEEEEELi96ENS_10bfloat16_tEfNS_4arch4Sm90ELb1ELb0ELb1ELb1ELb0ELb0ELb0ELb0ELb1ELb0ELb0ELb0EEENS1_21CollectiveEpilogueFwdINS6_IJSA_SC_SB_EEES9_SE_SG_Li384ELb1ELb0ELb0ELb0EEENS1_36VarlenDynamicPersistentTileSchedulerILi192ELi144ELi384ELi32ELb0ELb0ELb1ELb1ELb1ELb1EEEEEEEEEvNT_6ParamsE:
        .type           _ZN7cutlass13device_kernelIN5flash11enable_sm90INS1_16FlashAttnFwdSm90INS1_25CollectiveMainloopFwdSm90ILi2EN4cute5tupleIJNS5_1CILi1EEES8_S8_EEENS6_IJNS7_ILi192EEENS7_ILi144EEENS7_ILi96EEEEEELi96ENS_10bfloat16_tEfNS_4arch4Sm90ELb1ELb0ELb1ELb1ELb0ELb0ELb0ELb0ELb1ELb0ELb0ELb0EEENS1_21CollectiveEpilogueFwdINS6_IJSA_SC_SB_EEES9_SE_SG_Li384ELb1ELb0ELb0ELb0EEENS1_36VarlenDynamicPersistentTileSchedulerILi192ELi144ELi384ELi32ELb0ELb0ELb1ELb1ELb1ELb1EEEEEEEEEvNT_6ParamsE,@function
        .size           _ZN7cutlass13device_kernelIN5flash11enable_sm90INS1_16FlashAttnFwdSm90INS1_25CollectiveMainloopFwdSm90ILi2EN4cute5tupleIJNS5_1CILi1EEES8_S8_EEENS6_IJNS7_ILi192EEENS7_ILi144EEENS7_ILi96EEEEEELi96ENS_10bfloat16_tEfNS_4arch4Sm90ELb1ELb0ELb1ELb1ELb0ELb0ELb0ELb0ELb1ELb0ELb0ELb0EEENS1_21CollectiveEpilogueFwdINS6_IJSA_SC_SB_EEES9_SE_SG_Li384ELb1ELb0ELb0ELb0EEENS1_36VarlenDynamicPersistentTileSchedulerILi192ELi144ELi384ELi32ELb0ELb0ELb1ELb1ELb1ELb1EEEEEEEEEvNT_6ParamsE,(.L_x_85 - _ZN7cutlass13device_kernelIN5flash11enable_sm90INS1_16FlashAttnFwdSm90INS1_25CollectiveMainloopFwdSm90ILi2EN4cute5tupleIJNS5_1CILi1EEES8_S8_EEENS6_IJNS7_ILi192EEENS7_ILi144EEENS7_ILi96EEEEEELi96ENS_10bfloat16_tEfNS_4arch4Sm90ELb1ELb0ELb1ELb1ELb0ELb0ELb0ELb0ELb1ELb0ELb0ELb0EEENS1_21CollectiveEpilogueFwdINS6_IJSA_SC_SB_EEES9_SE_SG_Li384ELb1ELb0ELb0ELb0EEENS1_36VarlenDynamicPersistentTileSchedulerILi192ELi144ELi384ELi32ELb0ELb0ELb1ELb1ELb1ELb1EEEEEEEEEvNT_6ParamsE)
        .other          _ZN7cutlass13device_kernelIN5flash11enable_sm90INS1_16FlashAttnFwdSm90INS1_25CollectiveMainloopFwdSm90ILi2EN4cute5tupleIJNS5_1CILi1EEES8_S8_EEENS6_IJNS7_ILi192EEENS7_ILi144EEENS7_ILi96EEEEEELi96ENS_10bfloat16_tEfNS_4arch4Sm90ELb1ELb0ELb1ELb1ELb0ELb0ELb0ELb0ELb1ELb0ELb0ELb0EEENS1_21CollectiveEpilogueFwdINS6_IJSA_SC_SB_EEES9_SE_SG_Li384ELb1ELb0ELb0ELb0EEENS1_36VarlenDynamicPersistentTileSchedulerILi192ELi144ELi384ELi32ELb0ELb0ELb1ELb1ELb1ELb1EEEEEEEEEvNT_6ParamsE,@"STO_CUDA_ENTRY STV_DEFAULT"
_ZN7cutlass13device_kernelIN5flash11enable_sm90INS1_16FlashAttnFwdSm90INS1_25CollectiveMainloopFwdSm90ILi2EN4cute5tupleIJNS5_1CILi1EEES8_S8_EEENS6_IJNS7_ILi192EEENS7_ILi144EEENS7_ILi96EEEEEELi96ENS_10bfloat16_tEfNS_4arch4Sm90ELb1ELb0ELb1ELb1ELb0ELb0ELb0ELb0ELb1ELb0ELb0ELb0EEENS1_21CollectiveEpilogueFwdINS6_IJSA_SC_SB_EEES9_SE_SG_Li384ELb1ELb0ELb0ELb0EEENS1_36VarlenDynamicPersistentTileSchedulerILi192ELi144ELi384ELi32ELb0ELb0ELb1ELb1ELb1ELb1EEEEEEEEEvNT_6ParamsE:
[----:B------:R-:W-:Y:S01]  /*0000*/  LDC R1, c[0x0][0x37c] ;  /* 0x0000df00ff017b82 */ /* 0x000fe20000000800 */
[----:B------:R-:W-:Y:S05]  /*0010*/  EXIT ;  /* 0x000000000000794d */ /* 0x000fea0003800000 */
.L_x_37:
        /* <DEDUP_REMOVED lines=14> */
.L_x_85:


//--------------------- .text._ZN7cutlass13device_kernelIN5flash11enable_sm90INS1_16FlashAttnFwdSm90INS1_25CollectiveMainloopFwdSm90ILi2EN4cute5tupleIJNS5_1CILi1EEES8_S8_EEENS6_IJNS7_ILi192EEENS7_ILi144EEENS7_ILi96EEEEEELi96ENS_10bfloat16_tEfNS_4arch4Sm90ELb1ELb0ELb1ELb1ELb0ELb1ELb0ELb0ELb1ELb0ELb0ELb0EEENS1_21CollectiveEpilogueFwdINS6_IJSA_SC_SB_EEES9_SE_SG_Li384ELb1ELb0ELb0ELb0EEENS1_36VarlenDynamicPersistentTileSchedulerILi192ELi144ELi384ELi32ELb0ELb0ELb1ELb1ELb1ELb1EEEEEEEEEvNT_6ParamsE --------------------------
	.section	.text._ZN7cutlass13device_kernelIN5flash11enable_sm90INS1_16FlashAttnFwdSm90INS1_25CollectiveMainloopFwdSm90ILi2EN4cute5tupleIJNS5_1CILi1EEES8_S8_EEENS6_IJNS7_ILi192EEENS7_ILi144EEENS7_ILi96EEEEEELi96ENS_10bfloat16_tEfNS_4arch4Sm90ELb1ELb0ELb1ELb1ELb0ELb1ELb0ELb0ELb1ELb0ELb0ELb0EEENS1_21CollectiveEpilogueFwdINS6_IJSA_SC_SB_EEES9_SE_SG_Li384ELb1ELb0ELb0ELb0EEENS1_36VarlenDynamicPersistentTileSchedulerILi192ELi144ELi384ELi32ELb0ELb0ELb1ELb1ELb1ELb1EEEEEEEEEvNT_6ParamsE,"ax",@progbits
	.align	128
.text._ZN7cutlass13device_kernelIN5flash11enable_sm90INS1_16FlashAttnFwdSm90INS1_25CollectiveMainloopFwdSm90ILi2EN4cute5tupleIJNS5_1CILi1EEES8_S8_EEENS6_IJNS7_ILi192EEENS7_ILi144EEENS7_ILi96EEEEEELi96ENS_10bfloat16_tEfNS_4arch4Sm90ELb1ELb0ELb1ELb1ELb0ELb1ELb0ELb0ELb1ELb0ELb0ELb0EEENS1_21CollectiveEpilogueFwdINS6_IJSA_SC_SB_EEES9_SE_SG_Li384ELb1ELb0ELb0ELb0EEENS1_36VarlenDynamicPersistentTileSchedulerILi192ELi144ELi384ELi32ELb0ELb0ELb1ELb1ELb1ELb1EEEEEEEEEvNT_6ParamsE:
        .type           _ZN7cutlass13device_kernelIN5flash11enable_sm90INS1_16FlashAttnFwdSm90INS1_25CollectiveMainloopFwdSm90ILi2EN4cute5tupleIJNS5_1CILi1EEES8_S8_EEENS6_IJNS7_ILi192EEENS7_ILi144EEENS7_ILi96EEEEEELi96ENS_10bfloat16_tEfNS_4arch4Sm90ELb1ELb0ELb1ELb1ELb0ELb1ELb0ELb0ELb1ELb0ELb0ELb0EEENS1_21CollectiveEpilogueFwdINS6_IJSA_SC_SB_EEES9_SE_SG_Li384ELb1ELb0ELb0ELb0EEENS1_36VarlenDynamicPersistentTileSchedulerILi192ELi144ELi384ELi32ELb0ELb0ELb1ELb1ELb1ELb1EEEEEEEEEvNT_6ParamsE,@function
        .size           _ZN7cutlass13device_kernelIN5flash11enable_sm90INS1_16FlashAttnFwdSm90INS1_25CollectiveMainloopFwdSm90ILi2EN4cute5tupleIJNS5_1CILi1EEES8_S8_EEENS6_IJNS7_ILi192EEENS7_ILi144EEENS7_ILi96EEEEEELi96ENS_10bfloat16_tEfNS_4arch4Sm90ELb1ELb0ELb1ELb1ELb0ELb1ELb0ELb0ELb1ELb0ELb0ELb0EEENS1_21CollectiveEpilogueFwdINS6_IJSA_SC_SB_EEES9_SE_SG_Li384ELb1ELb0ELb0ELb0EEENS1_36VarlenDynamicPersistentTileSchedulerILi192ELi144ELi384ELi32ELb0ELb0ELb1ELb1ELb1ELb1EEEEEEEEEvNT_6ParamsE,(.L_x_86 - _ZN7cutlass13device_kernelIN5flash11enable_sm90INS1_16FlashAttnFwdSm90INS1_25CollectiveMainloopFwdSm90ILi2EN4cute5tupleIJNS5_1CILi1EEES8_S8_EEENS6_IJNS7_ILi192EEENS7_ILi144EEENS7_ILi96EEEEEELi96ENS_10bfloat16_tEfNS_4arch4Sm90ELb1ELb0ELb1ELb1ELb0ELb1ELb0ELb0ELb1ELb0ELb0ELb0EEENS1_21CollectiveEpilogueFwdINS6_IJSA_SC_SB_EEES9_SE_SG_Li384ELb1ELb0ELb0ELb0EEENS1_36VarlenDynamicPersistentTileSchedulerILi192ELi144ELi384ELi32ELb0ELb0ELb1ELb1ELb1ELb1EEEEEEEEEvNT_6ParamsE)
        .other          _ZN7cutlass13device_kernelIN5flash11enable_sm90INS1_16FlashAttnFwdSm90INS1_25CollectiveMainloopFwdSm90ILi2EN4cute5tupleIJNS5_1CILi1EEES8_S8_EEENS6_IJNS7_ILi192EEENS7_ILi144EEENS7_ILi96EEEEEELi96ENS_10bfloat16_tEfNS_4arch4Sm90ELb1ELb0ELb1ELb1ELb0ELb1ELb0ELb0ELb1ELb0ELb0ELb0EEENS1_21CollectiveEpilogueFwdINS6_IJSA_SC_SB_EEES9_SE_SG_Li384ELb1ELb0ELb0ELb0EEENS1_36VarlenDynamicPersistentTileSchedulerILi192ELi144ELi384ELi32ELb0ELb0ELb1ELb1ELb1ELb1EEEEEEEEEvNT_6ParamsE,@"STO_CUDA_ENTRY STV_DEFAULT"
_ZN7cutlass13device_kernelIN5flash11enable_sm90INS1_16FlashAttnFwdSm90INS1_25CollectiveMainloopFwdSm90ILi2EN4cute5tupleIJNS5_1CILi1EEES8_S8_EEENS6_IJNS7_ILi192EEENS7_ILi144EEENS7_ILi96EEEEEELi96ENS_10bfloat16_tEfNS_4arch4Sm90ELb1ELb0ELb1ELb1ELb0ELb1ELb0ELb0ELb1ELb0ELb0ELb0EEENS1_21CollectiveEpilogueFwdINS6_IJSA_SC_SB_EEES9_SE_SG_Li384ELb1ELb0ELb0ELb0EEENS1_36VarlenDynamicPersistentTileSchedulerILi192ELi144ELi384ELi32ELb0ELb0ELb1ELb1ELb1ELb1EEEEEEEEEvNT_6ParamsE:
[----:B------:R-:W-:Y:S01]  /*0000*/  LDC R1, c[0x0][0x37c] ;  /* 0x0000df00ff017b82 */ /* 0x000fe20000000800 */
[----:B------:R-:W-:Y:S05]  /*0010*/  EXIT ;  /* 0x000000000000794d */ /* 0x000fea0003800000 */
.L_x_38:
        /* <DEDUP_REMOVED lines=14> */
.L_x_86:


//--------------------- .text._ZN7cutlass13device_kernelIN5flash11enable_sm90INS1_16FlashAttnFwdSm90INS1_25CollectiveMainloopFwdSm90ILi2EN4cute5tupleIJNS5_1CILi1EEES8_S8_EEENS6_IJNS7_ILi192EEESA_NS7_ILi64EEEEEELi64ENS_10bfloat16_tEfNS_4arch4Sm90ELb0ELb0ELb1ELb0ELb0ELb0ELb0ELb0ELb1ELb0ELb0ELb0EEENS1_21CollectiveEpilogueFwdINS6_IJSA_SB_SA_EEES9_SD_SF_Li384ELb0ELb0ELb0ELb0EEENS1_29StaticPersistentTileSchedulerILb0EEEEEEEEEvNT_6ParamsE --------------------------
	.section	.text._ZN7cutlass13device_kernelIN5flash11enable_sm90INS1_16FlashAttnFwdSm90INS1_25CollectiveMainloopFwdSm90ILi2EN4cute5tupleIJNS5_1CILi1EEES8_S8_EEENS6_IJNS7_ILi192EEESA_NS7_ILi64EEEEEELi64ENS_10bfloat16_tEfNS_4arch4Sm90ELb0ELb0ELb1ELb0ELb0ELb0ELb0ELb0ELb1ELb0ELb0ELb0EEENS1_21CollectiveEpilogueFwdINS6_IJSA_SB_SA_EEES9_SD_SF_Li384ELb0ELb0ELb0ELb0EEENS1_29StaticPersistentTileSchedulerILb0EEEEEEEEEvNT_6ParamsE,"ax",@progbits
	.align	128
.text._ZN7cutlass13device_kernelIN5flash11enable_sm90INS1_16FlashAttnFwdSm90INS1_25CollectiveMainloopFwdSm90ILi2EN4cute5tupleIJNS5_1CILi1EEES8_S8_EEENS6_IJNS7_ILi192EEESA_NS7_ILi64EEEEEELi64ENS_10bfloat16_tEfNS_4arch4Sm90ELb0ELb0ELb1ELb0ELb0ELb0ELb0ELb0ELb1ELb0ELb0ELb0EEENS1_21CollectiveEpilogueFwdINS6_IJSA_SB_SA_EEES9_SD_SF_Li384ELb0ELb0ELb0ELb0EEENS1_29StaticPersistentTileSchedulerILb0EEEEEEEEEvNT_6ParamsE:
        .type           _ZN7cutlass13device_kernelIN5flash11enable_sm90INS1_16FlashAttnFwdSm90INS1_25CollectiveMainloopFwdSm90ILi2EN4cute5tupleIJNS5_1CILi1EEES8_S8_EEENS6_IJNS7_ILi192EEESA_NS7_ILi64EEEEEELi64ENS_10bfloat16_tEfNS_4arch4Sm90ELb0ELb0ELb1ELb0ELb0ELb0ELb0ELb0ELb1ELb0ELb0ELb0EEENS1_21CollectiveEpilogueFwdINS6_IJSA_SB_SA_EEES9_SD_SF_Li384ELb0ELb0ELb0ELb0EEENS1_29StaticPersistentTileSchedulerILb0EEEEEEEEEvNT_6ParamsE,@function
        .size           _ZN7cutlass13device_kernelIN5flash11enable_sm90INS1_16FlashAttnFwdSm90INS1_25CollectiveMainloopFwdSm90ILi2EN4cute5tupleIJNS5_1CILi1EEES8_S8_EEENS6_IJNS7_ILi192EEESA_NS7_ILi64EEEEEELi64ENS_10bfloat16_tEfNS_4arch4Sm90ELb0ELb0ELb1ELb0ELb0ELb0ELb0ELb0ELb1ELb0ELb0ELb0EEENS1_21CollectiveEpilogueFwdINS6_IJSA_SB_SA_EEES9_SD_SF_Li384ELb0ELb0ELb0ELb0EEENS1_29StaticPersistentTileSchedulerILb0EEEEEEEEEvNT_6ParamsE,(.L_x_87 - _ZN7cutlass13device_kernelIN5flash11enable_sm90INS1_16FlashAttnFwdSm90INS1_25CollectiveMainloopFwdSm90ILi2EN4cute5tupleIJNS5_1CILi1EEES8_S8_EEENS6_IJNS7_ILi192EEESA_NS7_ILi64EEEEEELi64ENS_10bfloat16_tEfNS_4arch4Sm90ELb0ELb0ELb1ELb0ELb0ELb0ELb0ELb0ELb1ELb0ELb0ELb0EEENS1_21CollectiveEpilogueFwdINS6_IJSA_SB_SA_EEES9_SD_SF_Li384ELb0ELb0ELb0ELb0EEENS1_29StaticPersistentTileSchedulerILb0EEEEEEEEEvNT_6ParamsE)
        .other          _ZN7cutlass13device_kernelIN5flash11enable_sm90INS1_16FlashAttnFwdSm90INS1_25CollectiveMainloopFwdSm90ILi2EN4cute5tupleIJNS5_1CILi1EEES8_S8_EEENS6_IJNS7_ILi192EEESA_NS7_ILi64EEEEEELi64ENS_10bfloat16_tEfNS_4arch4Sm90ELb0ELb0ELb1ELb0ELb0ELb0ELb0ELb0ELb1ELb0ELb0ELb0EEENS1_21CollectiveEpilogueFwdINS6_IJSA_SB_SA_EEES9_SD_SF_Li384ELb0ELb0ELb0ELb0EEENS1_29StaticPersistentTileSchedulerILb0EEEEEEEEEvNT_6ParamsE,@"STO_CUDA_ENTRY STV_DEFAULT"
_ZN7cutlass13device_kernelIN5flash11enable_sm90INS1_16FlashAttnFwdSm90INS1_25CollectiveMainloopFwdSm90ILi2EN4cute5tupleIJNS5_1CILi1EEES8_S8_EEENS6_IJNS7_ILi192EEESA_NS7_ILi64EEEEEELi64ENS_10bfloat16_tEfNS_4arch4Sm90ELb0ELb0ELb1ELb0ELb0ELb0ELb0ELb0ELb1ELb0ELb0ELb0EEENS1_21CollectiveEpilogueFwdINS6_IJSA_SB_SA_EEES9_SD_SF_Li384ELb0ELb0ELb0ELb0EEENS1_29StaticPersistentTileSchedulerILb0EEEEEEEEEvNT_6ParamsE:
[----:B------:R-:W-:Y:S01]  /*0000*/  LDC R1, c[0x0][0x37c] ;  /* 0x0000df00ff017b82 */ /* 0x000fe20000000800 */
[----:B------:R-:W-:Y:S05]  /*0010*/  EXIT ;  /* 0x000000000000794d */ /* 0x000fea0003800000 */
.L_x_39:
        /* <DEDUP_REMOVED lines=14> */
.L_x_87:


//--------------------- .text._ZN7cutlass13device_kernelIN5flash11enable_sm90INS1_16FlashAttnFwdSm90INS1_25CollectiveMainloopFwdSm90ILi2EN4cute5tupleIJNS5_1CILi1EEES8_S8_EEENS6_IJNS7_ILi192EEESA_NS7_ILi64EEEEEELi64ENS_10bfloat16_tEfNS_4arch4Sm90ELb0ELb0ELb1ELb1ELb0ELb0ELb0ELb0ELb1ELb0ELb0ELb0EEENS1_21CollectiveEpilogueFwdINS6_IJSA_SB_SA_EEES9_SD_SF_Li384ELb1ELb0ELb0ELb0EEENS1_36VarlenDynamicPersistentTileSchedulerILi192ELi192ELi384ELi32ELb0ELb0ELb1ELb0ELb1ELb1EEEEEEEEEvNT_6ParamsE --------------------------
	.section	.text._ZN7cutlass13device_kernelIN5flash11enable_sm90INS1_16FlashAttnFwdSm90INS1_25CollectiveMainloopFwdSm90ILi2EN4cute5tupleIJNS5_1CILi1EEES8_S8_EEENS6_IJNS7_ILi192EEESA_NS7_ILi64EEEEEELi64ENS_10bfloat16_tEfNS_4arch4Sm90ELb0ELb0ELb1ELb1ELb0ELb0ELb0ELb0ELb1ELb0ELb0ELb0EEENS1_21CollectiveEpilogueFwdINS6_IJSA_SB_SA_EEES9_SD_SF_Li384ELb1ELb0ELb0ELb0EEENS1_36VarlenDynamicPersistentTileSchedulerILi192ELi192ELi384ELi32ELb0ELb0ELb1ELb0ELb1ELb1EEEEEEEEEvNT_6ParamsE,"ax",@progbits
	.align	128
.text._ZN7cutlass13device_kernelIN5flash11enable_sm90INS1_16FlashAttnFwdSm90INS1_25CollectiveMainloopFwdSm90ILi2EN4cute5tupleIJNS5_1CILi1EEES8_S8_EEENS6_IJNS7_ILi192EEESA_NS7_ILi64EEEEEELi64ENS_10bfloat16_tEfNS_4arch4Sm90ELb0ELb0ELb1ELb1ELb0ELb0ELb0ELb0ELb1ELb0ELb0ELb0EEENS1_21CollectiveEpilogueFwdINS6_IJSA_SB_SA_EEES9_SD_SF_Li384ELb1ELb0ELb0ELb0EEENS1_36VarlenDynamicPersistentTileSchedulerILi192ELi192ELi384ELi32ELb0ELb0ELb1ELb0ELb1ELb1EEEEEEEEEvNT_6ParamsE:
        .type           _ZN7cutlass13device_kernelIN5flash11enable_sm90INS1_16FlashAttnFwdSm90INS1_25CollectiveMainloopFwdSm90ILi2EN4cute5tupleIJNS5_1CILi1EEES8_S8_EEENS6_IJNS7_ILi192EEESA_NS7_ILi64EEEEEELi64ENS_10bfloat16_tEfNS_4arch4Sm90ELb0ELb0ELb1ELb1ELb0ELb0ELb0ELb0ELb1ELb0ELb0ELb0EEENS1_21CollectiveEpilogueFwdINS6_IJSA_SB_SA_EEES9_SD_SF_Li384ELb1ELb0ELb0ELb0EEENS1_36VarlenDynamicPersistentTileSchedulerILi192ELi192ELi384ELi32ELb0ELb0ELb1ELb0ELb1ELb1EEEEEEEEEvNT_6ParamsE,@function
        .size           _ZN7cutlass13device_kernelIN5flash11enable_sm90INS1_16FlashAttnFwdSm90INS1_25CollectiveMainloopFwdSm90ILi2EN4cute5tupleIJNS5_1CILi1EEES8_S8_EEENS6_IJNS7_ILi192EEESA_NS7_ILi64EEEEEELi64ENS_10bfloat16_tEfNS_4arch4Sm90ELb0ELb0ELb1ELb1ELb0ELb0ELb0ELb0ELb1ELb0ELb0ELb0EEENS1_21CollectiveEpilogueFwdINS6_IJSA_SB_SA_EEES9_SD_SF_Li384ELb1ELb0ELb0ELb0EEENS1_36VarlenDynamicPersistentTileSchedulerILi192ELi192ELi384ELi32ELb0ELb0ELb1ELb0ELb1ELb1EEEEEEEEEvNT_6ParamsE,(.L_x_88 - _ZN7cutlass13device_kernelIN5flash11enable_sm90INS1_16FlashAttnFwdSm90INS1_25CollectiveMainloopFwdSm90ILi2EN4cute5tupleIJNS5_1CILi1EEES8_S8_EEENS6_IJNS7_ILi192EEESA_NS7_ILi64EEEEEELi64ENS_10bfloat16_tEfNS_4arch4Sm90ELb0ELb0ELb1ELb1ELb0ELb0ELb0ELb0ELb1ELb0ELb0ELb0EEENS1_21CollectiveEpilogueFwdINS6_IJSA_SB_SA_EEES9_SD_SF_Li384ELb1ELb0ELb0ELb0EEENS1_36VarlenDynamicPersistentTileSchedulerILi192ELi192ELi384ELi32ELb0ELb0ELb1ELb0ELb1ELb1EEEEEEEEEvNT_6ParamsE)
        .other          _ZN7cutlass13device_kernelIN5flash11enable_sm90INS1_16FlashAttnFwdSm90INS1_25CollectiveMainloopFwdSm90ILi2EN4cute5tupleIJNS5_1CILi1EEES8_S8_EEENS6_IJNS7_ILi192EEESA_NS7_ILi64EEEEEELi64ENS_10bfloat16_tEfNS_4arch4Sm90ELb0ELb0ELb1ELb1ELb0ELb0ELb0ELb0ELb1ELb0ELb0ELb0EEENS1_21CollectiveEpilogueFwdINS6_IJSA_SB_SA_EEES9_SD_SF_Li384ELb1ELb0ELb0ELb0EEENS1_36VarlenDynamicPersistentTileSchedulerILi192ELi192ELi384ELi32ELb0ELb0ELb1ELb0ELb1ELb1EEEEEEEEEvNT_6ParamsE,@"STO_CUDA_ENTRY STV_DEFAULT"
_ZN7cutlass13device_kernelIN5flash11enable_sm90INS1_16FlashAttnFwdSm90INS1_25CollectiveMainloopFwdSm90ILi2EN4cute5tupleIJNS5_1CILi1EEES8_S8_EEENS6_IJNS7_ILi192EEESA_NS7_ILi64EEEEEELi64ENS_10bfloat16_tEfNS_4arch4Sm90ELb0ELb0ELb1ELb1ELb0ELb0ELb0ELb0ELb1ELb0ELb0ELb0EEENS1_21CollectiveEpilogueFwdINS6_IJSA_SB_SA_EEES9_SD_SF_Li384ELb1ELb0ELb0ELb0EEENS1_36VarlenDynamicPersistentTileSchedulerILi192ELi192ELi384ELi32ELb0ELb0ELb1ELb0ELb1ELb1EEEEEEEEEvNT_6ParamsE:
[----:B------:R-:W-:Y:S01]  /*0000*/  LDC R1, c[0x0][0x37c] ;  /* 0x0000df00ff017b82 */ /* 0x000fe20000000800 */
[----:B------:R-:W-:Y:S05]  /*0010*/  EXIT ;  /* 0x000000000000794d */ /* 0x000fea0003800000 */
.L_x_40:
        /* <DEDUP_REMOVED lines=14> */
.L_x_88:


//--------------------- .text._ZN7cutlass13device_kernelIN5flash11enable_sm90INS1_16FlashAttnFwdSm90INS1_25CollectiveMainloopFwdSm90ILi2EN4cute5tupleIJNS5_1CILi1EEES8_S8_EEENS6_IJNS7_ILi192EEESA_NS7_ILi64EEEEEELi64ENS_10bfloat16_tEfNS_4arch4Sm90ELb0ELb0ELb1ELb1ELb0ELb1ELb0ELb0ELb1ELb0ELb0ELb0EEENS1_21CollectiveEpilogueFwdINS6_IJSA_SB_SA_EEES9_SD_SF_Li384ELb1ELb0ELb0ELb0EEENS1_36VarlenDynamicPersistentTileSchedulerILi192ELi192ELi384ELi32ELb0ELb0ELb1ELb0ELb1ELb1EEEEEEEEEvNT_6ParamsE --------------------------
	.section	.text._ZN7cutlass13device_kernelIN5flash11enable_sm90INS1_16FlashAttnFwdSm90INS1_25CollectiveMainloopFwdSm90ILi2EN4cute5tupleIJNS5_1CILi1EEES8_S8_EEENS6_IJNS7_ILi192EEESA_NS7_ILi64EEEEEELi64ENS_10bfloat16_tEfNS_4arch4Sm90ELb0ELb0ELb1ELb1ELb0ELb1ELb0ELb0ELb1ELb0ELb0ELb0EEENS1_21CollectiveEpilogueFwdINS6_IJSA_SB_SA_EEES9_SD_SF_Li384ELb1ELb0ELb0ELb0EEENS1_36VarlenDynamicPersistentTileSchedulerILi192ELi192ELi384ELi32ELb0ELb0ELb1ELb0ELb1ELb1EEEEEEEEEvNT_6ParamsE,"ax",@progbits
	.align	128
.text._ZN7cutlass13device_kernelIN5flash11enable_sm90INS1_16FlashAttnFwdSm90INS1_25CollectiveMainloopFwdSm90ILi2EN4cute5tupleIJNS5_1CILi1EEES8_S8_EEENS6_IJNS7_ILi192EEESA_NS7_ILi64EEEEEELi64ENS_10bfloat16_tEfNS_4arch4Sm90ELb0ELb0ELb1ELb1ELb0ELb1ELb0ELb0ELb1ELb0ELb0ELb0EEENS1_21CollectiveEpilogueFwdINS6_IJSA_SB_SA_EEES9_SD_SF_Li384ELb1ELb0ELb0ELb0EEENS1_36VarlenDynamicPersistentTileSchedulerILi192ELi192ELi384ELi32ELb0ELb0ELb1ELb0ELb1ELb1EEEEEEEEEvNT_6ParamsE:
        .type           _ZN7cutlass13device_kernelIN5flash11enable_sm90INS1_16FlashAttnFwdSm90INS1_25CollectiveMainloopFwdSm90ILi2EN4cute5tupleIJNS5_1CILi1EEES8_S8_EEENS6_IJNS7_ILi192EEESA_NS7_ILi64EEEEEELi64ENS_10bfloat16_tEfNS_4arch4Sm90ELb0ELb0ELb1ELb1ELb0ELb1ELb0ELb0ELb1ELb0ELb0ELb0EEENS1_21CollectiveEpilogueFwdINS6_IJSA_SB_SA_EEES9_SD_SF_Li384ELb1ELb0ELb0ELb0EEENS1_36VarlenDynamicPersistentTileSchedulerILi192ELi192ELi384ELi32ELb0ELb0ELb1ELb0ELb1ELb1EEEEEEEEEvNT_6ParamsE,@function
        .size           _ZN7cutlass13device_kernelIN5flash11enable_sm90INS1_16FlashAttnFwdSm90INS1_25CollectiveMainloopFwdSm90ILi2EN4cute5tupleIJNS5_1CILi1EEES8_S8_EEENS6_IJNS7_ILi192EEESA_NS7_ILi64EEEEEELi64ENS_10bfloat16_tEfNS_4arch4Sm90ELb0ELb0ELb1ELb1ELb0ELb1ELb0ELb0ELb1ELb0ELb0ELb0EEENS1_21CollectiveEpilogueFwdINS6_IJSA_SB_SA_EEES9_SD_SF_Li384ELb1ELb0ELb0ELb0EEENS1_36VarlenDynamicPersistentTileSchedulerILi192ELi192ELi384ELi32ELb0ELb0ELb1ELb0ELb1ELb1EEEEEEEEEvNT_6ParamsE,(.L_x_89 - _ZN7cutlass13device_kernelIN5flash11enable_sm90INS1_16FlashAttnFwdSm90INS1_25CollectiveMainloopFwdSm90ILi2EN4cute5tupleIJNS5_1CILi1EEES8_S8_EEENS6_IJNS7_ILi192EEESA_NS7_ILi64EEEEEELi64ENS_10bfloat16_tEfNS_4arch4Sm90ELb0ELb0ELb1ELb1ELb0ELb1ELb0ELb0ELb1ELb0ELb0ELb0EEENS1_21CollectiveEpilogueFwdINS6_IJSA_SB_SA_EEES9_SD_SF_Li384ELb1ELb0ELb0ELb0EEENS1_36VarlenDynamicPersistentTileSchedulerILi192ELi192ELi384ELi32ELb0ELb0ELb1ELb0ELb1ELb1EEEEEEEEEvNT_6ParamsE)
        .other          _ZN7cutlass13device_kernelIN5flash11enable_sm90INS1_16FlashAttnFwdSm90INS1_25CollectiveMainloopFwdSm90ILi2EN4cute5tupleIJNS5_1CILi1EEES8_S8_EEENS6_IJNS7_ILi192EEESA_NS7_ILi64EEEEEELi64ENS_10bfloat16_tEfNS_4arch4Sm90ELb0ELb0ELb1ELb1ELb0ELb1ELb0ELb0ELb1ELb0ELb0ELb0EEENS1_21CollectiveEpilogueFwdINS6_IJSA_SB_SA_EEES9_SD_SF_Li384ELb1ELb0ELb0ELb0EEENS1_36VarlenDynamicPersistentTileSchedulerILi192ELi192ELi384ELi32ELb0ELb0ELb1ELb0ELb1ELb1EEEEEEEEEvNT_6ParamsE,@"STO_CUDA_ENTRY STV_DEFAULT"
_ZN7cutlass13device_kernelIN5flash11enable_sm90INS1_16FlashAttnFwdSm90INS1_25CollectiveMainloopFwdSm90ILi2EN4cute5tupleIJNS5_1CILi1EEES8_S8_EEENS6_IJNS7_ILi192EEESA_NS7_ILi64EEEEEELi64ENS_10bfloat16_tEfNS_4arch4Sm90ELb0ELb0ELb1ELb1ELb0ELb1ELb0ELb0ELb1ELb0ELb0ELb0EEENS1_21CollectiveEpilogueFwdINS6_IJSA_SB_SA_EEES9_SD_SF_Li384ELb1ELb0ELb0ELb0EEENS1_36VarlenDynamicPersistentTileSchedulerILi192ELi192ELi384ELi32ELb0ELb0ELb1ELb0ELb1ELb1EEEEEEEEEvNT_6ParamsE:
[----:B------:R-:W-:Y:S01]  /*0000*/  LDC R1, c[0x0][0x37c] ;  /* 0x0000df00ff017b82 */ /* 0x000fe20000000800 */
[----:B------:R-:W-:Y:S05]  /*0010*/  EXIT ;  /* 0x000000000000794d */ /* 0x000fea0003800000 */
.L_x_41:
        /* <DEDUP_REMOVED lines=14> */
.L_x_89:


//--------------------- .text._ZN7cutlass13device_kernelIN5flash11enable_sm90INS1_16FlashAttnFwdSm90INS1_25CollectiveMainloopFwdSm90ILi2EN4cute5tupleIJNS5_1CILi1EEES8_S8_EEENS6_IJNS7_ILi192EEENS7_ILi128EEENS7_ILi64EEEEEELi64ENS_10bfloat16_tEfNS_4arch4Sm90ELb0ELb1ELb1ELb0ELb0ELb0ELb0ELb1ELb1ELb0ELb0ELb0EEENS1_21CollectiveEpilogueFwdINS6_IJSA_SC_SB_EEES9_SE_SG_Li384ELb0ELb0ELb0ELb0EEENS1_30DynamicPersistentTileSchedulerILi384ELi32ELb0ELb0ELb1EEEEEEEEEvNT_6ParamsE --------------------------
	.section	.text._ZN7cutlass13device_kernelIN5flash11enable_sm90INS1_16FlashAttnFwdSm90INS1_25CollectiveMainloopFwdSm90ILi2EN4cute5tupleIJNS5_1CILi1EEES8_S8_EEENS6_IJNS7_ILi192EEENS7_ILi128EEENS7_ILi64EEEEEELi64ENS_10bfloat16_tEfNS_4arch4Sm90ELb0ELb1ELb1ELb0ELb0ELb0ELb0ELb1ELb1ELb0ELb0ELb0EEENS1_21CollectiveEpilogueFwdINS6_IJSA_SC_SB_EEES9_SE_SG_Li384ELb0ELb0ELb0ELb0EEENS1_30DynamicPersistentTileSchedulerILi384ELi32ELb0ELb0ELb1EEEEEEEEEvNT_6ParamsE,"ax",@progbits
	.align	128
.text._ZN7cutlass13device_kernelIN5flash11enable_sm90INS1_16FlashAttnFwdSm90INS1_25CollectiveMainloopFwdSm90ILi2EN4cute5tupleIJNS5_1CILi1EEES8_S8_EEENS6_IJNS7_ILi192EEENS7_ILi128EEENS7_ILi64EEEEEELi64ENS_10bfloat16_tEfNS_4arch4Sm90ELb0ELb1ELb1ELb0ELb0ELb0ELb0ELb1ELb1ELb0ELb0ELb0EEENS1_21CollectiveEpilogueFwdINS6_IJSA_SC_SB_EEES9_SE_SG_Li384ELb0ELb0ELb0ELb0EEENS1_30DynamicPersistentTileSchedulerILi384ELi32ELb0ELb0ELb1EEEEEEEEEvNT_6ParamsE:
        .type           _ZN7cutlass13device_kernelIN5flash11enable_sm90INS1_16FlashAttnFwdSm90INS1_25CollectiveMainloopFwdSm90ILi2EN4cute5tupleIJNS5_1CILi1EEES8_S8_EEENS6_IJNS7_ILi192EEENS7_ILi128EEENS7_ILi64EEEEEELi64ENS_10bfloat16_tEfNS_4arch4Sm90ELb0ELb1ELb1ELb0ELb0ELb0ELb0ELb1ELb1ELb0ELb0ELb0EEENS1_21CollectiveEpilogueFwdINS6_IJSA_SC_SB_EEES9_SE_SG_Li384ELb0ELb0ELb0ELb0EEENS1_30DynamicPersistentTileSchedulerILi384ELi32ELb0ELb0ELb1EEEEEEEEEvNT_6ParamsE,@function
        .size           _ZN7cutlass13device_kernelIN5flash11enable_sm90INS1_16FlashAttnFwdSm90INS1_25CollectiveMainloopFwdSm90ILi2EN4cute5tupleIJNS5_1CILi1EEES8_S8_EEENS6_IJNS7_ILi192EEENS7_ILi128EEENS7_ILi64EEEEEELi64ENS_10bfloat16_tEfNS_4arch4Sm90ELb0ELb1ELb1ELb0ELb0ELb0ELb0ELb1ELb1ELb0ELb0ELb0EEENS1_21CollectiveEpilogueFwdINS6_IJSA_SC_SB_EEES9_SE_SG_Li384ELb0ELb0ELb0ELb0EEENS1_30DynamicPersistentTileSchedulerILi384ELi32ELb0ELb0ELb1EEEEEEEEEvNT_6ParamsE,(.L_x_90 - _ZN7cutlass13device_kernelIN5flash11enable_sm90INS1_16FlashAttnFwdSm90INS1_25CollectiveMainloopFwdSm90ILi2EN4cute5tupleIJNS5_1CILi1EEES8_S8_EEENS6_IJNS7_ILi192EEENS7_ILi128EEENS7_ILi64EEEEEELi64ENS_10bfloat16_tEfNS_4arch4Sm90ELb0ELb1ELb1ELb0ELb0ELb0ELb0ELb1ELb1ELb0ELb0ELb0EEENS1_21CollectiveEpilogueFwdINS6_IJSA_SC_SB_EEES9_SE_SG_Li384ELb0ELb0ELb0ELb0EEENS1_30DynamicPersistentTileSchedulerILi384ELi32ELb0ELb0ELb1EEEEEEEEEvNT_6ParamsE)
        .other          _ZN7cutlass13device_kernelIN5flash11enable_sm90INS1_16FlashAttnFwdSm90INS1_25CollectiveMainloopFwdSm90ILi2EN4cute5tupleIJNS5_1CILi1EEES8_S8_EEENS6_IJNS7_ILi192EEENS7_ILi128EEENS7_ILi64EEEEEELi64ENS_10bfloat16_tEfNS_4arch4Sm90ELb0ELb1ELb1ELb0ELb0ELb0ELb0ELb1ELb1ELb0ELb0ELb0EEENS1_21CollectiveEpilogueFwdINS6_IJSA_SC_SB_EEES9_SE_SG_Li384ELb0ELb0ELb0ELb0EEENS1_30DynamicPersistentTileSchedulerILi384ELi32ELb0ELb0ELb1EEEEEEEEEvNT_6ParamsE,@"STO_CUDA_ENTRY STV_DEFAULT"
_ZN7cutlass13device_kernelIN5flash11enable_sm90INS1_16FlashAttnFwdSm90INS1_25CollectiveMainloopFwdSm90ILi2EN4cute5tupleIJNS5_1CILi1EEES8_S8_EEENS6_IJNS7_ILi192EEENS7_ILi128EEENS7_ILi64EEEEEELi64ENS_10bfloat16_tEfNS_4arch4Sm90ELb0ELb1ELb1ELb0ELb0ELb0ELb0ELb1ELb1ELb0ELb0ELb0EEENS1_21CollectiveEpilogueFwdINS6_IJSA_SC_SB_EEES9_SE_SG_Li384ELb0ELb0ELb0ELb0EEENS1_30DynamicPersistentTileSchedulerILi384ELi32ELb0ELb0ELb1EEEEEEEEEvNT_6ParamsE:
[----:B------:R-:W-:Y:S01]  /*0000*/  LDC R1, c[0x0][0x37c] ;  /* 0x0000df00ff017b82 */ /* 0x000fe20000000800 */
[----:B------:R-:W-:Y:S05]  /*0010*/  EXIT ;  /* 0x000000000000794d */ /* 0x000fea0003800000 */
.L_x_42:
        /* <DEDUP_REMOVED lines=14> */
.L_x_90:


//--------------------- .text._ZN7cutlass13device_kernelIN5flash11enable_sm90INS1_16FlashAttnFwdSm90INS1_25CollectiveMainloopFwdSm90ILi2EN4cute5tupleIJNS5_1CILi1EEES8_S8_EEENS6_IJNS7_ILi192EEENS7_ILi128EEENS7_ILi64EEEEEELi64ENS_10bfloat16_tEfNS_4arch4Sm90ELb0ELb1ELb1ELb1ELb0ELb0ELb0ELb1ELb1ELb0ELb0ELb0EEENS1_21CollectiveEpilogueFwdINS6_IJSA_SC_SB_EEES9_SE_SG_Li384ELb1ELb0ELb0ELb0EEENS1_36VarlenDynamicPersistentTileSchedulerILi192ELi128ELi384ELi32ELb0ELb0ELb1ELb1ELb0ELb1EEEEEEEEEvNT_6ParamsE --------------------------
	.section	.text._ZN7cutlass13device_kernelIN5flash11enable_sm90INS1_16FlashAttnFwdSm90INS1_25CollectiveMainloopFwdSm90ILi2EN4cute5tupleIJNS5_1CILi1EEES8_S8_EEENS6_IJNS7_ILi192EEENS7_ILi128EEENS7_ILi64EEEEEELi64ENS_10bfloat16_tEfNS_4arch4Sm90ELb0ELb1ELb1ELb1ELb0ELb0ELb0ELb1ELb1ELb0ELb0ELb0EEENS1_21CollectiveEpilogueFwdINS6_IJSA_SC_SB_EEES9_SE_SG_Li384ELb1ELb0ELb0ELb0EEENS1_36VarlenDynamicPersistentTileSchedulerILi192ELi128ELi384ELi32ELb0ELb0ELb1ELb1ELb0ELb1EEEEEEEEEvNT_6ParamsE,"ax",@progbits
	.align	128
.text._ZN7cutlass13device_kernelIN5flash11enable_sm90INS1_16FlashAttnFwdSm90INS1_25CollectiveMainloopFwdSm90ILi2EN4cute5tupleIJNS5_1CILi1EEES8_S8_EEENS6_IJNS7_ILi192EEENS7_ILi128EEENS7_ILi64EEEEEELi64ENS_10bfloat16_tEfNS_4arch4Sm90ELb0ELb1ELb1ELb1ELb0ELb0ELb0ELb1ELb1ELb0ELb0ELb0EEENS1_21CollectiveEpilogueFwdINS6_IJSA_SC_SB_EEES9_SE_SG_Li384ELb1ELb0ELb0ELb0EEENS1_36VarlenDynamicPersistentTileSchedulerILi192ELi128ELi384ELi32ELb0ELb0ELb1ELb1ELb0ELb1EEEEEEEEEvNT_6ParamsE:
        .type           _ZN7cutlass13device_kernelIN5flash11enable_sm90INS1_16FlashAttnFwdSm90INS1_25CollectiveMainloopFwdSm90ILi2EN4cute5tupleIJNS5_1CILi1EEES8_S8_EEENS6_IJNS7_ILi192EEENS7_ILi128EEENS7_ILi64EEEEEELi64ENS_10bfloat16_tEfNS_4arch4Sm90ELb0ELb1ELb1ELb1ELb0ELb0ELb0ELb1ELb1ELb0ELb0ELb0EEENS1_21CollectiveEpilogueFwdINS6_IJSA_SC_SB_EEES9_SE_SG_Li384ELb1ELb0ELb0ELb0EEENS1_36VarlenDynamicPersistentTileSchedulerILi192ELi128ELi384ELi32ELb0ELb0ELb1ELb1ELb0ELb1EEEEEEEEEvNT_6ParamsE,@function
        .size           _ZN7cutlass13device_kernelIN5flash11enable_sm90INS1_16FlashAttnFwdSm90INS1_25CollectiveMainloopFwdSm90ILi2EN4cute5tupleIJNS5_1CILi1EEES8_S8_EEENS6_IJNS7_ILi192EEENS7_ILi128EEENS7_ILi64EEEEEELi64ENS_10bfloat16_tEfNS_4arch4Sm90ELb0ELb1ELb1ELb1ELb0ELb0ELb0ELb1ELb1ELb0ELb0ELb0EEENS1_21CollectiveEpilogueFwdINS6_IJSA_SC_SB_EEES9_SE_SG_Li384ELb1ELb0ELb0ELb0EEENS1_36VarlenDynamicPersistentTileSchedulerILi192ELi128ELi384ELi32ELb0ELb0ELb1ELb1ELb0ELb1EEEEEEEEEvNT_6ParamsE,(.L_x_91 - _ZN7cutlass13device_kernelIN5flash11enable_sm90INS1_16FlashAttnFwdSm90INS1_25CollectiveMainloopFwdSm90ILi2EN4cute5tupleIJNS5_1CILi1EEES8_S8_EEENS6_IJNS7_ILi192EEENS7_ILi128EEENS7_ILi64EEEEEELi64ENS_10bfloat16_tEfNS_4arch4Sm90ELb0ELb1ELb1ELb1ELb0ELb0ELb0ELb1ELb1ELb0ELb0ELb0EEENS1_21CollectiveEpilogueFwdINS6_IJSA_SC_SB_EEES9_SE_SG_Li384ELb1ELb0ELb0ELb0EEENS1_36VarlenDynamicPersistentTileSchedulerILi192ELi128ELi384ELi32ELb0ELb0ELb1ELb1ELb0ELb1EEEEEEEEEvNT_6ParamsE)
        .other          _ZN7cutlass13device_kernelIN5flash11enable_sm90INS1_16FlashAttnFwdSm90INS1_25CollectiveMainloopFwdSm90ILi2EN4cute5tupleIJNS5_1CILi1EEES8_S8_EEENS6_IJNS7_ILi192EEENS7_ILi128EEENS7_ILi64EEEEEELi64ENS_10bfloat16_tEfNS_4arch4Sm90ELb0ELb1ELb1ELb1ELb0ELb0ELb0ELb1ELb1ELb0ELb0ELb0EEENS1_21CollectiveEpilogueFwdINS6_IJSA_SC_SB_EEES9_SE_SG_Li384ELb1ELb0ELb0ELb0EEENS1_36VarlenDynamicPersistentTileSchedulerILi192ELi128ELi384ELi32ELb0ELb0ELb1ELb1ELb0ELb1EEEEEEEEEvNT_6ParamsE,@"STO_CUDA_ENTRY STV_DEFAULT"
_ZN7cutlass13device_kernelIN5flash11enable_sm90INS1_16FlashAttnFwdSm90INS1_25CollectiveMainloopFwdSm90ILi2EN4cute5tupleIJNS5_1CILi1EEES8_S8_EEENS6_IJNS7_ILi192EEENS7_ILi128EEENS7_ILi64EEEEEELi64ENS_10bfloat16_tEfNS_4arch4Sm90ELb0ELb1ELb1ELb1ELb0ELb0ELb0ELb1ELb1ELb0ELb0ELb0EEENS1_21CollectiveEpilogueFwdINS6_IJSA_SC_SB_EEES9_SE_SG_Li384ELb1ELb0ELb0ELb0EEENS1_36VarlenDynamicPersistentTileSchedulerILi192ELi128ELi384ELi32ELb0ELb0ELb1ELb1ELb0ELb1EEEEEEEEEvNT_6ParamsE:
[----:B------:R-:W-:Y:S01]  /*0000*/  LDC R1, c[0x0][0x37c] ;  /* 0x0000df00ff017b82 */ /* 0x000fe20000000800 */
[----:B------:R-:W-:Y:S05]  /*0010*/  EXIT ;  /* 0x000000000000794d */ /* 0x000fea0003800000 */
.L_x_43:
        /* <DEDUP_REMOVED lines=14> */
.L_x_91:


//--------------------- .text._ZN7cutlass13device_kernelIN5flash11enable_sm90INS1_16FlashAttnFwdSm90INS1_25CollectiveMainloopFwdSm90ILi2EN4cute5tupleIJNS5_1CILi1EEES8_S8_EEENS6_IJNS7_ILi192EEENS7_ILi128EEENS7_ILi64EEEEEELi64ENS_10bfloat16_tEfNS_4arch4Sm90ELb0ELb1ELb1ELb1ELb0ELb1ELb0ELb1ELb1ELb0ELb0ELb0EEENS1_21CollectiveEpilogueFwdINS6_IJSA_SC_SB_EEES9_SE_SG_Li384ELb1ELb0ELb0ELb0EEENS1_36VarlenDynamicPersistentTileSchedulerILi192ELi128ELi384ELi32ELb0ELb0ELb1ELb1ELb0ELb1EEEEEEEEEvNT_6ParamsE --------------------------
	.section	.text._ZN7cutlass13device_kernelIN5flash11enable_sm90INS1_16FlashAttnFwdSm90INS1_25CollectiveMainloopFwdSm90ILi2EN4cute5tupleIJNS5_1CILi1EEES8_S8_EEENS6_IJNS7_ILi192EEENS7_ILi128EEENS7_ILi64EEEEEELi64ENS_10bfloat16_tEfNS_4arch4Sm90ELb0ELb1ELb1ELb1ELb0ELb1ELb0ELb1ELb1ELb0ELb0ELb0EEENS1_21CollectiveEpilogueFwdINS6_IJSA_SC_SB_EEES9_SE_SG_Li384ELb1ELb0ELb0ELb0EEENS1_36VarlenDynamicPersistentTileSchedulerILi192ELi128ELi384ELi32ELb0ELb0ELb1ELb1ELb0ELb1EEEEEEEEEvNT_6ParamsE,"ax",@progbits
	.align	128
.text._ZN7cutlass13device_kernelIN5flash11enable_sm90INS1_16FlashAttnFwdSm90INS1_25CollectiveMainloopFwdSm90ILi2EN4cute5tupleIJNS5_1CILi1EEES8_S8_EEENS6_IJNS7_ILi192EEENS7_ILi128EEENS7_ILi64EEEEEELi64ENS_10bfloat16_tEfNS_4arch4Sm90ELb0ELb1ELb1ELb1ELb0ELb1ELb0ELb1ELb1ELb0ELb0ELb0EEENS1_21CollectiveEpilogueFwdINS6_IJSA_SC_SB_EEES9_SE_SG_Li384ELb1ELb0ELb0ELb0EEENS1_36VarlenDynamicPersistentTileSchedulerILi192ELi128ELi384ELi32ELb0ELb0ELb1ELb1ELb0ELb1EEEEEEEEEvNT_6ParamsE:
        .type           _ZN7cutlass13device_kernelIN5flash11enable_sm90INS1_16FlashAttnFwdSm90INS1_25CollectiveMainloopFwdSm90ILi2EN4cute5tupleIJNS5_1CILi1EEES8_S8_EEENS6_IJNS7_ILi192EEENS7_ILi128EEENS7_ILi64EEEEEELi64ENS_10bfloat16_tEfNS_4arch4Sm90ELb0ELb1ELb1ELb1ELb0ELb1ELb0ELb1ELb1ELb0ELb0ELb0EEENS1_21CollectiveEpilogueFwdINS6_IJSA_SC_SB_EEES9_SE_SG_Li384ELb1ELb0ELb0ELb0EEENS1_36VarlenDynamicPersistentTileSchedulerILi192ELi128ELi384ELi32ELb0ELb0ELb1ELb1ELb0ELb1EEEEEEEEEvNT_6ParamsE,@function
        .size           _ZN7cutlass13device_kernelIN5flash11enable_sm90INS1_16FlashAttnFwdSm90INS1_25CollectiveMainloopFwdSm90ILi2EN4cute5tupleIJNS5_1CILi1EEES8_S8_EEENS6_IJNS7_ILi192EEENS7_ILi128EEENS7_ILi64EEEEEELi64ENS_10bfloat16_tEfNS_4arch4Sm90ELb0ELb1ELb1ELb1ELb0ELb1ELb0ELb1ELb1ELb0ELb0ELb0EEENS1_21CollectiveEpilogueFwdINS6_IJSA_SC_SB_EEES9_SE_SG_Li384ELb1ELb0ELb0ELb0EEENS1_36VarlenDynamicPersistentTileSchedulerILi192ELi128ELi384ELi32ELb0ELb0ELb1ELb1ELb0ELb1EEEEEEEEEvNT_6ParamsE,(.L_x_92 - _ZN7cutlass13device_kernelIN5flash11enable_sm90INS1_16FlashAttnFwdSm90INS1_25CollectiveMainloopFwdSm90ILi2EN4cute5tupleIJNS5_1CILi1EEES8_S8_EEENS6_IJNS7_ILi192EEENS7_ILi128EEENS7_ILi64EEEEEELi64ENS_10bfloat16_tEfNS_4arch4Sm90ELb0ELb1ELb1ELb1ELb0ELb1ELb0ELb1ELb1ELb0ELb0ELb0EEENS1_21CollectiveEpilogueFwdINS6_IJSA_SC_SB_EEES9_SE_SG_Li384ELb1ELb0ELb0ELb0EEENS1_36VarlenDynamicPersistentTileSchedulerILi192ELi128ELi384ELi32ELb0ELb0ELb1ELb1ELb0ELb1EEEEEEEEEvNT_6ParamsE)
        .other          _ZN7cutlass13device_kernelIN5flash11enable_sm90INS1_16FlashAttnFwdSm90INS1_25CollectiveMainloopFwdSm90ILi2EN4cute5tupleIJNS5_1CILi1EEES8_S8_EEENS6_IJNS7_ILi192EEENS7_ILi128EEENS7_ILi64EEEEEELi64ENS_10bfloat16_tEfNS_4arch4Sm90ELb0ELb1ELb1ELb1ELb0ELb1ELb0ELb1ELb1ELb0ELb0ELb0EEENS1_21CollectiveEpilogueFwdINS6_IJSA_SC_SB_EEES9_SE_SG_Li384ELb1ELb0ELb0ELb0EEENS1_36VarlenDynamicPersistentTileSchedulerILi192ELi128ELi384ELi32ELb0ELb0ELb1ELb1ELb0ELb1EEEEEEEEEvNT_6ParamsE,@"STO_CUDA_ENTRY STV_DEFAULT"
_ZN7cutlass13device_kernelIN5flash11enable_sm90INS1_16FlashAttnFwdSm90INS1_25CollectiveMainloopFwdSm90ILi2EN4cute5tupleIJNS5_1CILi1EEES8_S8_EEENS6_IJNS7_ILi192EEENS7_ILi128EEENS7_ILi64EEEEEELi64ENS_10bfloat16_tEfNS_4arch4Sm90ELb0ELb1ELb1ELb1ELb0ELb1ELb0ELb1ELb1ELb0ELb0ELb0EEENS1_21CollectiveEpilogueFwdINS6_IJSA_SC_SB_EEES9_SE_SG_Li384ELb1ELb0ELb0ELb0EEENS1_36VarlenDynamicPersistentTileSchedulerILi192ELi128ELi384ELi32ELb0ELb0ELb1ELb1ELb0ELb1EEEEEEEEEvNT_6ParamsE:
[----:B------:R-:W-:Y:S01]  /*0000*/  LDC R1, c[0x0][0x37c] ;  /* 0x0000df00ff017b82 */ /* 0x000fe20000000800 */
[----:B------:R-:W-:Y:S05]  /*0010*/  EXIT ;  /* 0x000000000000794d */ /* 0x000fea0003800000 */
.L_x_44:
        /* <DEDUP_REMOVED lines=14> */
.L_x_92:


//--------------------- .text._ZN7cutlass13device_kernelIN5flash11enable_sm90INS1_16FlashAttnFwdSm90INS1_25CollectiveMainloopFwdSm90ILi2EN4cute5tupleIJNS5_1CILi1EEES8_S8_EEENS6_IJNS7_ILi192EEENS7_ILi128EEENS7_ILi64EEEEEELi64ENS_10bfloat16_tEfNS_4arch4Sm90ELb1ELb0ELb1ELb0ELb0ELb0ELb0ELb1ELb1ELb0ELb0ELb0EEENS1_21CollectiveEpilogueFwdINS6_IJSA_SC_SB_EEES9_SE_SG_Li384ELb0ELb0ELb0ELb0EEENS1_30DynamicPersistentTileSchedulerILi384ELi32ELb0ELb0ELb1EEEEEEEEEvNT_6ParamsE --------------------------
	.section	.text._ZN7cutlass13device_kernelIN5flash11enable_sm90INS1_16FlashAttnFwdSm90INS1_25CollectiveMainloopFwdSm90ILi2EN4cute5tupleIJNS5_1CILi1EEES8_S8_EEENS6_IJNS7_ILi192EEENS7_ILi128EEENS7_ILi64EEEEEELi64ENS_10bfloat16_tEfNS_4arch4Sm90ELb1ELb0ELb1ELb0ELb0ELb0ELb0ELb1ELb1ELb0ELb0ELb0EEENS1_21CollectiveEpilogueFwdINS6_IJSA_SC_SB_EEES9_SE_SG_Li384ELb0ELb0ELb0ELb0EEENS1_30DynamicPersistentTileSchedulerILi384ELi32ELb0ELb0ELb1EEEEEEEEEvNT_6ParamsE,"ax",@progbits
	.align	128
.text._ZN7cutlass13device_kernelIN5flash11enable_sm90INS1_16FlashAttnFwdSm90INS1_25CollectiveMainloopFwdSm90ILi2EN4cute5tupleIJNS5_1CILi1EEES8_S8_EEENS6_IJNS7_ILi192EEENS7_ILi128EEENS7_ILi64EEEEEELi64ENS_10bfloat16_tEfNS_4arch4Sm90ELb1ELb0ELb1ELb0ELb0ELb0ELb0ELb1ELb1ELb0ELb0ELb0EEENS1_21CollectiveEpilogueFwdINS6_IJSA_SC_SB_EEES9_SE_SG_Li384ELb0ELb0ELb0ELb0EEENS1_30DynamicPersistentTileSchedulerILi384ELi32ELb0ELb0ELb1EEEEEEEEEvNT_6ParamsE:
        .type           _ZN7cutlass13device_kernelIN5flash11enable_sm90INS1_16FlashAttnFwdSm90INS1_25CollectiveMainloopFwdSm90ILi2EN4cute5tupleIJNS5_1CILi1EEES8_S8_EEENS6_IJNS7_ILi192EEENS7_ILi128EEENS7_ILi64EEEEEELi64ENS_10bfloat16_tEfNS_4arch4Sm90ELb1ELb0ELb1ELb0ELb0ELb0ELb0ELb1ELb1ELb0ELb0ELb0EEENS1_21CollectiveEpilogueFwdINS6_IJSA_SC_SB_EEES9_SE_SG_Li384ELb0ELb0ELb0ELb0EEENS1_30DynamicPersistentTileSchedulerILi384ELi32ELb0ELb0ELb1EEEEEEEEEvNT_6ParamsE,@function
        .size           _ZN7cutlass13device_kernelIN5flash11enable_sm90INS1_16FlashAttnFwdSm90INS1_25CollectiveMainloopFwdSm90ILi2EN4cute5tupleIJNS5_1CILi1EEES8_S8_EEENS6_IJNS7_ILi192EEENS7_ILi128EEENS7_ILi64EEEEEELi64ENS_10bfloat16_tEfNS_4arch4Sm90ELb1ELb0ELb1ELb0ELb0ELb0ELb0ELb1ELb1ELb0ELb0ELb0EEENS1_21CollectiveEpilogueFwdINS6_IJSA_SC_SB_EEES9_SE_SG_Li384ELb0ELb0ELb0ELb0EEENS1_30DynamicPersistentTileSchedulerILi384ELi32ELb0ELb0ELb1EEEEEEEEEvNT_6ParamsE,(.L_x_93 - _ZN7cutlass13device_kernelIN5flash11enable_sm90INS1_16FlashAttnFwdSm90INS1_25CollectiveMainloopFwdSm90ILi2EN4cute5tupleIJNS5_1CILi1EEES8_S8_EEENS6_IJNS7_ILi192EEENS7_ILi128EEENS7_ILi64EEEEEELi64ENS_10bfloat16_tEfNS_4arch4Sm90ELb1ELb0ELb1ELb0ELb0ELb0ELb0ELb1ELb1ELb0ELb0ELb0EEENS1_21CollectiveEpilogueFwdINS6_IJSA_SC_SB_EEES9_SE_SG_Li384ELb0ELb0ELb0ELb0EEENS1_30DynamicPersistentTileSchedulerILi384ELi32ELb0ELb0ELb1EEEEEEEEEvNT_6ParamsE)
        .other          _ZN7cutlass13device_kernelIN5flash11enable_sm90INS1_16FlashAttnFwdSm90INS1_25CollectiveMainloopFwdSm90ILi2EN4cute5tupleIJNS5_1CILi1EEES8_S8_EEENS6_IJNS7_ILi192EEENS7_ILi128EEENS7_ILi64EEEEEELi64ENS_10bfloat16_tEfNS_4arch4Sm90ELb1ELb0ELb1ELb0ELb0ELb0ELb0ELb1ELb1ELb0ELb0ELb0EEENS1_21CollectiveEpilogueFwdINS6_IJSA_SC_SB_EEES9_SE_SG_Li384ELb0ELb0ELb0ELb0EEENS1_30DynamicPersistentTileSchedulerILi384ELi32ELb0ELb0ELb1EEEEEEEEEvNT_6ParamsE,@"STO_CUDA_ENTRY STV_DEFAULT"
_ZN7cutlass13device_kernelIN5flash11enable_sm90INS1_16FlashAttnFwdSm90INS1_25CollectiveMainloopFwdSm90ILi2EN4cute5tupleIJNS5_1CILi1EEES8_S8_EEENS6_IJNS7_ILi192EEENS7_ILi128EEENS7_ILi64EEEEEELi64ENS_10bfloat16_tEfNS_4arch4Sm90ELb1ELb0ELb1ELb0ELb0ELb0ELb0ELb1ELb1ELb0ELb0ELb0EEENS1_21CollectiveEpilogueFwdINS6_IJSA_SC_SB_EEES9_SE_SG_Li384ELb0ELb0ELb0ELb0EEENS1_30DynamicPersistentTileSchedulerILi384ELi32ELb0ELb0ELb1EEEEEEEEEvNT_6ParamsE:
[----:B------:R-:W-:Y:S01]  /*0000*/  LDC R1, c[0x0][0x37c] ;  /* 0x0000df00ff017b82 */ /* 0x000fe20000000800 */
[----:B------:R-:W-:Y:S05]  /*0010*/  EXIT ;  /* 0x000000000000794d */ /* 0x000fea0003800000 */
.L_x_45:
        /* <DEDUP_REMOVED lines=14> */
.L_x_93:


//--------------------- .text._ZN7cutlass13device_kernelIN5flash11enable_sm90INS1_16FlashAttnFwdSm90INS1_25CollectiveMainloopFwdSm90ILi2EN4cute5tupleIJNS5_1CILi1EEES8_S8_EEENS6_IJNS7_ILi192EEENS7_ILi128EEENS7_ILi64EEEEEELi64ENS_10bfloat16_tEfNS_4arch4Sm90ELb1ELb0ELb1ELb1ELb0ELb0ELb0ELb1ELb1ELb0ELb0ELb0EEENS1_21CollectiveEpilogueFwdINS6_IJSA_SC_SB_EEES9_SE_SG_Li384ELb1ELb0ELb0ELb0EEENS1_36VarlenDynamicPersistentTileSchedulerILi192ELi128ELi384ELi32ELb0ELb0ELb1ELb1ELb1ELb1EEEEEEEEEvNT_6ParamsE --------------------------
	.section	.text._ZN7cutlass13device_kernelIN5flash11enable_sm90INS1_16FlashAttnFwdSm90INS1_25CollectiveMainloopFwdSm90ILi2EN4cute5tupleIJNS5_1CILi1EEES8_S8_EEENS6_IJNS7_ILi192EEENS7_ILi128EEENS7_ILi64EEEEEELi64ENS_10bfloat16_tEfNS_4arch4Sm90ELb1ELb0ELb1ELb1ELb0ELb0ELb0ELb1ELb1ELb0ELb0ELb0EEENS1_21CollectiveEpilogueFwdINS6_IJSA_SC_SB_EEES9_SE_SG_Li384ELb1ELb0ELb0ELb0EEENS1_36VarlenDynamicPersistentTileSchedulerILi192ELi128ELi384ELi32ELb0ELb0ELb1ELb1ELb1ELb1EEEEEEEEEvNT_6ParamsE,"ax",@progbits
	.align	128
.text._ZN7cutlass13device_kernelIN5flash11enable_sm90INS1_16FlashAttnFwdSm90INS1_25CollectiveMainloopFwdSm90ILi2EN4cute5tupleIJNS5_1CILi1EEES8_S8_EEENS6_IJNS7_ILi192EEENS7_ILi128EEENS7_ILi64EEEEEELi64ENS_10bfloat16_tEfNS_4arch4Sm90ELb1ELb0ELb1ELb1ELb0ELb0ELb0ELb1ELb1ELb0ELb0ELb0EEENS1_21CollectiveEpilogueFwdINS6_IJSA_SC_SB_EEES9_SE_SG_Li384ELb1ELb0ELb0ELb0EEENS1_36VarlenDynamicPersistentTileSchedulerILi192ELi128ELi384ELi32ELb0ELb0ELb1ELb1ELb1ELb1EEEEEEEEEvNT_6ParamsE:
        .type           _ZN7cutlass13device_kernelIN5flash11enable_sm90INS1_16FlashAttnFwdSm90INS1_25CollectiveMainloopFwdSm90ILi2EN4cute5tupleIJNS5_1CILi1EEES8_S8_EEENS6_IJNS7_ILi192EEENS7_ILi128EEENS7_ILi64EEEEEELi64ENS_10bfloat16_tEfNS_4arch4Sm90ELb1ELb0ELb1ELb1ELb0ELb0ELb0ELb1ELb1ELb0ELb0ELb0EEENS1_21CollectiveEpilogueFwdINS6_IJSA_SC_SB_EEES9_SE_SG_Li384ELb1ELb0ELb0ELb0EEENS1_36VarlenDynamicPersistentTileSchedulerILi192ELi128ELi384ELi32ELb0ELb0ELb1ELb1ELb1ELb1EEEEEEEEEvNT_6ParamsE,@function
        .size           _ZN7cutlass13device_kernelIN5flash11enable_sm90INS1_16FlashAttnFwdSm90INS1_25CollectiveMainloopFwdSm90ILi2EN4cute5tupleIJNS5_1CILi1EEES8_S8_EEENS6_IJNS7_ILi192EEENS7_ILi128EEENS7_ILi64EEEEEELi64ENS_10bfloat16_tEfNS_4arch4Sm90ELb1ELb0ELb1ELb1ELb0ELb0ELb0ELb1ELb1ELb0ELb0ELb0EEENS1_21CollectiveEpilogueFwdINS6_IJSA_SC_SB_EEES9_SE_SG_Li384ELb1ELb0ELb0ELb0EEENS1_36VarlenDynamicPersistentTileSchedulerILi192ELi128ELi384ELi32ELb0ELb0ELb1ELb1ELb1ELb1EEEEEEEEEvNT_6ParamsE,(.L_x_94 - _ZN7cutlass13device_kernelIN5flash11enable_sm90INS1_16FlashAttnFwdSm90INS1_25CollectiveMainloopFwdSm90ILi2EN4cute5tupleIJNS5_1CILi1EEES8_S8_EEENS6_IJNS7_ILi192EEENS7_ILi128EEENS7_ILi64EEEEEELi64ENS_10bfloat16_tEfNS_4arch4Sm90ELb1ELb0ELb1ELb1ELb0ELb0ELb0ELb1ELb1ELb0ELb0ELb0EEENS1_21CollectiveEpilogueFwdINS6_IJSA_SC_SB_EEES9_SE_SG_Li384ELb1ELb0ELb0ELb0EEENS1_36VarlenDynamicPersistentTileSchedulerILi192ELi128ELi384ELi32ELb0ELb0ELb1ELb1ELb1ELb1EEEEEEEEEvNT_6ParamsE)
        .other          _ZN7cutlass13device_kernelIN5flash11enable_sm90INS1_16FlashAttnFwdSm90INS1_25CollectiveMainloopFwdSm90ILi2EN4cute5tupleIJNS5_1CILi1EEES8_S8_EEENS6_IJNS7_ILi192EEENS7_ILi128EEENS7_ILi64EEEEEELi64ENS_10bfloat16_tEfNS_4arch4Sm90ELb1ELb0ELb1ELb1ELb0ELb0ELb0ELb1ELb1ELb0ELb0ELb0EEENS1_21CollectiveEpilogueFwdINS6_IJSA_SC_SB_EEES9_SE_SG_Li384ELb1ELb0ELb0ELb0EEENS1_36VarlenDynamicPersistentTileSchedulerILi192ELi128ELi384ELi32ELb0ELb0ELb1ELb1ELb1ELb1EEEEEEEEEvNT_6ParamsE,@"STO_CUDA_ENTRY STV_DEFAULT"
_ZN7cutlass13device_kernelIN5flash11enable_sm90INS1_16FlashAttnFwdSm90INS1_25CollectiveMainloopFwdSm90ILi2EN4cute5tupleIJNS5_1CILi1EEES8_S8_EEENS6_IJNS7_ILi192EEENS7_ILi128EEENS7_ILi64EEEEEELi64ENS_10bfloat16_tEfNS_4arch4Sm90ELb1ELb0ELb1ELb1ELb0ELb0ELb0ELb1ELb1ELb0ELb0ELb0EEENS1_21CollectiveEpilogueFwdINS6_IJSA_SC_SB_EEES9_SE_SG_Li384ELb1ELb0ELb0ELb0EEENS1_36VarlenDynamicPersistentTileSchedulerILi192ELi128ELi384ELi32ELb0ELb0ELb1ELb1ELb1ELb1EEEEEEEEEvNT_6ParamsE:
[----:B------:R-:W-:Y:S01]  /*0000*/  LDC R1, c[0x0][0x37c] ;  /* 0x0000df00ff017b82 */ /* 0x000fe20000000800 */
[----:B------:R-:W-:Y:S05]  /*0010*/  EXIT ;  /* 0x000000000000794d */ /* 0x000fea0003800000 */
.L_x_46:
        /* <DEDUP_REMOVED lines=14> */
.L_x_94:


//--------------------- .text._ZN7cutlass13device_kernelIN5flash11enable_sm90INS1_16FlashAttnFwdSm90INS1_25CollectiveMainloopFwdSm90ILi2EN4cute5tupleIJNS5_1CILi1EEES8_S8_EEENS6_IJNS7_ILi192EEENS7_ILi128EEENS7_ILi64EEEEEELi64ENS_10bfloat16_tEfNS_4arch4Sm90ELb1ELb0ELb1ELb1ELb0ELb1ELb0ELb1ELb1ELb0ELb0ELb0EEENS1_21CollectiveEpilogueFwdINS6_IJSA_SC_SB_EEES9_SE_SG_Li384ELb1ELb0ELb0ELb0EEENS1_36VarlenDynamicPersistentTileSchedulerILi192ELi128ELi384ELi32ELb0ELb0ELb1ELb1ELb1ELb1EEEEEEEEEvNT_6ParamsE --------------------------
	.section	.text._ZN7cutlass13device_kernelIN5flash11enable_sm90INS1_16FlashAttnFwdSm90INS1_25CollectiveMainloopFwdSm90ILi2EN4cute5tupleIJNS5_1CILi1EEES8_S8_EEENS6_IJNS7_ILi192EEENS7_ILi128EEENS7_ILi64EEEEEELi64ENS_10bfloat16_tEfNS_4arch4Sm90ELb1ELb0ELb1ELb1ELb0ELb1ELb0ELb1ELb1ELb0ELb0ELb0EEENS1_21CollectiveEpilogueFwdINS6_IJSA_SC_SB_EEES9_SE_SG_Li384ELb1ELb0ELb0ELb0EEENS1_36VarlenDynamicPersistentTileSchedulerILi192ELi128ELi384ELi32ELb0ELb0ELb1ELb1ELb1ELb1EEEEEEEEEvNT_6ParamsE,"ax",@progbits
	.align	128
.text._ZN7cutlass13device_kernelIN5flash11enable_sm90INS1_16FlashAttnFwdSm90INS1_25CollectiveMainloopFwdSm90ILi2EN4cute5tupleIJNS5_1CILi1EEES8_S8_EEENS6_IJNS7_ILi192EEENS7_ILi128EEENS7_ILi64EEEEEELi64ENS_10bfloat16_tEfNS_4arch4Sm90ELb1ELb0ELb1ELb1ELb0ELb1ELb0ELb1ELb1ELb0ELb0ELb0EEENS1_21CollectiveEpilogueFwdINS6_IJSA_SC_SB_EEES9_SE_SG_Li384ELb1ELb0ELb0ELb0EEENS1_36VarlenDynamicPersistentTileSchedulerILi192ELi128ELi384ELi32ELb0ELb0ELb1ELb1ELb1ELb1EEEEEEEEEvNT_6ParamsE:
        .type           _ZN7cutlass13device_kernelIN5flash11enable_sm90INS1_16FlashAttnFwdSm90INS1_25CollectiveMainloopFwdSm90ILi2EN4cute5tupleIJNS5_1CILi1EEES8_S8_EEENS6_IJNS7_ILi192EEENS7_ILi128EEENS7_ILi64EEEEEELi64ENS_10bfloat16_tEfNS_4arch4Sm90ELb1ELb0ELb1ELb1ELb0ELb1ELb0ELb1ELb1ELb0ELb0ELb0EEENS1_21CollectiveEpilogueFwdINS6_IJSA_SC_SB_EEES9_SE_SG_Li384ELb1ELb0ELb0ELb0EEENS1_36VarlenDynamicPersistentTileSchedulerILi192ELi128ELi384ELi32ELb0ELb0ELb1ELb1ELb1ELb1EEEEEEEEEvNT_6ParamsE,@function
        .size           _ZN7cutlass13device_kernelIN5flash11enable_sm90INS1_16FlashAttnFwdSm90INS1_25CollectiveMainloopFwdSm90ILi2EN4cute5tupleIJNS5_1CILi1EEES8_S8_EEENS6_IJNS7_ILi192EEENS7_ILi128EEENS7_ILi64EEEEEELi64ENS_10bfloat16_tEfNS_4arch4Sm90ELb1ELb0ELb1ELb1ELb0ELb1ELb0ELb1ELb1ELb0ELb0ELb0EEENS1_21CollectiveEpilogueFwdINS6_IJSA_SC_SB_EEES9_SE_SG_Li384ELb1ELb0ELb0ELb0EEENS1_36VarlenDynamicPersistentTileSchedulerILi192ELi128ELi384ELi32ELb0ELb0ELb1ELb1ELb1ELb1EEEEEEEEEvNT_6ParamsE,(.L_x_95 - _ZN7cutlass13device_kernelIN5flash11enable_sm90INS1_16FlashAttnFwdSm90INS1_25CollectiveMainloopFwdSm90ILi2EN4cute5tupleIJNS5_1CILi1EEES8_S8_EEENS6_IJNS7_ILi192EEENS7_ILi128EEENS7_ILi64EEEEEELi64ENS_10bfloat16_tEfNS_4arch4Sm90ELb1ELb0ELb1ELb1ELb0ELb1ELb0ELb1ELb1ELb0ELb0ELb0EEENS1_21CollectiveEpilogueFwdINS6_IJSA_SC_SB_EEES9_SE_SG_Li384ELb1ELb0ELb0ELb0EEENS1_36VarlenDynamicPersistentTileSchedulerILi192ELi128ELi384ELi32ELb0ELb0ELb1ELb1ELb1ELb1EEEEEEEEEvNT_6ParamsE)
        .other          _ZN7cutlass13device_kernelIN5flash11enable_sm90INS1_16FlashAttnFwdSm90INS1_25CollectiveMainloopFwdSm90ILi2EN4cute5tupleIJNS5_1CILi1EEES8_S8_EEENS6_IJNS7_ILi192EEENS7_ILi128EEENS7_ILi64EEEEEELi64ENS_10bfloat16_tEfNS_4arch4Sm90ELb1ELb0ELb1ELb1ELb0ELb1ELb0ELb1ELb1ELb0ELb0ELb0EEENS1_21CollectiveEpilogueFwdINS6_IJSA_SC_SB_EEES9_SE_SG_Li384ELb1ELb0ELb0ELb0EEENS1_36VarlenDynamicPersistentTileSchedulerILi192ELi128ELi384ELi32ELb0ELb0ELb1ELb1ELb1ELb1EEEEEEEEEvNT_6ParamsE,@"STO_CUDA_ENTRY STV_DEFAULT"
_ZN7cutlass13device_kernelIN5flash11enable_sm90INS1_16FlashAttnFwdSm90INS1_25CollectiveMainloopFwdSm90ILi2EN4cute5tupleIJNS5_1CILi1EEES8_S8_EEENS6_IJNS7_ILi192EEENS7_ILi128EEENS7_ILi64EEEEEELi64ENS_10bfloat16_tEfNS_4arch4Sm90ELb1ELb0ELb1ELb1ELb0ELb1ELb0ELb1ELb1ELb0ELb0ELb0EEENS1_21CollectiveEpilogueFwdINS6_IJSA_SC_SB_EEES9_SE_SG_Li384ELb1ELb0ELb0ELb0EEENS1_36VarlenDynamicPersistentTileSchedulerILi192ELi128ELi384ELi32ELb0ELb0ELb1ELb1ELb1ELb1EEEEEEEEEvNT_6ParamsE:
[----:B------:R-:W-:Y:S01]  /*0000*/  LDC R1, c[0x0][0x37c] ;  /* 0x0000df00ff017b82 */ /* 0x000fe20000000800 */
[----:B------:R-:W-:Y:S05]  /*0010*/  EXIT ;  /* 0x000000000000794d */ /* 0x000fea0003800000 */
.L_x_47:
        /* <DEDUP_REMOVED lines=14> */
.L_x_95:


//--------------------- .nv.shared.reserved.0     --------------------------
	.section	.nv.shared.reserved.0,"aw",@nobits
	.weak		__nv_reservedSMEM_offset_0_alias
	.size		__nv_reservedSMEM_offset_0_alias, 0, 64
	.other		__nv_reservedSMEM_offset_0_alias,@"STO_CUDA_RESERVED_SHARED STV_DEFAULT"
__nv_reservedSMEM_offset_0_alias:
	.zero		0
	.zero		64


//--------------------- .nv.global                --------------------------
	.section	.nv.global,"aw",@nobits
.nv.global:
	.type		_ZN74_INTERNAL_a13f6cbc_38_flash_fwd_hdimall_bf16_softcap_sm90_cu_a6473388_34134cute1_E,@object
	.size		_ZN74_INTERNAL_a13f6cbc_38_flash_fwd_hdimall_bf16_softcap_sm90_cu_a6473388_34134cute1_E,(_ZN74_INTERNAL_a13f6cbc_38_flash_fwd_hdimall_bf16_softcap_sm90_cu_a6473388_34134cuda3std3__45__cpo6cbeginE - _ZN74_INTERNAL_a13f6cbc_38_flash_fwd_hdimall_bf16_softcap_sm90_cu_a6473388_34134cute1_E)
_ZN74_INTERNAL_a13f6cbc_38_flash_fwd_hdimall_bf16_softcap_sm90_cu_a6473388_34134cute1_E:
	.zero		1
	.type		_ZN74_INTERNAL_a13f6cbc_38_flash_fwd_hdimall_bf16_softcap_sm90_cu_a6473388_34134cuda3std3__45__cpo6cbeginE,@object
	.size		_ZN74_INTERNAL_a13f6cbc_38_flash_fwd_hdimall_bf16_softcap_sm90_cu_a6473388_34134cuda3std3__45__cpo6cbeginE,(_ZN74_INTERNAL_a13f6cbc_38_flash_fwd_hdimall_bf16_softcap_sm90_cu_a6473388_34134cuda3std3__48in_placeE - _ZN74_INTERNAL_a13f6cbc_38_flash_fwd_hdimall_bf16_softcap_sm90_cu_a6473388_34134cuda3std3__45__cpo6cbeginE)
_ZN74_INTERNAL_a13f6cbc_38_flash_fwd_hdimall_bf16_softcap_sm90_cu_a6473388_34134cuda3std3__45__cpo6cbeginE:
	.zero		1
	.type		_ZN74_INTERNAL_a13f6cbc_38_flash_fwd_hdimall_bf16_softcap_sm90_cu_a6473388_34134cuda3std3__48in_placeE,@object
	.size		_ZN74_INTERNAL_a13f6cbc_38_flash_fwd_hdimall_bf16_softcap_sm90_cu_a6473388_34134cuda3std3__48in_placeE,(_ZN74_INTERNAL_a13f6cbc_38_flash_fwd_hdimall_bf16_softcap_sm90_cu_a6473388_34134cuda3std6ranges3__45__cpo9iter_moveE - _ZN74_INTERNAL_a13f6cbc_38_flash_fwd_hdimall_bf16_softcap_sm90_cu_a6473388_34134cuda3std3__48in_placeE)
_ZN74_INTERNAL_a13f6cbc_38_flash_fwd_hdimall_bf16_softcap_sm90_cu_a6473388_34134cuda3std3__48in_placeE:
	.zero		1
	.type		_ZN74_INTERNAL_a13f6cbc_38_flash_fwd_hdimall_bf16_softcap_sm90_cu_a6473388_34134cuda3std6ranges3__45__cpo9iter_moveE,@object
	.size		_ZN74_INTERNAL_a13f6cbc_38_flash_fwd_hdimall_bf16_softcap_sm90_cu_a6473388_34134cuda3std6ranges3__45__cpo9iter_moveE,(_ZN74_INTERNAL_a13f6cbc_38_flash_fwd_hdimall_bf16_softcap_sm90_cu_a6473388_34134cuda3std3__45__cpo5beginE - _ZN74_INTERNAL_a13f6cbc_38_flash_fwd_hdimall_bf16_softcap_sm90_cu_a6473388_34134cuda3std6ranges3__45__cpo9iter_moveE)
_ZN74_INTERNAL_a13f6cbc_38_flash_fwd_hdimall_bf16_softcap_sm90_cu_a6473388_34134cuda3std6ranges3__45__cpo9iter_moveE:
	.zero		1
	.type		_ZN74_INTERNAL_a13f6cbc_38_flash_fwd_hdimall_bf16_softcap_sm90_cu_a6473388_34134cuda3std3__45__cpo5beginE,@object
	.size		_ZN74_INTERNAL_a13f6cbc_38_flash_fwd_hdimall_bf16_softcap_sm90_cu_a6473388_34134cuda3std3__45__cpo5beginE,(_ZN74_INTERNAL_a13f6cbc_38_flash_fwd_hdimall_bf16_softcap_sm90_cu_a6473388_34134cuda3std3__476_GLOBAL__N__a13f6cbc_38_flash_fwd_hdimall_bf16_softcap_sm90_cu_a6473388_34136ignoreE - _ZN74_INTERNAL_a13f6cbc_38_flash_fwd_hdimall_bf16_softcap_sm90_cu_a6473388_34134cuda3std3__45__cpo5beginE)
_ZN74_INTERNAL_a13f6cbc_38_flash_fwd_hdimall_bf16_softcap_sm90_cu_a6473388_34134cuda3std3__45__cpo5beginE:
	.zero		1
	.type		_ZN74_INTERNAL_a13f6cbc_38_flash_fwd_hdimall_bf16_softcap_sm90_cu_a6473388_34134cuda3std3__476_GLOBAL__N__a13f6cbc_38_flash_fwd_hdimall_bf16_softcap_sm90_cu_a6473388_34136ignoreE,@object
	.size		_ZN74_INTERNAL_a13f6cbc_38_flash_fwd_hdimall_bf16_softcap_sm90_cu_a6473388_34134cuda3std3__476_GLOBAL__N__a13f6cbc_38_flash_fwd_hdimall_bf16_softcap_sm90_cu_a6473388_34136ignoreE,(_ZN74_INTERNAL_a13f6cbc_38_flash_fwd_hdimall_bf16_softcap_sm90_cu_a6473388_34134cute7productE - _ZN74_INTERNAL_a13f6cbc_38_flash_fwd_hdimall_bf16_softcap_sm90_cu_a6473388_34134cuda3std3__476_GLOBAL__N__a13f6cbc_38_flash_fwd_hdimall_bf16_softcap_sm90_cu_a6473388_34136ignoreE)
_ZN74_INTERNAL_a13f6cbc_38_flash_fwd_hdimall_bf16_softcap_sm90_cu_a6473388_34134cuda3std3__476_GLOBAL__N__a13f6cbc_38_flash_fwd_hdimall_bf16_softcap_sm90_cu_a6473388_34136ignoreE:
	.zero		1
	.type		_ZN74_INTERNAL_a13f6cbc_38_flash_fwd_hdimall_bf16_softcap_sm90_cu_a6473388_34134cute7productE,@object
	.size		_ZN74_INTERNAL_a13f6cbc_38_flash_fwd_hdimall_bf16_softcap_sm90_cu_a6473388_34134cute7productE,(_ZN74_INTERNAL_a13f6cbc_38_flash_fwd_hdimall_bf16_softcap_sm90_cu_a6473388_34134cuda3std3__45__cpo3endE - _ZN74_INTERNAL_a13f6cbc_38_flash_fwd_hdimall_bf16_softcap_sm90_cu_a6473388_34134cute7productE)
_ZN74_INTERNAL_a13f6cbc_38_flash_fwd_hdimall_bf16_softcap_sm90_cu_a6473388_34134cute7productE:
	.zero		1
	.type		_ZN74_INTERNAL_a13f6cbc_38_flash_fwd_hdimall_bf16_softcap_sm90_cu_a6473388_34134cuda3std3__45__cpo3endE,@object
	.size		_ZN74_INTERNAL_a13f6cbc_38_flash_fwd_hdimall_bf16_softcap_sm90_cu_a6473388_34134cuda3std3__45__cpo3endE,(_ZN74_INTERNAL_a13f6cbc_38_flash_fwd_hdimall_bf16_softcap_sm90_cu_a6473388_34134cuda3std3__419piecewise_constructE - _ZN74_INTERNAL_a13f6cbc_38_flash_fwd_hdimall_bf16_softcap_sm90_cu_a6473388_34134cuda3std3__45__cpo3endE)
_ZN74_INTERNAL_a13f6cbc_38_flash_fwd_hdimall_bf16_softcap_sm90_cu_a6473388_34134cuda3std3__45__cpo3endE:
	.zero		1
	.type		_ZN74_INTERNAL_a13f6cbc_38_flash_fwd_hdimall_bf16_softcap_sm90_cu_a6473388_34134cuda3std3__419piecewise_constructE,@object
	.size		_ZN74_INTERNAL_a13f6cbc_38_flash_fwd_hdimall_bf16_softcap_sm90_cu_a6473388_34134cuda3std3__419piecewise_constructE,(_ZN74_INTERNAL_a13f6cbc_38_flash_fwd_hdimall_bf16_softcap_sm90_cu_a6473388_34134cuda3std3__45__cpo4cendE - _ZN74_INTERNAL_a13f6cbc_38_flash_fwd_hdimall_bf16_softcap_sm90_cu_a6473388_34134cuda3std3__419piecewise_constructE)
_ZN74_INTERNAL_a13f6cbc_38_flash_fwd_hdimall_bf16_softcap_sm90_cu_a6473388_34134cuda3std3__419piecewise_constructE:
	.zero		1
	.type		_ZN74_INTERNAL_a13f6cbc_38_flash_fwd_hdimall_bf16_softcap_sm90_cu_a6473388_34134cuda3std3__45__cpo4cendE,@object
	.size		_ZN74_INTERNAL_a13f6cbc_38_flash_fwd_hdimall_bf16_softcap_sm90_cu_a6473388_34134cuda3std3__45__cpo4cendE,(_ZN74_INTERNAL_a13f6cbc_38_flash_fwd_hdimall_bf16_softcap_sm90_cu_a6473388_34134cuda3std6ranges3__45__cpo4swapE - _ZN74_INTERNAL_a13f6cbc_38_flash_fwd_hdimall_bf16_softcap_sm90_cu_a6473388_34134cuda3std3__45__cpo4cendE)
_ZN74_INTERNAL_a13f6cbc_38_flash_fwd_hdimall_bf16_softcap_sm90_cu_a6473388_34134cuda3std3__45__cpo4cendE:
	.zero		1
	.type		_ZN74_INTERNAL_a13f6cbc_38_flash_fwd_hdimall_bf16_softcap_sm90_cu_a6473388_34134cuda3std6ranges3__45__cpo4swapE,@object
	.size		_ZN74_INTERNAL_a13f6cbc_38_flash_fwd_hdimall_bf16_softcap_sm90_cu_a6473388_34134cuda3std6ranges3__45__cpo4swapE,(.L_7 - _ZN74_INTERNAL_a13f6cbc_38_flash_fwd_hdimall_bf16_softcap_sm90_cu_a6473388_34134cuda3std6ranges3__45__cpo4swapE)
_ZN74_INTERNAL_a13f6cbc_38_flash_fwd_hdimall_bf16_softcap_sm90_cu_a6473388_34134cuda3std6ranges3__45__cpo4swapE:
	.zero		1
.L_7:


//--------------------- .nv.constant0._ZN7cutlass13device_kernelIN5flash11enable_sm90INS1_16FlashAttnFwdSm90INS1_25CollectiveMainloopFwdSm90ILi2EN4cute5tupleIJNS5_1CILi1EEES8_S8_EEENS6_IJNS7_ILi128EEENS7_ILi80EEENS7_ILi256EEEEEELi256ENS_10bfloat16_tEfNS_4arch4Sm90ELb0ELb0ELb1ELb0ELb0ELb0ELb0ELb1ELb1ELb0ELb0ELb0EEENS1_21CollectiveEpilogueFwdINS6_IJSA_SC_SB_EEES9_SE_SG_Li256ELb0ELb0ELb0ELb0EEENS1_29StaticPersistentTileSchedulerILb0EEEEEEEEEvNT_6ParamsE --------------------------
	.section	.nv.constant0._ZN7cutlass13device_kernelIN5flash11enable_sm90INS1_16FlashAttnFwdSm90INS1_25CollectiveMainloopFwdSm90ILi2EN4cute5tupleIJNS5_1CILi1EEES8_S8_EEENS6_IJNS7_ILi128EEENS7_ILi80EEENS7_ILi256EEEEEELi256ENS_10bfloat16_tEfNS_4arch4Sm90ELb0ELb0ELb1ELb0ELb0ELb0ELb0ELb1ELb1ELb0ELb0ELb0EEENS1_21CollectiveEpilogueFwdINS6_IJSA_SC_SB_EEES9_SE_SG_Li256ELb0ELb0ELb0ELb0EEENS1_29StaticPersistentTileSchedulerILb0EEEEEEEEEvNT_6ParamsE,"a",@progbits
	.sectionflags	@""
	.align	4
.nv.constant0._ZN7cutlass13device_kernelIN5flash11enable_sm90INS1_16FlashAttnFwdSm90INS1_25CollectiveMainloopFwdSm90ILi2EN4cute5tupleIJNS5_1CILi1EEES8_S8_EEENS6_IJNS7_ILi128EEENS7_ILi80EEENS7_ILi256EEEEEELi256ENS_10bfloat16_tEfNS_4arch4Sm90ELb0ELb0ELb1ELb0ELb0ELb0ELb0ELb1ELb1ELb0ELb0ELb0EEENS1_21CollectiveEpilogueFwdINS6_IJSA_SC_SB_EEES9_SE_SG_Li256ELb0ELb0ELb0ELb0EEENS1_29StaticPersistentTileSchedulerILb0EEEEEEEEEvNT_6ParamsE:
	.zero		3840


//--------------------- .nv.constant0._ZN7cutlass13device_kernelIN5flash11enable_sm90INS1_16FlashAttnFwdSm90INS1_25CollectiveMainloopFwdSm90ILi2EN4cute5tupleIJNS5_1CILi2EEENS7_ILi1EEES9_EEENS6_IJNS7_ILi128EEENS7_ILi80EEENS7_ILi256EEEEEELi256ENS_10bfloat16_tEfNS_4arch4Sm90ELb0ELb0ELb1ELb0ELb0ELb0ELb0ELb1ELb1ELb0ELb0ELb0EEENS1_21CollectiveEpilogueFwdINS6_IJSB_SD_SC_EEESA_SF_SH_Li256ELb0ELb0ELb0ELb0EEENS1_29StaticPersistentTileSchedulerILb0EEEEEEEEEvNT_6ParamsE --------------------------
	.section	.nv.constant0._ZN7cutlass13device_kernelIN5flash11enable_sm90INS1_16FlashAttnFwdSm90INS1_25CollectiveMainloopFwdSm90ILi2EN4cute5tupleIJNS5_1CILi2EEENS7_ILi1EEES9_EEENS6_IJNS7_ILi128EEENS7_ILi80EEENS7_ILi256EEEEEELi256ENS_10bfloat16_tEfNS_4arch4Sm90ELb0ELb0ELb1ELb0ELb0ELb0ELb0ELb1ELb1ELb0ELb0ELb0EEENS1_21CollectiveEpilogueFwdINS6_IJSB_SD_SC_EEESA_SF_SH_Li256ELb0ELb0ELb0ELb0EEENS1_29StaticPersistentTileSchedulerILb0EEEEEEEEEvNT_6ParamsE,"a",@progbits
	.sectionflags	@""
	.align	4
.nv.constant0._ZN7cutlass13device_kernelIN5flash11enable_sm90INS1_16FlashAttnFwdSm90INS1_25CollectiveMainloopFwdSm90ILi2EN4cute5tupleIJNS5_1CILi2EEENS7_ILi1EEES9_EEENS6_IJNS7_ILi128EEENS7_ILi80EEENS7_ILi256EEEEEELi256ENS_10bfloat16_tEfNS_4arch4Sm90ELb0ELb0ELb1ELb0ELb0ELb0ELb0ELb1ELb1ELb0ELb0ELb0EEENS1_21CollectiveEpilogueFwdINS6_IJSB_SD_SC_EEESA_SF_SH_Li256ELb0ELb0ELb0ELb0EEENS1_29StaticPersistentTileSchedulerILb0EEEEEEEEEvNT_6ParamsE:
	.zero		3840


//--------------------- .nv.constant0._ZN7cutlass13device_kernelIN5flash11enable_sm90INS1_16FlashAttnFwdSm90INS1_25CollectiveMainloopFwdSm90ILi2EN4cute5tupleIJNS5_1CILi1EEES8_S8_EEENS6_IJNS7_ILi128EEENS7_ILi80EEENS7_ILi256EEEEEELi256ENS_10bfloat16_tEfNS_4arch4Sm90ELb0ELb0ELb1ELb1ELb0ELb0ELb0ELb1ELb1ELb0ELb0ELb0EEENS1_21CollectiveEpilogueFwdINS6_IJSA_SC_SB_EEES9_SE_SG_Li256ELb1ELb0ELb0ELb0EEENS1_36VarlenDynamicPersistentTileSchedulerILi128ELi80ELi256ELi32ELb0ELb0ELb1ELb0ELb1ELb1EEEEEEEEEvNT_6ParamsE --------------------------
	.section	.nv.constant0._ZN7cutlass13device_kernelIN5flash11enable_sm90INS1_16FlashAttnFwdSm90INS1_25CollectiveMainloopFwdSm90ILi2EN4cute5tupleIJNS5_1CILi1EEES8_S8_EEENS6_IJNS7_ILi128EEENS7_ILi80EEENS7_ILi256EEEEEELi256ENS_10bfloat16_tEfNS_4arch4Sm90ELb0ELb0ELb1ELb1ELb0ELb0ELb0ELb1ELb1ELb0ELb0ELb0EEENS1_21CollectiveEpilogueFwdINS6_IJSA_SC_SB_EEES9_SE_SG_Li256ELb1ELb0ELb0ELb0EEENS1_36VarlenDynamicPersistentTileSchedulerILi128ELi80ELi256ELi32ELb0ELb0ELb1ELb0ELb1ELb1EEEEEEEEEvNT_6ParamsE,"a",@progbits
	.sectionflags	@""
	.align	4
.nv.constant0._ZN7cutlass13device_kernelIN5flash11enable_sm90INS1_16FlashAttnFwdSm90INS1_25CollectiveMainloopFwdSm90ILi2EN4cute5tupleIJNS5_1CILi1EEES8_S8_EEENS6_IJNS7_ILi128EEENS7_ILi80EEENS7_ILi256EEEEEELi256ENS_10bfloat16_tEfNS_4arch4Sm90ELb0ELb0ELb1ELb1ELb0ELb0ELb0ELb1ELb1ELb0ELb0ELb0EEENS1_21CollectiveEpilogueFwdINS6_IJSA_SC_SB_EEES9_SE_SG_Li256ELb1ELb0ELb0ELb0EEENS1_36VarlenDynamicPersistentTileSchedulerILi128ELi80ELi256ELi32ELb0ELb0ELb1ELb0ELb1ELb1EEEEEEEEEvNT_6ParamsE:
	.zero		3456


//--------------------- .nv.constant0._ZN7cutlass13device_kernelIN5flash11enable_sm90INS1_16FlashAttnFwdSm90INS1_25CollectiveMainloopFwdSm90ILi2EN4cute5tupleIJNS5_1CILi1EEES8_S8_EEENS6_IJNS7_ILi128EEENS7_ILi80EEENS7_ILi256EEEEEELi256ENS_10bfloat16_tEfNS_4arch4Sm90ELb0ELb0ELb1ELb1ELb0ELb1ELb0ELb1ELb1ELb0ELb0ELb0EEENS1_21CollectiveEpilogueFwdINS6_IJSA_SC_SB_EEES9_SE_SG_Li256ELb1ELb0ELb0ELb0EEENS1_36VarlenDynamicPersistentTileSchedulerILi128ELi80ELi256ELi32ELb0ELb0ELb1ELb0ELb1ELb1EEEEEEEEEvNT_6ParamsE --------------------------
	.section	.nv.constant0._ZN7cutlass13device_kernelIN5flash11enable_sm90INS1_16FlashAttnFwdSm90INS1_25CollectiveMainloopFwdSm90ILi2EN4cute5tupleIJNS5_1CILi1EEES8_S8_EEENS6_IJNS7_ILi128EEENS7_ILi80EEENS7_ILi256EEEEEELi256ENS_10bfloat16_tEfNS_4arch4Sm90ELb0ELb0ELb1ELb1ELb0ELb1ELb0ELb1ELb1ELb0ELb0ELb0EEENS1_21CollectiveEpilogueFwdINS6_IJSA_SC_SB_EEES9_SE_SG_Li256ELb1ELb0ELb0ELb0EEENS1_36VarlenDynamicPersistentTileSchedulerILi128ELi80ELi256ELi32ELb0ELb0ELb1ELb0ELb1ELb1EEEEEEEEEvNT_6ParamsE,"a",@progbits
	.sectionflags	@""
	.align	4
.nv.constant0._ZN7cutlass13device_kernelIN5flash11enable_sm90INS1_16FlashAttnFwdSm90INS1_25CollectiveMainloopFwdSm90ILi2EN4cute5tupleIJNS5_1CILi1EEES8_S8_EEENS6_IJNS7_ILi128EEENS7_ILi80EEENS7_ILi256EEEEEELi256ENS_10bfloat16_tEfNS_4arch4Sm90ELb0ELb0ELb1ELb1ELb0ELb1ELb0ELb1ELb1ELb0ELb0ELb0EEENS1_21CollectiveEpilogueFwdINS6_IJSA_SC_SB_EEES9_SE_SG_Li256ELb1ELb0ELb0ELb0EEENS1_36VarlenDynamicPersistentTileSchedulerILi128ELi80ELi256ELi32ELb0ELb0ELb1ELb0ELb1ELb1EEEEEEEEEvNT_6ParamsE:
	.zero		3456


//--------------------- .nv.constant0._ZN7cutlass13device_kernelIN5flash11enable_sm90INS1_16FlashAttnFwdSm90INS1_25CollectiveMainloopFwdSm90ILi2EN4cute5tupleIJNS5_1CILi1EEES8_S8_EEENS6_IJNS7_ILi128EEENS7_ILi64EEENS7_ILi256EEEEEELi256ENS_10bfloat16_tEfNS_4arch4Sm90ELb0ELb1ELb1ELb0ELb0ELb0ELb0ELb1ELb1ELb0ELb0ELb0EEENS1_21CollectiveEpilogueFwdINS6_IJSA_SC_SB_EEES9_SE_SG_Li256ELb0ELb0ELb0ELb0EEENS1_30DynamicPersistentTileSchedulerILi256ELi32ELb0ELb0ELb1EEEEEEEEEvNT_6ParamsE --------------------------
	.section	.nv.constant0._ZN7cutlass13device_kernelIN5flash11enable_sm90INS1_16FlashAttnFwdSm90INS1_25CollectiveMainloopFwdSm90ILi2EN4cute5tupleIJNS5_1CILi1EEES8_S8_EEENS6_IJNS7_ILi128EEENS7_ILi64EEENS7_ILi256EEEEEELi256ENS_10bfloat16_tEfNS_4arch4Sm90ELb0ELb1ELb1ELb0ELb0ELb0ELb0ELb1ELb1ELb0ELb0ELb0EEENS1_21CollectiveEpilogueFwdINS6_IJSA_SC_SB_EEES9_SE_SG_Li256ELb0ELb0ELb0ELb0EEENS1_30DynamicPersistentTileSchedulerILi256ELi32ELb0ELb0ELb1EEEEEEEEEvNT_6ParamsE,"a",@progbits
	.sectionflags	@""
	.align	4
.nv.constant0._ZN7cutlass13device_kernelIN5flash11enable_sm90INS1_16FlashAttnFwdSm90INS1_25CollectiveMainloopFwdSm90ILi2EN4cute5tupleIJNS5_1CILi1EEES8_S8_EEENS6_IJNS7_ILi128EEENS7_ILi64EEENS7_ILi256EEEEEELi256ENS_10bfloat16_tEfNS_4arch4Sm90ELb0ELb1ELb1ELb0ELb0ELb0ELb0ELb1ELb1ELb0ELb0ELb0EEENS1_21CollectiveEpilogueFwdINS6_IJSA_SC_SB_EEES9_SE_SG_Li256ELb0ELb0ELb0ELb0EEENS1_30DynamicPersistentTileSchedulerILi256ELi32ELb0ELb0ELb1EEEEEEEEEvNT_6ParamsE:
	.zero		3840


//--------------------- .nv.constant0._ZN7cutlass13device_kernelIN5flash11enable_sm90INS1_16FlashAttnFwdSm90INS1_25CollectiveMainloopFwdSm90ILi2EN4cute5tupleIJNS5_1CILi1EEES8_S8_EEENS6_IJNS7_ILi128EEENS7_ILi64EEENS7_ILi256EEEEEELi256ENS_10bfloat16_tEfNS_4arch4Sm90ELb0ELb1ELb1ELb1ELb0ELb0ELb0ELb1ELb1ELb0ELb0ELb0EEENS1_21CollectiveEpilogueFwdINS6_IJSA_SC_SB_EEES9_SE_SG_Li256ELb1ELb0ELb0ELb0EEENS1_36VarlenDynamicPersistentTileSchedulerILi128ELi64ELi256ELi32ELb0ELb0ELb1ELb1ELb0ELb1EEEEEEEEEvNT_6ParamsE --------------------------
	.section	.nv.constant0._ZN7cutlass13device_kernelIN5flash11enable_sm90INS1_16FlashAttnFwdSm90INS1_25CollectiveMainloopFwdSm90ILi2EN4cute5tupleIJNS5_1CILi1EEES8_S8_EEENS6_IJNS7_ILi128EEENS7_ILi64EEENS7_ILi256EEEEEELi256ENS_10bfloat16_tEfNS_4arch4Sm90ELb0ELb1ELb1ELb1ELb0ELb0ELb0ELb1ELb1ELb0ELb0ELb0EEENS1_21CollectiveEpilogueFwdINS6_IJSA_SC_SB_EEES9_SE_SG_Li256ELb1ELb0ELb0ELb0EEENS1_36VarlenDynamicPersistentTileSchedulerILi128ELi64ELi256ELi32ELb0ELb0ELb1ELb1ELb0ELb1EEEEEEEEEvNT_6ParamsE,"a",@progbits
	.sectionflags	@""
	.align	4
.nv.constant0._ZN7cutlass13device_kernelIN5flash11enable_sm90INS1_16FlashAttnFwdSm90INS1_25CollectiveMainloopFwdSm90ILi2EN4cute5tupleIJNS5_1CILi1EEES8_S8_EEENS6_IJNS7_ILi128EEENS7_ILi64EEENS7_ILi256EEEEEELi256ENS_10bfloat16_tEfNS_4arch4Sm90ELb0ELb1ELb1ELb1ELb0ELb0ELb0ELb1ELb1ELb0ELb0ELb0EEENS1_21CollectiveEpilogueFwdINS6_IJSA_SC_SB_EEES9_SE_SG_Li256ELb1ELb0ELb0ELb0EEENS1_36VarlenDynamicPersistentTileSchedulerILi128ELi64ELi256ELi32ELb0ELb0ELb1ELb1ELb0ELb1EEEEEEEEEvNT_6ParamsE:
	.zero		3456


//--------------------- .nv.constant0._ZN7cutlass13device_kernelIN5flash11enable_sm90INS1_16FlashAttnFwdSm90INS1_25CollectiveMainloopFwdSm90ILi2EN4cute5tupleIJNS5_1CILi1EEES8_S8_EEENS6_IJNS7_ILi128EEENS7_ILi64EEENS7_ILi256EEEEEELi256ENS_10bfloat16_tEfNS_4arch4Sm90ELb0ELb1ELb1ELb1ELb0ELb1ELb0ELb1ELb1ELb0ELb0ELb0EEENS1_21CollectiveEpilogueFwdINS6_IJSA_SC_SB_EEES9_SE_SG_Li256ELb1ELb0ELb0ELb0EEENS1_36VarlenDynamicPersistentTileSchedulerILi128ELi64ELi256ELi32ELb0ELb0ELb1ELb1ELb0ELb1EEEEEEEEEvNT_6ParamsE --------------------------
	.section	.nv.constant0._ZN7cutlass13device_kernelIN5flash11enable_sm90INS1_16FlashAttnFwdSm90INS1_25CollectiveMainloopFwdSm90ILi2EN4cute5tupleIJNS5_1CILi1EEES8_S8_EEENS6_IJNS7_ILi128EEENS7_ILi64EEENS7_ILi256EEEEEELi256ENS_10bfloat16_tEfNS_4arch4Sm90ELb0ELb1ELb1ELb1ELb0ELb1ELb0ELb1ELb1ELb0ELb0ELb0EEENS1_21CollectiveEpilogueFwdINS6_IJSA_SC_SB_EEES9_SE_SG_Li256ELb1ELb0ELb0ELb0EEENS1_36VarlenDynamicPersistentTileSchedulerILi128ELi64ELi256ELi32ELb0ELb0ELb1ELb1ELb0ELb1EEEEEEEEEvNT_6ParamsE,"a",@progbits
	.sectionflags	@""
	.align	4
.nv.constant0._ZN7cutlass13device_kernelIN5flash11enable_sm90INS1_16FlashAttnFwdSm90INS1_25CollectiveMainloopFwdSm90ILi2EN4cute5tupleIJNS5_1CILi1EEES8_S8_EEENS6_IJNS7_ILi128EEENS7_ILi64EEENS7_ILi256EEEEEELi256ENS_10bfloat16_tEfNS_4arch4Sm90ELb0ELb1ELb1ELb1ELb0ELb1ELb0ELb1ELb1ELb0ELb0ELb0EEENS1_21CollectiveEpilogueFwdINS6_IJSA_SC_SB_EEES9_SE_SG_Li256ELb1ELb0ELb0ELb0EEENS1_36VarlenDynamicPersistentTileSchedulerILi128ELi64ELi256ELi32ELb0ELb0ELb1ELb1ELb0ELb1EEEEEEEEEvNT_6ParamsE:
	.zero		3456


//--------------------- .nv.constant0._ZN7cutlass13device_kernelIN5flash11enable_sm90INS1_16FlashAttnFwdSm90INS1_25CollectiveMainloopFwdSm90ILi2EN4cute5tupleIJNS5_1CILi1EEES8_S8_EEENS6_IJNS7_ILi128EEENS7_ILi80EEENS7_ILi256EEEEEELi256ENS_10bfloat16_tEfNS_4arch4Sm90ELb1ELb0ELb1ELb0ELb0ELb0ELb0ELb1ELb1ELb0ELb0ELb0EEENS1_21CollectiveEpilogueFwdINS6_IJSA_SC_SB_EEES9_SE_SG_Li256ELb0ELb0ELb0ELb0EEENS1_30DynamicPersistentTileSchedulerILi256ELi32ELb0ELb0ELb1EEEEEEEEEvNT_6ParamsE --------------------------
	.section	.nv.constant0._ZN7cutlass13device_kernelIN5flash11enable_sm90INS1_16FlashAttnFwdSm90INS1_25CollectiveMainloopFwdSm90ILi2EN4cute5tupleIJNS5_1CILi1EEES8_S8_EEENS6_IJNS7_ILi128EEENS7_ILi80EEENS7_ILi256EEEEEELi256ENS_10bfloat16_tEfNS_4arch4Sm90ELb1ELb0ELb1ELb0ELb0ELb0ELb0ELb1ELb1ELb0ELb0ELb0EEENS1_21CollectiveEpilogueFwdINS6_IJSA_SC_SB_EEES9_SE_SG_Li256ELb0ELb0ELb0ELb0EEENS1_30DynamicPersistentTileSchedulerILi256ELi32ELb0ELb0ELb1EEEEEEEEEvNT_6ParamsE,"a",@progbits
	.sectionflags	@""
	.align	4
.nv.constant0._ZN7cutlass13device_kernelIN5flash11enable_sm90INS1_16FlashAttnFwdSm90INS1_25CollectiveMainloopFwdSm90ILi2EN4cute5tupleIJNS5_1CILi1EEES8_S8_EEENS6_IJNS7_ILi128EEENS7_ILi80EEENS7_ILi256EEEEEELi256ENS_10bfloat16_tEfNS_4arch4Sm90ELb1ELb0ELb1ELb0ELb0ELb0ELb0ELb1ELb1ELb0ELb0ELb0EEENS1_21CollectiveEpilogueFwdINS6_IJSA_SC_SB_EEES9_SE_SG_Li256ELb0ELb0ELb0ELb0EEENS1_30DynamicPersistentTileSchedulerILi256ELi32ELb0ELb0ELb1EEEEEEEEEvNT_6ParamsE:
	.zero		3840


//--------------------- .nv.constant0._ZN7cutlass13device_kernelIN5flash11enable_sm90INS1_16FlashAttnFwdSm90INS1_25CollectiveMainloopFwdSm90ILi2EN4cute5tupleIJNS5_1CILi1EEES8_S8_EEENS6_IJNS7_ILi128EEENS7_ILi80EEENS7_ILi256EEEEEELi256ENS_10bfloat16_tEfNS_4arch4Sm90ELb1ELb0ELb1ELb1ELb0ELb0ELb0ELb1ELb1ELb0ELb0ELb0EEENS1_21CollectiveEpilogueFwdINS6_IJSA_SC_SB_EEES9_SE_SG_Li256ELb1ELb0ELb0ELb0EEENS1_36VarlenDynamicPersistentTileSchedulerILi128ELi80ELi256ELi32ELb0ELb0ELb1ELb1ELb1ELb1EEEEEEEEEvNT_6ParamsE --------------------------
	.section	.nv.constant0._ZN7cutlass13device_kernelIN5flash11enable_sm90INS1_16FlashAttnFwdSm90INS1_25CollectiveMainloopFwdSm90ILi2EN4cute5tupleIJNS5_1CILi1EEES8_S8_EEENS6_IJNS7_ILi128EEENS7_ILi80EEENS7_ILi256EEEEEELi256ENS_10bfloat16_tEfNS_4arch4Sm90ELb1ELb0ELb1ELb1ELb0ELb0ELb0ELb1ELb1ELb0ELb0ELb0EEENS1_21CollectiveEpilogueFwdINS6_IJSA_SC_SB_EEES9_SE_SG_Li256ELb1ELb0ELb0ELb0EEENS1_36VarlenDynamicPersistentTileSchedulerILi128ELi80ELi256ELi32ELb0ELb0ELb1ELb1ELb1ELb1EEEEEEEEEvNT_6ParamsE,"a",@progbits
	.sectionflags	@""
	.align	4
.nv.constant0._ZN7cutlass13device_kernelIN5flash11enable_sm90INS1_16FlashAttnFwdSm90INS1_25CollectiveMainloopFwdSm90ILi2EN4cute5tupleIJNS5_1CILi1EEES8_S8_EEENS6_IJNS7_ILi128EEENS7_ILi80EEENS7_ILi256EEEEEELi256ENS_10bfloat16_tEfNS_4arch4Sm90ELb1ELb0ELb1ELb1ELb0ELb0ELb0ELb1ELb1ELb0ELb0ELb0EEENS1_21CollectiveEpilogueFwdINS6_IJSA_SC_SB_EEES9_SE_SG_Li256ELb1ELb0ELb0ELb0EEENS1_36VarlenDynamicPersistentTileSchedulerILi128ELi80ELi256ELi32ELb0ELb0ELb1ELb1ELb1ELb1EEEEEEEEEvNT_6ParamsE:
	.zero		3456


//--------------------- .nv.constant0._ZN7cutlass13device_kernelIN5flash11enable_sm90INS1_16FlashAttnFwdSm90INS1_25CollectiveMainloopFwdSm90ILi2EN4cute5tupleIJNS5_1CILi1EEES8_S8_EEENS6_IJNS7_ILi128EEENS7_ILi80EEENS7_ILi256EEEEEELi256ENS_10bfloat16_tEfNS_4arch4Sm90ELb1ELb0ELb1ELb1ELb0ELb1ELb0ELb1ELb1ELb0ELb0ELb0EEENS1_21CollectiveEpilogueFwdINS6_IJSA_SC_SB_EEES9_SE_SG_Li256ELb1ELb0ELb0ELb0EEENS1_36VarlenDynamicPersistentTileSchedulerILi128ELi80ELi256ELi32ELb0ELb0ELb1ELb1ELb1ELb1EEEEEEEEEvNT_6ParamsE --------------------------
	.section	.nv.constant0._ZN7cutlass13device_kernelIN5flash11enable_sm90INS1_16FlashAttnFwdSm90INS1_25CollectiveMainloopFwdSm90ILi2EN4cute5tupleIJNS5_1CILi1EEES8_S8_EEENS6_IJNS7_ILi128EEENS7_ILi80EEENS7_ILi256EEEEEELi256ENS_10bfloat16_tEfNS_4arch4Sm90ELb1ELb0ELb1ELb1ELb0ELb1ELb0ELb1ELb1ELb0ELb0ELb0EEENS1_21CollectiveEpilogueFwdINS6_IJSA_SC_SB_EEES9_SE_SG_Li256ELb1ELb0ELb0ELb0EEENS1_36VarlenDynamicPersistentTileSchedulerILi128ELi80ELi256ELi32ELb0ELb0ELb1ELb1ELb1ELb1EEEEEEEEEvNT_6ParamsE,"a",@progbits
	.sectionflags	@""
	.align	4
.nv.constant0._ZN7cutlass13device_kernelIN5flash11enable_sm90INS1_16FlashAttnFwdSm90INS1_25CollectiveMainloopFwdSm90ILi2EN4cute5tupleIJNS5_1CILi1EEES8_S8_EEENS6_IJNS7_ILi128EEENS7_ILi80EEENS7_ILi256EEEEEELi256ENS_10bfloat16_tEfNS_4arch4Sm90ELb1ELb0ELb1ELb1ELb0ELb1ELb0ELb1ELb1ELb0ELb0ELb0EEENS1_21CollectiveEpilogueFwdINS6_IJSA_SC_SB_EEES9_SE_SG_Li256ELb1ELb0ELb0ELb0EEENS1_36VarlenDynamicPersistentTileSchedulerILi128ELi80ELi256ELi32ELb0ELb0ELb1ELb1ELb1ELb1EEEEEEEEEvNT_6ParamsE:
	.zero		3456


//--------------------- .nv.constant0._ZN7cutlass13device_kernelIN5flash11enable_sm90INS1_16FlashAttnFwdSm90INS1_25CollectiveMainloopFwdSm90ILi2EN4cute5tupleIJNS5_1CILi1EEES8_S8_EEENS6_IJNS7_ILi128EEENS7_ILi112EEENS7_ILi192EEEEEELi192ENS_10bfloat16_tEfNS_4arch4Sm90ELb0ELb0ELb1ELb0ELb0ELb0ELb0ELb1ELb1ELb0ELb0ELb0EEENS1_21CollectiveEpilogueFwdINS6_IJSA_SC_SB_EEES9_SE_SG_Li256ELb0ELb0ELb0ELb0EEENS1_29StaticPersistentTileSchedulerILb0EEEEEEEEEvNT_6ParamsE --------------------------
	.section	.nv.constant0._ZN7cutlass13device_kernelIN5flash11enable_sm90INS1_16FlashAttnFwdSm90INS1_25CollectiveMainloopFwdSm90ILi2EN4cute5tupleIJNS5_1CILi1EEES8_S8_EEENS6_IJNS7_ILi128EEENS7_ILi112EEENS7_ILi192EEEEEELi192ENS_10bfloat16_tEfNS_4arch4Sm90ELb0ELb0ELb1ELb0ELb0ELb0ELb0ELb1ELb1ELb0ELb0ELb0EEENS1_21CollectiveEpilogueFwdINS6_IJSA_SC_SB_EEES9_SE_SG_Li256ELb0ELb0ELb0ELb0EEENS1_29StaticPersistentTileSchedulerILb0EEEEEEEEEvNT_6ParamsE,"a",@progbits
	.sectionflags	@""
	.align	4
.nv.constant0._ZN7cutlass13device_kernelIN5flash11enable_sm90INS1_16FlashAttnFwdSm90INS1_25CollectiveMainloopFwdSm90ILi2EN4cute5tupleIJNS5_1CILi1EEES8_S8_EEENS6_IJNS7_ILi128EEENS7_ILi112EEENS7_ILi192EEEEEELi192ENS_10bfloat16_tEfNS_4arch4Sm90ELb0ELb0ELb1ELb0ELb0ELb0ELb0ELb1ELb1ELb0ELb0ELb0EEENS1_21CollectiveEpilogueFwdINS6_IJSA_SC_SB_EEES9_SE_SG_Li256ELb0ELb0ELb0ELb0EEENS1_29StaticPersistentTileSchedulerILb0EEEEEEEEEvNT_6ParamsE:
	.zero		3840


//--------------------- .nv.constant0._ZN7cutlass13device_kernelIN5flash11enable_sm90INS1_16FlashAttnFwdSm90INS1_25CollectiveMainloopFwdSm90ILi2EN4cute5tupleIJNS5_1CILi2EEENS7_ILi1EEES9_EEENS6_IJNS7_ILi128EEENS7_ILi112EEENS7_ILi192EEEEEELi192ENS_10bfloat16_tEfNS_4arch4Sm90ELb0ELb0ELb1ELb0ELb0ELb0ELb0ELb1ELb1ELb0ELb0ELb0EEENS1_21CollectiveEpilogueFwdINS6_IJSB_SD_SC_EEESA_SF_SH_Li256ELb0ELb0ELb0ELb0EEENS1_29StaticPersistentTileSchedulerILb0EEEEEEEEEvNT_6ParamsE --------------------------
	.section	.nv.constant0._ZN7cutlass13device_kernelIN5flash11enable_sm90INS1_16FlashAttnFwdSm90INS1_25CollectiveMainloopFwdSm90ILi2EN4cute5tupleIJNS5_1CILi2EEENS7_ILi1EEES9_EEENS6_IJNS7_ILi128EEENS7_ILi112EEENS7_ILi192EEEEEELi192ENS_10bfloat16_tEfNS_4arch4Sm90ELb0ELb0ELb1ELb0ELb0ELb0ELb0ELb1ELb1ELb0ELb0ELb0EEENS1_21CollectiveEpilogueFwdINS6_IJSB_SD_SC_EEESA_SF_SH_Li256ELb0ELb0ELb0ELb0EEENS1_29StaticPersistentTileSchedulerILb0EEEEEEEEEvNT_6ParamsE,"a",@progbits
	.sectionflags	@""
	.align	4
.nv.constant0._ZN7cutlass13device_kernelIN5flash11enable_sm90INS1_16FlashAttnFwdSm90INS1_25CollectiveMainloopFwdSm90ILi2EN4cute5tupleIJNS5_1CILi2EEENS7_ILi1EEES9_EEENS6_IJNS7_ILi128EEENS7_ILi112EEENS7_ILi192EEEEEELi192ENS_10bfloat16_tEfNS_4arch4Sm90ELb0ELb0ELb1ELb0ELb0ELb0ELb0ELb1ELb1ELb0ELb0ELb0EEENS1_21CollectiveEpilogueFwdINS6_IJSB_SD_SC_EEESA_SF_SH_Li256ELb0ELb0ELb0ELb0EEENS1_29StaticPersistentTileSchedulerILb0EEEEEEEEEvNT_6ParamsE:
	.zero		3840


//--------------------- .nv.constant0._ZN7cutlass13device_kernelIN5flash11enable_sm90INS1_16FlashAttnFwdSm90INS1_25CollectiveMainloopFwdSm90ILi2EN4cute5tupleIJNS5_1CILi1EEES8_S8_EEENS6_IJNS7_ILi128EEENS7_ILi112EEENS7_ILi192EEEEEELi192ENS_10bfloat16_tEfNS_4arch4Sm90ELb0ELb0ELb1ELb1ELb0ELb0ELb0ELb1ELb1ELb0ELb0ELb0EEENS1_21CollectiveEpilogueFwdINS6_IJSA_SC_SB_EEES9_SE_SG_Li256ELb1ELb0ELb0ELb0EEENS1_36VarlenDynamicPersistentTileSchedulerILi128ELi112ELi256ELi32ELb0ELb0ELb1ELb0ELb1ELb1EEEEEEEEEvNT_6ParamsE --------------------------
	.section	.nv.constant0._ZN7cutlass13device_kernelIN5flash11enable_sm90INS1_16FlashAttnFwdSm90INS1_25CollectiveMainloopFwdSm90ILi2EN4cute5tupleIJNS5_1CILi1EEES8_S8_EEENS6_IJNS7_ILi128EEENS7_ILi112EEENS7_ILi192EEEEEELi192ENS_10bfloat16_tEfNS_4arch4Sm90ELb0ELb0ELb1ELb1ELb0ELb0ELb0ELb1ELb1ELb0ELb0ELb0EEENS1_21CollectiveEpilogueFwdINS6_IJSA_SC_SB_EEES9_SE_SG_Li256ELb1ELb0ELb0ELb0EEENS1_36VarlenDynamicPersistentTileSchedulerILi128ELi112ELi256ELi32ELb0ELb0ELb1ELb0ELb1ELb1EEEEEEEEEvNT_6ParamsE,"a",@progbits
	.sectionflags	@""
	.align	4
.nv.constant0._ZN7cutlass13device_kernelIN5flash11enable_sm90INS1_16FlashAttnFwdSm90INS1_25CollectiveMainloopFwdSm90ILi2EN4cute5tupleIJNS5_1CILi1EEES8_S8_EEENS6_IJNS7_ILi128EEENS7_ILi112EEENS7_ILi192EEEEEELi192ENS_10bfloat16_tEfNS_4arch4Sm90ELb0ELb0ELb1ELb1ELb0ELb0ELb0ELb1ELb1ELb0ELb0ELb0EEENS1_21CollectiveEpilogueFwdINS6_IJSA_SC_SB_EEES9_SE_SG_Li256ELb1ELb0ELb0ELb0EEENS1_36VarlenDynamicPersistentTileSchedulerILi128ELi112ELi256ELi32ELb0ELb0ELb1ELb0ELb1ELb1EEEEEEEEEvNT_6ParamsE:
	.zero		3456


//--------------------- .nv.constant0._ZN7cutlass13device_kernelIN5flash11enable_sm90INS1_16FlashAttnFwdSm90INS1_25CollectiveMainloopFwdSm90ILi2EN4cute5tupleIJNS5_1CILi1EEES8_S8_EEENS6_IJNS7_ILi128EEENS7_ILi112EEENS7_ILi192EEEEEELi192ENS_10bfloat16_tEfNS_4arch4Sm90ELb0ELb0ELb1ELb1ELb0ELb1ELb0ELb1ELb1ELb0ELb0ELb0EEENS1_21CollectiveEpilogueFwdINS6_IJSA_SC_SB_EEES9_SE_SG_Li256ELb1ELb0ELb0ELb0EEENS1_36VarlenDynamicPersistentTileSchedulerILi128ELi112ELi256ELi32ELb0ELb0ELb1ELb0ELb1ELb1EEEEEEEEEvNT_6ParamsE --------------------------
	.section	.nv.constant0._ZN7cutlass13device_kernelIN5flash11enable_sm90INS1_16FlashAttnFwdSm90INS1_25CollectiveMainloopFwdSm90ILi2EN4cute5tupleIJNS5_1CILi1EEES8_S8_EEENS6_IJNS7_ILi128EEENS7_ILi112EEENS7_ILi192EEEEEELi192ENS_10bfloat16_tEfNS_4arch4Sm90ELb0ELb0ELb1ELb1ELb0ELb1ELb0ELb1ELb1ELb0ELb0ELb0EEENS1_21CollectiveEpilogueFwdINS6_IJSA_SC_SB_EEES9_SE_SG_Li256ELb1ELb0ELb0ELb0EEENS1_36VarlenDynamicPersistentTileSchedulerILi128ELi112ELi256ELi32ELb0ELb0ELb1ELb0ELb1ELb1EEEEEEEEEvNT_6ParamsE,"a",@progbits
	.sectionflags	@""
	.align	4
.nv.constant0._ZN7cutlass13device_kernelIN5flash11enable_sm90INS1_16FlashAttnFwdSm90INS1_25CollectiveMainloopFwdSm90ILi2EN4cute5tupleIJNS5_1CILi1EEES8_S8_EEENS6_IJNS7_ILi128EEENS7_ILi112EEENS7_ILi192EEEEEELi192ENS_10bfloat16_tEfNS_4arch4Sm90ELb0ELb0ELb1ELb1ELb0ELb1ELb0ELb1ELb1ELb0ELb0ELb0EEENS1_21CollectiveEpilogueFwdINS6_IJSA_SC_SB_EEES9_SE_SG_Li256ELb1ELb0ELb0ELb0EEENS1_36VarlenDynamicPersistentTileSchedulerILi128ELi112ELi256ELi32ELb0ELb0ELb1ELb0ELb1ELb1EEEEEEEEEvNT_6ParamsE:
	.zero		3456


//--------------------- .nv.constant0._ZN7cutlass13device_kernelIN5flash11enable_sm90INS1_16FlashAttnFwdSm90INS1_25CollectiveMainloopFwdSm90ILi2EN4cute5tupleIJNS5_1CILi1EEES8_S8_EEENS6_IJNS7_ILi128EEENS7_ILi96EEENS7_ILi192EEEEEELi192ENS_10bfloat16_tEfNS_4arch4Sm90ELb0ELb1ELb1ELb0ELb0ELb0ELb0ELb1ELb1ELb0ELb0ELb0EEENS1_21CollectiveEpilogueFwdINS6_IJSA_SC_SB_EEES9_SE_SG_Li256ELb0ELb0ELb0ELb0EEENS1_30DynamicPersistentTileSchedulerILi256ELi32ELb0ELb0ELb1EEEEEEEEEvNT_6ParamsE --------------------------
	.section	.nv.constant0._ZN7cutlass13device_kernelIN5flash11enable_sm90INS1_16FlashAttnFwdSm90INS1_25CollectiveMainloopFwdSm90ILi2EN4cute5tupleIJNS5_1CILi1EEES8_S8_EEENS6_IJNS7_ILi128EEENS7_ILi96EEENS7_ILi192EEEEEELi192ENS_10bfloat16_tEfNS_4arch4Sm90ELb0ELb1ELb1ELb0ELb0ELb0ELb0ELb1ELb1ELb0ELb0ELb0EEENS1_21CollectiveEpilogueFwdINS6_IJSA_SC_SB_EEES9_SE_SG_Li256ELb0ELb0ELb0ELb0EEENS1_30DynamicPersistentTileSchedulerILi256ELi32ELb0ELb0ELb1EEEEEEEEEvNT_6ParamsE,"a",@progbits
	.sectionflags	@""
	.align	4
.nv.constant0._ZN7cutlass13device_kernelIN5flash11enable_sm90INS1_16FlashAttnFwdSm90INS1_25CollectiveMainloopFwdSm90ILi2EN4cute5tupleIJNS5_1CILi1EEES8_S8_EEENS6_IJNS7_ILi128EEENS7_ILi96EEENS7_ILi192EEEEEELi192ENS_10bfloat16_tEfNS_4arch4Sm90ELb0ELb1ELb1ELb0ELb0ELb0ELb0ELb1ELb1ELb0ELb0ELb0EEENS1_21CollectiveEpilogueFwdINS6_IJSA_SC_SB_EEES9_SE_SG_Li256ELb0ELb0ELb0ELb0EEENS1_30DynamicPersistentTileSchedulerILi256ELi32ELb0ELb0ELb1EEEEEEEEEvNT_6ParamsE:
	.zero		3840


//--------------------- .nv.constant0._ZN7cutlass13device_kernelIN5flash11enable_sm90INS1_16FlashAttnFwdSm90INS1_25CollectiveMainloopFwdSm90ILi2EN4cute5tupleIJNS5_1CILi1EEES8_S8_EEENS6_IJNS7_ILi128EEENS7_ILi96EEENS7_ILi192EEEEEELi192ENS_10bfloat16_tEfNS_4arch4Sm90ELb0ELb1ELb1ELb1ELb0ELb0ELb0ELb1ELb1ELb0ELb0ELb0EEENS1_21CollectiveEpilogueFwdINS6_IJSA_SC_SB_EEES9_SE_SG_Li256ELb1ELb0ELb0ELb0EEENS1_36VarlenDynamicPersistentTileSchedulerILi128ELi96ELi256ELi32ELb0ELb0ELb1ELb1ELb0ELb1EEEEEEEEEvNT_6ParamsE --------------------------
	.section	.nv.constant0._ZN7cutlass13device_kernelIN5flash11enable_sm90INS1_16FlashAttnFwdSm90INS1_25CollectiveMainloopFwdSm90ILi2EN4cute5tupleIJNS5_1CILi1EEES8_S8_EEENS6_IJNS7_ILi128EEENS7_ILi96EEENS7_ILi192EEEEEELi192ENS_10bfloat16_tEfNS_4arch4Sm90ELb0ELb1ELb1ELb1ELb0ELb0ELb0ELb1ELb1ELb0ELb0ELb0EEENS1_21CollectiveEpilogueFwdINS6_IJSA_SC_SB_EEES9_SE_SG_Li256ELb1ELb0ELb0ELb0EEENS1_36VarlenDynamicPersistentTileSchedulerILi128ELi96ELi256ELi32ELb0ELb0ELb1ELb1ELb0ELb1EEEEEEEEEvNT_6ParamsE,"a",@progbits
	.sectionflags	@""
	.align	4
.nv.constant0._ZN7cutlass13device_kernelIN5flash11enable_sm90INS1_16FlashAttnFwdSm90INS1_25CollectiveMainloopFwdSm90ILi2EN4cute5tupleIJNS5_1CILi1EEES8_S8_EEENS6_IJNS7_ILi128EEENS7_ILi96EEENS7_ILi192EEEEEELi192ENS_10bfloat16_tEfNS_4arch4Sm90ELb0ELb1ELb1ELb1ELb0ELb0ELb0ELb1ELb1ELb0ELb0ELb0EEENS1_21CollectiveEpilogueFwdINS6_IJSA_SC_SB_EEES9_SE_SG_Li256ELb1ELb0ELb0ELb0EEENS1_36VarlenDynamicPersistentTileSchedulerILi128ELi96ELi256ELi32ELb0ELb0ELb1ELb1ELb0ELb1EEEEEEEEEvNT_6ParamsE:
	.zero		3456


//--------------------- .nv.constant0._ZN7cutlass13device_kernelIN5flash11enable_sm90INS1_16FlashAttnFwdSm90INS1_25CollectiveMainloopFwdSm90ILi2EN4cute5tupleIJNS5_1CILi1EEES8_S8_EEENS6_IJNS7_ILi128EEENS7_ILi96EEENS7_ILi192EEEEEELi192ENS_10bfloat16_tEfNS_4arch4Sm90ELb0ELb1ELb1ELb1ELb0ELb1ELb0ELb1ELb1ELb0ELb0ELb0EEENS1_21CollectiveEpilogueFwdINS6_IJSA_SC_SB_EEES9_SE_SG_Li256ELb1ELb0ELb0ELb0EEENS1_36VarlenDynamicPersistentTileSchedulerILi128ELi96ELi256ELi32ELb0ELb0ELb1ELb1ELb0ELb1EEEEEEEEEvNT_6ParamsE --------------------------
	.section	.nv.constant0._ZN7cutlass13device_kernelIN5flash11enable_sm90INS1_16FlashAttnFwdSm90INS1_25CollectiveMainloopFwdSm90ILi2EN4cute5tupleIJNS5_1CILi1EEES8_S8_EEENS6_IJNS7_ILi128EEENS7_ILi96EEENS7_ILi192EEEEEELi192ENS_10bfloat16_tEfNS_4arch4Sm90ELb0ELb1ELb1ELb1ELb0ELb1ELb0ELb1ELb1ELb0ELb0ELb0EEENS1_21CollectiveEpilogueFwdINS6_IJSA_SC_SB_EEES9_SE_SG_Li256ELb1ELb0ELb0ELb0EEENS1_36VarlenDynamicPersistentTileSchedulerILi128ELi96ELi256ELi32ELb0ELb0ELb1ELb1ELb0ELb1EEEEEEEEEvNT_6ParamsE,"a",@progbits
	.sectionflags	@""
	.align	4
.nv.constant0._ZN7cutlass13device_kernelIN5flash11enable_sm90INS1_16FlashAttnFwdSm90INS1_25CollectiveMainloopFwdSm90ILi2EN4cute5tupleIJNS5_1CILi1EEES8_S8_EEENS6_IJNS7_ILi128EEENS7_ILi96EEENS7_ILi192EEEEEELi192ENS_10bfloat16_tEfNS_4arch4Sm90ELb0ELb1ELb1ELb1ELb0ELb1ELb0ELb1ELb1ELb0ELb0ELb0EEENS1_21CollectiveEpilogueFwdINS6_IJSA_SC_SB_EEES9_SE_SG_Li256ELb1ELb0ELb0ELb0EEENS1_36VarlenDynamicPersistentTileSchedulerILi128ELi96ELi256ELi32ELb0ELb0ELb1ELb1ELb0ELb1EEEEEEEEEvNT_6ParamsE:
	.zero		3456


//--------------------- .nv.constant0._ZN7cutlass13device_kernelIN5flash11enable_sm90INS1_16FlashAttnFwdSm90INS1_25CollectiveMainloopFwdSm90ILi2EN4cute5tupleIJNS5_1CILi1EEES8_S8_EEENS6_IJNS7_ILi128EEENS7_ILi112EEENS7_ILi192EEEEEELi192ENS_10bfloat16_tEfNS_4arch4Sm90ELb1ELb0ELb1ELb0ELb0ELb0ELb0ELb1ELb1ELb0ELb0ELb0EEENS1_21CollectiveEpilogueFwdINS6_IJSA_SC_SB_EEES9_SE_SG_Li256ELb0ELb0ELb0ELb0EEENS1_30DynamicPersistentTileSchedulerILi256ELi32ELb0ELb0ELb1EEEEEEEEEvNT_6ParamsE --------------------------
	.section	.nv.constant0._ZN7cutlass13device_kernelIN5flash11enable_sm90INS1_16FlashAttnFwdSm90INS1_25CollectiveMainloopFwdSm90ILi2EN4cute5tupleIJNS5_1CILi1EEES8_S8_EEENS6_IJNS7_ILi128EEENS7_ILi112EEENS7_ILi192EEEEEELi192ENS_10bfloat16_tEfNS_4arch4Sm90ELb1ELb0ELb1ELb0ELb0ELb0ELb0ELb1ELb1ELb0ELb0ELb0EEENS1_21CollectiveEpilogueFwdINS6_IJSA_SC_SB_EEES9_SE_SG_Li256ELb0ELb0ELb0ELb0EEENS1_30DynamicPersistentTileSchedulerILi256ELi32ELb0ELb0ELb1EEEEEEEEEvNT_6ParamsE,"a",@progbits
	.sectionflags	@""
	.align	4
.nv.constant0._ZN7cutlass13device_kernelIN5flash11enable_sm90INS1_16FlashAttnFwdSm90INS1_25CollectiveMainloopFwdSm90ILi2EN4cute5tupleIJNS5_1CILi1EEES8_S8_EEENS6_IJNS7_ILi128EEENS7_ILi112EEENS7_ILi192EEEEEELi192ENS_10bfloat16_tEfNS_4arch4Sm90ELb1ELb0ELb1ELb0ELb0ELb0ELb0ELb1ELb1ELb0ELb0ELb0EEENS1_21CollectiveEpilogueFwdINS6_IJSA_SC_SB_EEES9_SE_SG_Li256ELb0ELb0ELb0ELb0EEENS1_30DynamicPersistentTileSchedulerILi256ELi32ELb0ELb0ELb1EEEEEEEEEvNT_6ParamsE:
	.zero		3840


//--------------------- .nv.constant0._ZN7cutlass13device_kernelIN5flash11enable_sm90INS1_16FlashAttnFwdSm90INS1_25CollectiveMainloopFwdSm90ILi2EN4cute5tupleIJNS5_1CILi1EEES8_S8_EEENS6_IJNS7_ILi128EEENS7_ILi112EEENS7_ILi192EEEEEELi192ENS_10bfloat16_tEfNS_4arch4Sm90ELb1ELb0ELb1ELb1ELb0ELb0ELb0ELb1ELb1ELb0ELb0ELb0EEENS1_21CollectiveEpilogueFwdINS6_IJSA_SC_SB_EEES9_SE_SG_Li256ELb1ELb0ELb0ELb0EEENS1_36VarlenDynamicPersistentTileSchedulerILi128ELi112ELi256ELi32ELb0ELb0ELb1ELb1ELb1ELb1EEEEEEEEEvNT_6ParamsE --------------------------
	.section	.nv.constant0._ZN7cutlass13device_kernelIN5flash11enable_sm90INS1_16FlashAttnFwdSm90INS1_25CollectiveMainloopFwdSm90ILi2EN4cute5tupleIJNS5_1CILi1EEES8_S8_EEENS6_IJNS7_ILi128EEENS7_ILi112EEENS7_ILi192EEEEEELi192ENS_10bfloat16_tEfNS_4arch4Sm90ELb1ELb0ELb1ELb1ELb0ELb0ELb0ELb1ELb1ELb0ELb0ELb0EEENS1_21CollectiveEpilogueFwdINS6_IJSA_SC_SB_EEES9_SE_SG_Li256ELb1ELb0ELb0ELb0EEENS1_36VarlenDynamicPersistentTileSchedulerILi128ELi112ELi256ELi32ELb0ELb0ELb1ELb1ELb1ELb1EEEEEEEEEvNT_6ParamsE,"a",@progbits
	.sectionflags	@""
	.align	4
.nv.constant0._ZN7cutlass13device_kernelIN5flash11enable_sm90INS1_16FlashAttnFwdSm90INS1_25CollectiveMainloopFwdSm90ILi2EN4cute5tupleIJNS5_1CILi1EEES8_S8_EEENS6_IJNS7_ILi128EEENS7_ILi112EEENS7_ILi192EEEEEELi192ENS_10bfloat16_tEfNS_4arch4Sm90ELb1ELb0ELb1ELb1ELb0ELb0ELb0ELb1ELb1ELb0ELb0ELb0EEENS1_21CollectiveEpilogueFwdINS6_IJSA_SC_SB_EEES9_SE_SG_Li256ELb1ELb0ELb0ELb0EEENS1_36VarlenDynamicPersistentTileSchedulerILi128ELi112ELi256ELi32ELb0ELb0ELb1ELb1ELb1ELb1EEEEEEEEEvNT_6ParamsE:
	.zero		3456


//--------------------- .nv.constant0._ZN7cutlass13device_kernelIN5flash11enable_sm90INS1_16FlashAttnFwdSm90INS1_25CollectiveMainloopFwdSm90ILi2EN4cute5tupleIJNS5_1CILi1EEES8_S8_EEENS6_IJNS7_ILi128EEENS7_ILi112EEENS7_ILi192EEEEEELi192ENS_10bfloat16_tEfNS_4arch4Sm90ELb1ELb0ELb1ELb1ELb0ELb1ELb0ELb1ELb1ELb0ELb0ELb0EEENS1_21CollectiveEpilogueFwdINS6_IJSA_SC_SB_EEES9_SE_SG_Li256ELb1ELb0ELb0ELb0EEENS1_36VarlenDynamicPersistentTileSchedulerILi128ELi112ELi256ELi32ELb0ELb0ELb1ELb1ELb1ELb1EEEEEEEEEvNT_6ParamsE --------------------------
	.section	.nv.constant0._ZN7cutlass13device_kernelIN5flash11enable_sm90INS1_16FlashAttnFwdSm90INS1_25CollectiveMainloopFwdSm90ILi2EN4cute5tupleIJNS5_1CILi1EEES8_S8_EEENS6_IJNS7_ILi128EEENS7_ILi112EEENS7_ILi192EEEEEELi192ENS_10bfloat16_tEfNS_4arch4Sm90ELb1ELb0ELb1ELb1ELb0ELb1ELb0ELb1ELb1ELb0ELb0ELb0EEENS1_21CollectiveEpilogueFwdINS6_IJSA_SC_SB_EEES9_SE_SG_Li256ELb1ELb0ELb0ELb0EEENS1_36VarlenDynamicPersistentTileSchedulerILi128ELi112ELi256ELi32ELb0ELb0ELb1ELb1ELb1ELb1EEEEEEEEEvNT_6ParamsE,"a",@progbits
	.sectionflags	@""
	.align	4
.nv.constant0._ZN7cutlass13device_kernelIN5flash11enable_sm90INS1_16FlashAttnFwdSm90INS1_25CollectiveMainloopFwdSm90ILi2EN4cute5tupleIJNS5_1CILi1EEES8_S8_EEENS6_IJNS7_ILi128EEENS7_ILi112EEENS7_ILi192EEEEEELi192ENS_10bfloat16_tEfNS_4arch4Sm90ELb1ELb0ELb1ELb1ELb0ELb1ELb0ELb1ELb1ELb0ELb0ELb0EEENS1_21CollectiveEpilogueFwdINS6_IJSA_SC_SB_EEES9_SE_SG_Li256ELb1ELb0ELb0ELb0EEENS1_36VarlenDynamicPersistentTileSchedulerILi128ELi112ELi256ELi32ELb0ELb0ELb1ELb1ELb1ELb1EEEEEEEEEvNT_6ParamsE:
	.zero		3456


//--------------------- .nv.constant0._ZN7cutlass13device_kernelIN5flash11enable_sm90INS1_16FlashAttnFwdSm90INS1_25CollectiveMainloopFwdSm90ILi2EN4cute5tupleIJNS5_1CILi1EEES8_S8_EEENS6_IJNS7_ILi128EEENS7_ILi176EEESA_EEELi128ENS_10bfloat16_tEfNS_4arch4Sm90ELb0ELb0ELb1ELb0ELb0ELb0ELb0ELb1ELb1ELb0ELb0ELb0EEENS1_21CollectiveEpilogueFwdINS6_IJSA_SA_SB_EEES9_SD_SF_Li256ELb0ELb0ELb0ELb0EEENS1_29StaticPersistentTileSchedulerILb0EEEEEEEEEvNT_6ParamsE --------------------------
	.section	.nv.constant0._ZN7cutlass13device_kernelIN5flash11enable_sm90INS1_16FlashAttnFwdSm90INS1_25CollectiveMainloopFwdSm90ILi2EN4cute5tupleIJNS5_1CILi1EEES8_S8_EEENS6_IJNS7_ILi128EEENS7_ILi176EEESA_EEELi128ENS_10bfloat16_tEfNS_4arch4Sm90ELb0ELb0ELb1ELb0ELb0ELb0ELb0ELb1ELb1ELb0ELb0ELb0EEENS1_21CollectiveEpilogueFwdINS6_IJSA_SA_SB_EEES9_SD_SF_Li256ELb0ELb0ELb0ELb0EEENS1_29StaticPersistentTileSchedulerILb0EEEEEEEEEvNT_6ParamsE,"a",@progbits
	.sectionflags	@""
	.align	4
.nv.constant0._ZN7cutlass13device_kernelIN5flash11enable_sm90INS1_16FlashAttnFwdSm90INS1_25CollectiveMainloopFwdSm90ILi2EN4cute5tupleIJNS5_1CILi1EEES8_S8_EEENS6_IJNS7_ILi128EEENS7_ILi176EEESA_EEELi128ENS_10bfloat16_tEfNS_4arch4Sm90ELb0ELb0ELb1ELb0ELb0ELb0ELb0ELb1ELb1ELb0ELb0ELb0EEENS1_21CollectiveEpilogueFwdINS6_IJSA_SA_SB_EEES9_SD_SF_Li256ELb0ELb0ELb0ELb0EEENS1_29StaticPersistentTileSchedulerILb0EEEEEEEEEvNT_6ParamsE:
	.zero		3840


//--------------------- .nv.constant0._ZN7cutlass13device_kernelIN5flash11enable_sm90INS1_16FlashAttnFwdSm90INS1_25CollectiveMainloopFwdSm90ILi2EN4cute5tupleIJNS5_1CILi2EEENS7_ILi1EEES9_EEENS6_IJNS7_ILi128EEENS7_ILi176EEESB_EEELi128ENS_10bfloat16_tEfNS_4arch4Sm90ELb0ELb0ELb1ELb0ELb0ELb0ELb0ELb1ELb1ELb0ELb0ELb0EEENS1_21CollectiveEpilogueFwdINS6_IJSB_SB_SC_EEESA_SE_SG_Li256ELb0ELb0ELb0ELb0EEENS1_29StaticPersistentTileSchedulerILb0EEEEEEEEEvNT_6ParamsE --------------------------
	.section	.nv.constant0._ZN7cutlass13device_kernelIN5flash11enable_sm90INS1_16FlashAttnFwdSm90INS1_25CollectiveMainloopFwdSm90ILi2EN4cute5tupleIJNS5_1CILi2EEENS7_ILi1EEES9_EEENS6_IJNS7_ILi128EEENS7_ILi176EEESB_EEELi128ENS_10bfloat16_tEfNS_4arch4Sm90ELb0ELb0ELb1ELb0ELb0ELb0ELb0ELb1ELb1ELb0ELb0ELb0EEENS1_21CollectiveEpilogueFwdINS6_IJSB_SB_SC_EEESA_SE_SG_Li256ELb0ELb0ELb0ELb0EEENS1_29StaticPersistentTileSchedulerILb0EEEEEEEEEvNT_6ParamsE,"a",@progbits
	.sectionflags	@""
	.align	4
.nv.constant0._ZN7cutlass13device_kernelIN5flash11enable_sm90INS1_16FlashAttnFwdSm90INS1_25CollectiveMainloopFwdSm90ILi2EN4cute5tupleIJNS5_1CILi2EEENS7_ILi1EEES9_EEENS6_IJNS7_ILi128EEENS7_ILi176EEESB_EEELi128ENS_10bfloat16_tEfNS_4arch4Sm90ELb0ELb0ELb1ELb0ELb0ELb0ELb0ELb1ELb1ELb0ELb0ELb0EEENS1_21CollectiveEpilogueFwdINS6_IJSB_SB_SC_EEESA_SE_SG_Li256ELb0ELb0ELb0ELb0EEENS1_29StaticPersistentTileSchedulerILb0EEEEEEEEEvNT_6ParamsE:
	.zero		3840


//--------------------- .nv.constant0._ZN7cutlass13device_kernelIN5flash11enable_sm90INS1_16FlashAttnFwdSm90INS1_25CollectiveMainloopFwdSm90ILi2EN4cute5tupleIJNS5_1CILi1EEES8_S8_EEENS6_IJNS7_ILi128EEENS7_ILi176EEESA_EEELi128ENS_10bfloat16_tEfNS_4arch4Sm90ELb0ELb0ELb1ELb1ELb0ELb0ELb0ELb1ELb1ELb0ELb0ELb0EEENS1_21CollectiveEpilogueFwdINS6_IJSA_SA_SB_EEES9_SD_SF_Li256ELb1ELb0ELb0ELb0EEENS1_36VarlenDynamicPersistentTileSchedulerILi128ELi176ELi256ELi32ELb0ELb0ELb1ELb0ELb1ELb1EEEEEEEEEvNT_6ParamsE --------------------------
	.section	.nv.constant0._ZN7cutlass13device_kernelIN5flash11enable_sm90INS1_16FlashAttnFwdSm90INS1_25CollectiveMainloopFwdSm90ILi2EN4cute5tupleIJNS5_1CILi1EEES8_S8_EEENS6_IJNS7_ILi128EEENS7_ILi176EEESA_EEELi128ENS_10bfloat16_tEfNS_4arch4Sm90ELb0ELb0ELb1ELb1ELb0ELb0ELb0ELb1ELb1ELb0ELb0ELb0EEENS1_21CollectiveEpilogueFwdINS6_IJSA_SA_SB_EEES9_SD_SF_Li256ELb1ELb0ELb0ELb0EEENS1_36VarlenDynamicPersistentTileSchedulerILi128ELi176ELi256ELi32ELb0ELb0ELb1ELb0ELb1ELb1EEEEEEEEEvNT_6ParamsE,"a",@progbits
	.sectionflags	@""
	.align	4
.nv.constant0._ZN7cutlass13device_kernelIN5flash11enable_sm90INS1_16FlashAttnFwdSm90INS1_25CollectiveMainloopFwdSm90ILi2EN4cute5tupleIJNS5_1CILi1EEES8_S8_EEENS6_IJNS7_ILi128EEENS7_ILi176EEESA_EEELi128ENS_10bfloat16_tEfNS_4arch4Sm90ELb0ELb0ELb1ELb1ELb0ELb0ELb0ELb1ELb1ELb0ELb0ELb0EEENS1_21CollectiveEpilogueFwdINS6_IJSA_SA_SB_EEES9_SD_SF_Li256ELb1ELb0ELb0ELb0EEENS1_36VarlenDynamicPersistentTileSchedulerILi128ELi176ELi256ELi32ELb0ELb0ELb1ELb0ELb1ELb1EEEEEEEEEvNT_6ParamsE:
	.zero		3456


//--------------------- .nv.constant0._ZN7cutlass13device_kernelIN5flash11enable_sm90INS1_16FlashAttnFwdSm90INS1_25CollectiveMainloopFwdSm90ILi2EN4cute5tupleIJNS5_1CILi1EEES8_S8_EEENS6_IJNS7_ILi128EEENS7_ILi176EEESA_EEELi128ENS_10bfloat16_tEfNS_4arch4Sm90ELb0ELb0ELb1ELb1ELb0ELb1ELb0ELb1ELb1ELb0ELb0ELb0EEENS1_21CollectiveEpilogueFwdINS6_IJSA_SA_SB_EEES9_SD_SF_Li256ELb1ELb0ELb0ELb0EEENS1_36VarlenDynamicPersistentTileSchedulerILi128ELi176ELi256ELi32ELb0ELb0ELb1ELb0ELb1ELb1EEEEEEEEEvNT_6ParamsE --------------------------
	.section	.nv.constant0._ZN7cutlass13device_kernelIN5flash11enable_sm90INS1_16FlashAttnFwdSm90INS1_25CollectiveMainloopFwdSm90ILi2EN4cute5tupleIJNS5_1CILi1EEES8_S8_EEENS6_IJNS7_ILi128EEENS7_ILi176EEESA_EEELi128ENS_10bfloat16_tEfNS_4arch4Sm90ELb0ELb0ELb1ELb1ELb0ELb1ELb0ELb1ELb1ELb0ELb0ELb0EEENS1_21CollectiveEpilogueFwdINS6_IJSA_SA_SB_EEES9_SD_SF_Li256ELb1ELb0ELb0ELb0EEENS1_36VarlenDynamicPersistentTileSchedulerILi128ELi176ELi256ELi32ELb0ELb0ELb1ELb0ELb1ELb1EEEEEEEEEvNT_6ParamsE,"a",@progbits
	.sectionflags	@""
	.align	4
.nv.constant0._ZN7cutlass13device_kernelIN5flash11enable_sm90INS1_16FlashAttnFwdSm90INS1_25CollectiveMainloopFwdSm90ILi2EN4cute5tupleIJNS5_1CILi1EEES8_S8_EEENS6_IJNS7_ILi128EEENS7_ILi176EEESA_EEELi128ENS_10bfloat16_tEfNS_4arch4Sm90ELb0ELb0ELb1ELb1ELb0ELb1ELb0ELb1ELb1ELb0ELb0ELb0EEENS1_21CollectiveEpilogueFwdINS6_IJSA_SA_SB_EEES9_SD_SF_Li256ELb1ELb0ELb0ELb0EEENS1_36VarlenDynamicPersistentTileSchedulerILi128ELi176ELi256ELi32ELb0ELb0ELb1ELb0ELb1ELb1EEEEEEEEEvNT_6ParamsE:
	.zero		3456


//--------------------- .nv.constant0._ZN7cutlass13device_kernelIN5flash11enable_sm90INS1_16FlashAttnFwdSm90INS1_25CollectiveMainloopFwdSm90ILi2EN4cute5tupleIJNS5_1CILi1EEES8_S8_EEENS6_IJNS7_ILi128EEESA_SA_EEELi128ENS_10bfloat16_tEfNS_4arch4Sm90ELb0ELb1ELb1ELb0ELb0ELb0ELb0ELb1ELb1ELb0ELb0ELb0EEENS1_21CollectiveEpilogueFwdISB_S9_SC_SE_Li256ELb0ELb0ELb0ELb0EEENS1_30DynamicPersistentTileSchedulerILi256ELi32ELb0ELb0ELb1EEEEEEEEEvNT_6ParamsE --------------------------
	.section	.nv.constant0._ZN7cutlass13device_kernelIN5flash11enable_sm90INS1_16FlashAttnFwdSm90INS1_25CollectiveMainloopFwdSm90ILi2EN4cute5tupleIJNS5_1CILi1EEES8_S8_EEENS6_IJNS7_ILi128EEESA_SA_EEELi128ENS_10bfloat16_tEfNS_4arch4Sm90ELb0ELb1ELb1ELb0ELb0ELb0ELb0ELb1ELb1ELb0ELb0ELb0EEENS1_21CollectiveEpilogueFwdISB_S9_SC_SE_Li256ELb0ELb0ELb0ELb0EEENS1_30DynamicPersistentTileSchedulerILi256ELi32ELb0ELb0ELb1EEEEEEEEEvNT_6ParamsE,"a",@progbits
	.sectionflags	@""
	.align	4
.nv.constant0._ZN7cutlass13device_kernelIN5flash11enable_sm90INS1_16FlashAttnFwdSm90INS1_25CollectiveMainloopFwdSm90ILi2EN4cute5tupleIJNS5_1CILi1EEES8_S8_EEENS6_IJNS7_ILi128EEESA_SA_EEELi128ENS_10bfloat16_tEfNS_4arch4Sm90ELb0ELb1ELb1ELb0ELb0ELb0ELb0ELb1ELb1ELb0ELb0ELb0EEENS1_21CollectiveEpilogueFwdISB_S9_SC_SE_Li256ELb0ELb0ELb0ELb0EEENS1_30DynamicPersistentTileSchedulerILi256ELi32ELb0ELb0ELb1EEEEEEEEEvNT_6ParamsE:
	.zero		3840


//--------------------- .nv.constant0._ZN7cutlass13device_kernelIN5flash11enable_sm90INS1_16FlashAttnFwdSm90INS1_25CollectiveMainloopFwdSm90ILi2EN4cute5tupleIJNS5_1CILi1EEES8_S8_EEENS6_IJNS7_ILi128EEESA_SA_EEELi128ENS_10bfloat16_tEfNS_4arch4Sm90ELb0ELb1ELb1ELb1ELb0ELb0ELb0ELb1ELb1ELb0ELb0ELb0EEENS1_21CollectiveEpilogueFwdISB_S9_SC_SE_Li256ELb1ELb0ELb0ELb0EEENS1_36VarlenDynamicPersistentTileSchedulerILi128ELi128ELi256ELi32ELb0ELb0ELb1ELb1ELb0ELb1EEEEEEEEEvNT_6ParamsE --------------------------
	.section	.nv.constant0._ZN7cutlass13device_kernelIN5flash11enable_sm90INS1_16FlashAttnFwdSm90INS1_25CollectiveMainloopFwdSm90ILi2EN4cute5tupleIJNS5_1CILi1EEES8_S8_EEENS6_IJNS7_ILi128EEESA_SA_EEELi128ENS_10bfloat16_tEfNS_4arch4Sm90ELb0ELb1ELb1ELb1ELb0ELb0ELb0ELb1ELb1ELb0ELb0ELb0EEENS1_21CollectiveEpilogueFwdISB_S9_SC_SE_Li256ELb1ELb0ELb0ELb0EEENS1_36VarlenDynamicPersistentTileSchedulerILi128ELi128ELi256ELi32ELb0ELb0ELb1ELb1ELb0ELb1EEEEEEEEEvNT_6ParamsE,"a",@progbits
	.sectionflags	@""
	.align	4
.nv.constant0._ZN7cutlass13device_kernelIN5flash11enable_sm90INS1_16FlashAttnFwdSm90INS1_25CollectiveMainloopFwdSm90ILi2EN4cute5tupleIJNS5_1CILi1EEES8_S8_EEENS6_IJNS7_ILi128EEESA_SA_EEELi128ENS_10bfloat16_tEfNS_4arch4Sm90ELb0ELb1ELb1ELb1ELb0ELb0ELb0ELb1ELb1ELb0ELb0ELb0EEENS1_21CollectiveEpilogueFwdISB_S9_SC_SE_Li256ELb1ELb0ELb0ELb0EEENS1_36VarlenDynamicPersistentTileSchedulerILi128ELi128ELi256ELi32ELb0ELb0ELb1ELb1ELb0ELb1EEEEEEEEEvNT_6ParamsE:
	.zero		3456


//--------------------- .nv.constant0._ZN7cutlass13device_kernelIN5flash11enable_sm90INS1_16FlashAttnFwdSm90INS1_25CollectiveMainloopFwdSm90ILi2EN4cute5tupleIJNS5_1CILi1EEES8_S8_EEENS6_IJNS7_ILi128EEESA_SA_EEELi128ENS_10bfloat16_tEfNS_4arch4Sm90ELb0ELb1ELb1ELb1ELb0ELb1ELb0ELb1ELb1ELb0ELb0ELb0EEENS1_21CollectiveEpilogueFwdISB_S9_SC_SE_Li256ELb1ELb0ELb0ELb0EEENS1_36VarlenDynamicPersistentTileSchedulerILi128ELi128ELi256ELi32ELb0ELb0ELb1ELb1ELb0ELb1EEEEEEEEEvNT_6ParamsE --------------------------
	.section	.nv.constant0._ZN7cutlass13device_kernelIN5flash11enable_sm90INS1_16FlashAttnFwdSm90INS1_25CollectiveMainloopFwdSm90ILi2EN4cute5tupleIJNS5_1CILi1EEES8_S8_EEENS6_IJNS7_ILi128EEESA_SA_EEELi128ENS_10bfloat16_tEfNS_4arch4Sm90ELb0ELb1ELb1ELb1ELb0ELb1ELb0ELb1ELb1ELb0ELb0ELb0EEENS1_21CollectiveEpilogueFwdISB_S9_SC_SE_Li256ELb1ELb0ELb0ELb0EEENS1_36VarlenDynamicPersistentTileSchedulerILi128ELi128ELi256ELi32ELb0ELb0ELb1ELb1ELb0ELb1EEEEEEEEEvNT_6ParamsE,"a",@progbits
	.sectionflags	@""
	.align	4
.nv.constant0._ZN7cutlass13device_kernelIN5flash11enable_sm90INS1_16FlashAttnFwdSm90INS1_25CollectiveMainloopFwdSm90ILi2EN4cute5tupleIJNS5_1CILi1EEES8_S8_EEENS6_IJNS7_ILi128EEESA_SA_EEELi128ENS_10bfloat16_tEfNS_4arch4Sm90ELb0ELb1ELb1ELb1ELb0ELb1ELb0ELb1ELb1ELb0ELb0ELb0EEENS1_21CollectiveEpilogueFwdISB_S9_SC_SE_Li256ELb1ELb0ELb0ELb0EEENS1_36VarlenDynamicPersistentTileSchedulerILi128ELi128ELi256ELi32ELb0ELb0ELb1ELb1ELb0ELb1EEEEEEEEEvNT_6ParamsE:
	.zero		3456


//--------------------- .nv.constant0._ZN7cutlass13device_kernelIN5flash11enable_sm90INS1_16FlashAttnFwdSm90INS1_25CollectiveMainloopFwdSm90ILi2EN4cute5tupleIJNS5_1CILi1EEES8_S8_EEENS6_IJNS7_ILi128EEESA_SA_EEELi128ENS_10bfloat16_tEfNS_4arch4Sm90ELb1ELb0ELb1ELb0ELb0ELb0ELb0ELb1ELb1ELb0ELb0ELb0EEENS1_21CollectiveEpilogueFwdISB_S9_SC_SE_Li256ELb0ELb0ELb0ELb0EEENS1_30DynamicPersistentTileSchedulerILi256ELi32ELb0ELb0ELb1EEEEEEEEEvNT_6ParamsE --------------------------
	.section	.nv.constant0._ZN7cutlass13device_kernelIN5flash11enable_sm90INS1_16FlashAttnFwdSm90INS1_25CollectiveMainloopFwdSm90ILi2EN4cute5tupleIJNS5_1CILi1EEES8_S8_EEENS6_IJNS7_ILi128EEESA_SA_EEELi128ENS_10bfloat16_tEfNS_4arch4Sm90ELb1ELb0ELb1ELb0ELb0ELb0ELb0ELb1ELb1ELb0ELb0ELb0EEENS1_21CollectiveEpilogueFwdISB_S9_SC_SE_Li256ELb0ELb0ELb0ELb0EEENS1_30DynamicPersistentTileSchedulerILi256ELi32ELb0ELb0ELb1EEEEEEEEEvNT_6ParamsE,"a",@progbits
	.sectionflags	@""
	.align	4
.nv.constant0._ZN7cutlass13device_kernelIN5flash11enable_sm90INS1_16FlashAttnFwdSm90INS1_25CollectiveMainloopFwdSm90ILi2EN4cute5tupleIJNS5_1CILi1EEES8_S8_EEENS6_IJNS7_ILi128EEESA_SA_EEELi128ENS_10bfloat16_tEfNS_4arch4Sm90ELb1ELb0ELb1ELb0ELb0ELb0ELb0ELb1ELb1ELb0ELb0ELb0EEENS1_21CollectiveEpilogueFwdISB_S9_SC_SE_Li256ELb0ELb0ELb0ELb0EEENS1_30DynamicPersistentTileSchedulerILi256ELi32ELb0ELb0ELb1EEEEEEEEEvNT_6ParamsE:
	.zero		3840


//--------------------- .nv.constant0._ZN7cutlass13device_kernelIN5flash11enable_sm90INS1_16FlashAttnFwdSm90INS1_25CollectiveMainloopFwdSm90ILi2EN4cute5tupleIJNS5_1CILi1EEES8_S8_EEENS6_IJNS7_ILi128EEESA_SA_EEELi128ENS_10bfloat16_tEfNS_4arch4Sm90ELb1ELb0ELb1ELb1ELb0ELb0ELb0ELb1ELb1ELb0ELb0ELb0EEENS1_21CollectiveEpilogueFwdISB_S9_SC_SE_Li256ELb1ELb0ELb0ELb0EEENS1_36VarlenDynamicPersistentTileSchedulerILi128ELi128ELi256ELi32ELb0ELb0ELb1ELb1ELb1ELb1EEEEEEEEEvNT_6ParamsE --------------------------
	.section	.nv.constant0._ZN7cutlass13device_kernelIN5flash11enable_sm90INS1_16FlashAttnFwdSm90INS1_25CollectiveMainloopFwdSm90ILi2EN4cute5tupleIJNS5_1CILi1EEES8_S8_EEENS6_IJNS7_ILi128EEESA_SA_EEELi128ENS_10bfloat16_tEfNS_4arch4Sm90ELb1ELb0ELb1ELb1ELb0ELb0ELb0ELb1ELb1ELb0ELb0ELb0EEENS1_21CollectiveEpilogueFwdISB_S9_SC_SE_Li256ELb1ELb0ELb0ELb0EEENS1_36VarlenDynamicPersistentTileSchedulerILi128ELi128ELi256ELi32ELb0ELb0ELb1ELb1ELb1ELb1EEEEEEEEEvNT_6ParamsE,"a",@progbits
	.sectionflags	@""
	.align	4
.nv.constant0._ZN7cutlass13device_kernelIN5flash11enable_sm90INS1_16FlashAttnFwdSm90INS1_25CollectiveMainloopFwdSm90ILi2EN4cute5tupleIJNS5_1CILi1EEES8_S8_EEENS6_IJNS7_ILi128EEESA_SA_EEELi128ENS_10bfloat16_tEfNS_4arch4Sm90ELb1ELb0ELb1ELb1ELb0ELb0ELb0ELb1ELb1ELb0ELb0ELb0EEENS1_21CollectiveEpilogueFwdISB_S9_SC_SE_Li256ELb1ELb0ELb0ELb0EEENS1_36VarlenDynamicPersistentTileSchedulerILi128ELi128ELi256ELi32ELb0ELb0ELb1ELb1ELb1ELb1EEEEEEEEEvNT_6ParamsE:
	.zero		3456


//--------------------- .nv.constant0._ZN7cutlass13device_kernelIN5flash11enable_sm90INS1_16FlashAttnFwdSm90INS1_25CollectiveMainloopFwdSm90ILi2EN4cute5tupleIJNS5_1CILi1EEES8_S8_EEENS6_IJNS7_ILi128EEESA_SA_EEELi128ENS_10bfloat16_tEfNS_4arch4Sm90ELb1ELb0ELb1ELb1ELb0ELb1ELb0ELb1ELb1ELb0ELb0ELb0EEENS1_21CollectiveEpilogueFwdISB_S9_SC_SE_Li256ELb1ELb0ELb0ELb0EEENS1_36VarlenDynamicPersistentTileSchedulerILi128ELi128ELi256ELi32ELb0ELb0ELb1ELb1ELb1ELb1EEEEEEEEEvNT_6ParamsE --------------------------
	.section	.nv.constant0._ZN7cutlass13device_kernelIN5flash11enable_sm90INS1_16FlashAttnFwdSm90INS1_25CollectiveMainloopFwdSm90ILi2EN4cute5tupleIJNS5_1CILi1EEES8_S8_EEENS6_IJNS7_ILi128EEESA_SA_EEELi128ENS_10bfloat16_tEfNS_4arch4Sm90ELb1ELb0ELb1ELb1ELb0ELb1ELb0ELb1ELb1ELb0ELb0ELb0EEENS1_21CollectiveEpilogueFwdISB_S9_SC_SE_Li256ELb1ELb0ELb0ELb0EEENS1_36VarlenDynamicPersistentTileSchedulerILi128ELi128ELi256ELi32ELb0ELb0ELb1ELb1ELb1ELb1EEEEEEEEEvNT_6ParamsE,"a",@progbits
	.sectionflags	@""
	.align	4
.nv.constant0._ZN7cutlass13device_kernelIN5flash11enable_sm90INS1_16FlashAttnFwdSm90INS1_25CollectiveMainloopFwdSm90ILi2EN4cute5tupleIJNS5_1CILi1EEES8_S8_EEENS6_IJNS7_ILi128EEESA_SA_EEELi128ENS_10bfloat16_tEfNS_4arch4Sm90ELb1ELb0ELb1ELb1ELb0ELb1ELb0ELb1ELb1ELb0ELb0ELb0EEENS1_21CollectiveEpilogueFwdISB_S9_SC_SE_Li256ELb1ELb0ELb0ELb0EEENS1_36VarlenDynamicPersistentTileSchedulerILi128ELi128ELi256ELi32ELb0ELb0ELb1ELb1ELb1ELb1EEEEEEEEEvNT_6ParamsE:
	.zero		3456


//--------------------- .nv.constant0._ZN7cutlass13device_kernelIN5flash11enable_sm90INS1_16FlashAttnFwdSm90INS1_25CollectiveMainloopFwdSm90ILi2EN4cute5tupleIJNS5_1CILi1EEES8_S8_EEENS6_IJNS7_ILi192EEENS7_ILi144EEENS7_ILi96EEEEEELi96ENS_10bfloat16_tEfNS_4arch4Sm90ELb0ELb0ELb1ELb0ELb0ELb0ELb0ELb0ELb1ELb0ELb0ELb0EEENS1_21CollectiveEpilogueFwdINS6_IJSA_SC_SB_EEES9_SE_SG_Li384ELb0ELb0ELb0ELb0EEENS1_29StaticPersistentTileSchedulerILb0EEEEEEEEEvNT_6ParamsE --------------------------
	.section	.nv.constant0._ZN7cutlass13device_kernelIN5flash11enable_sm90INS1_16FlashAttnFwdSm90INS1_25CollectiveMainloopFwdSm90ILi2EN4cute5tupleIJNS5_1CILi1EEES8_S8_EEENS6_IJNS7_ILi192EEENS7_ILi144EEENS7_ILi96EEEEEELi96ENS_10bfloat16_tEfNS_4arch4Sm90ELb0ELb0ELb1ELb0ELb0ELb0ELb0ELb0ELb1ELb0ELb0ELb0EEENS1_21CollectiveEpilogueFwdINS6_IJSA_SC_SB_EEES9_SE_SG_Li384ELb0ELb0ELb0ELb0EEENS1_29StaticPersistentTileSchedulerILb0EEEEEEEEEvNT_6ParamsE,"a",@progbits
	.sectionflags	@""
	.align	4
.nv.constant0._ZN7cutlass13device_kernelIN5flash11enable_sm90INS1_16FlashAttnFwdSm90INS1_25CollectiveMainloopFwdSm90ILi2EN4cute5tupleIJNS5_1CILi1EEES8_S8_EEENS6_IJNS7_ILi192EEENS7_ILi144EEENS7_ILi96EEEEEELi96ENS_10bfloat16_tEfNS_4arch4Sm90ELb0ELb0ELb1ELb0ELb0ELb0ELb0ELb0ELb1ELb0ELb0ELb0EEENS1_21CollectiveEpilogueFwdINS6_IJSA_SC_SB_EEES9_SE_SG_Li384ELb0ELb0ELb0ELb0EEENS1_29StaticPersistentTileSchedulerILb0EEEEEEEEEvNT_6ParamsE:
	.zero		3840


//--------------------- .nv.constant0._ZN7cutlass13device_kernelIN5flash11enable_sm90INS1_16FlashAttnFwdSm90INS1_25CollectiveMainloopFwdSm90ILi2EN4cute5tupleIJNS5_1CILi1EEES8_S8_EEENS6_IJNS7_ILi192EEENS7_ILi144EEENS7_ILi96EEEEEELi96ENS_10bfloat16_tEfNS_4arch4Sm90ELb0ELb0ELb1ELb1ELb0ELb0ELb0ELb0ELb1ELb0ELb0ELb0EEENS1_21CollectiveEpilogueFwdINS6_IJSA_SC_SB_EEES9_SE_SG_Li384ELb1ELb0ELb0ELb0EEENS1_36VarlenDynamicPersistentTileSchedulerILi192ELi144ELi384ELi32ELb0ELb0ELb1ELb0ELb1ELb1EEEEEEEEEvNT_6ParamsE --------------------------
	.section	.nv.constant0._ZN7cutlass13device_kernelIN5flash11enable_sm90INS1_16FlashAttnFwdSm90INS1_25CollectiveMainloopFwdSm90ILi2EN4cute5tupleIJNS5_1CILi1EEES8_S8_EEENS6_IJNS7_ILi192EEENS7_ILi144EEENS7_ILi96EEEEEELi96ENS_10bfloat16_tEfNS_4arch4Sm90ELb0ELb0ELb1ELb1ELb0ELb0ELb0ELb0ELb1ELb0ELb0ELb0EEENS1_21CollectiveEpilogueFwdINS6_IJSA_SC_SB_EEES9_SE_SG_Li384ELb1ELb0ELb0ELb0EEENS1_36VarlenDynamicPersistentTileSchedulerILi192ELi144ELi384ELi32ELb0ELb0ELb1ELb0ELb1ELb1EEEEEEEEEvNT_6ParamsE,"a",@progbits
	.sectionflags	@""
	.align	4
.nv.constant0._ZN7cutlass13device_kernelIN5flash11enable_sm90INS1_16FlashAttnFwdSm90INS1_25CollectiveMainloopFwdSm90ILi2EN4cute5tupleIJNS5_1CILi1EEES8_S8_EEENS6_IJNS7_ILi192EEENS7_ILi144EEENS7_ILi96EEEEEELi96ENS_10bfloat16_tEfNS_4arch4Sm90ELb0ELb0ELb1ELb1ELb0ELb0ELb0ELb0ELb1ELb0ELb0ELb0EEENS1_21CollectiveEpilogueFwdINS6_IJSA_SC_SB_EEES9_SE_SG_Li384ELb1ELb0ELb0ELb0EEENS1_36VarlenDynamicPersistentTileSchedulerILi192ELi144ELi384ELi32ELb0ELb0ELb1ELb0ELb1ELb1EEEEEEEEEvNT_6ParamsE:
	.zero		3456


//--------------------- .nv.constant0._ZN7cutlass13device_kernelIN5flash11enable_sm90INS1_16FlashAttnFwdSm90INS1_25CollectiveMainloopFwdSm90ILi2EN4cute5tupleIJNS5_1CILi1EEES8_S8_EEENS6_IJNS7_ILi192EEENS7_ILi144EEENS7_ILi96EEEEEELi96ENS_10bfloat16_tEfNS_4arch4Sm90ELb0ELb0ELb1ELb1ELb0ELb1ELb0ELb0ELb1ELb0ELb0ELb0EEENS1_21CollectiveEpilogueFwdINS6_IJSA_SC_SB_EEES9_SE_SG_Li384ELb1ELb0ELb0ELb0EEENS1_36VarlenDynamicPersistentTileSchedulerILi192ELi144ELi384ELi32ELb0ELb0ELb1ELb0ELb1ELb1EEEEEEEEEvNT_6ParamsE --------------------------
	.section	.nv.constant0._ZN7cutlass13device_kernelIN5flash11enable_sm90INS1_16FlashAttnFwdSm90INS1_25CollectiveMainloopFwdSm90ILi2EN4cute5tupleIJNS5_1CILi1EEES8_S8_EEENS6_IJNS7_ILi192EEENS7_ILi144EEENS7_ILi96EEEEEELi96ENS_10bfloat16_tEfNS_4arch4Sm90ELb0ELb0ELb1ELb1ELb0ELb1ELb0ELb0ELb1ELb0ELb0ELb0EEENS1_21CollectiveEpilogueFwdINS6_IJSA_SC_SB_EEES9_SE_SG_Li384ELb1ELb0ELb0ELb0EEENS1_36VarlenDynamicPersistentTileSchedulerILi192ELi144ELi384ELi32ELb0ELb0ELb1ELb0ELb1ELb1EEEEEEEEEvNT_6ParamsE,"a",@progbits
	.sectionflags	@""
	.align	4
.nv.constant0._ZN7cutlass13device_kernelIN5flash11enable_sm90INS1_16FlashAttnFwdSm90INS1_25CollectiveMainloopFwdSm90ILi2EN4cute5tupleIJNS5_1CILi1EEES8_S8_EEENS6_IJNS7_ILi192EEENS7_ILi144EEENS7_ILi96EEEEEELi96ENS_10bfloat16_tEfNS_4arch4Sm90ELb0ELb0ELb1ELb1ELb0ELb1ELb0ELb0ELb1ELb0ELb0ELb0EEENS1_21CollectiveEpilogueFwdINS6_IJSA_SC_SB_EEES9_SE_SG_Li384ELb1ELb0ELb0ELb0EEENS1_36VarlenDynamicPersistentTileSchedulerILi192ELi144ELi384ELi32ELb0ELb0ELb1ELb0ELb1ELb1EEEEEEEEEvNT_6ParamsE:
	.zero		3456


//--------------------- .nv.constant0._ZN7cutlass13device_kernelIN5flash11enable_sm90INS1_16FlashAttnFwdSm90INS1_25CollectiveMainloopFwdSm90ILi2EN4cute5tupleIJNS5_1CILi1EEES8_S8_EEENS6_IJNS7_ILi192EEENS7_ILi128EEENS7_ILi96EEEEEELi96ENS_10bfloat16_tEfNS_4arch4Sm90ELb0ELb1ELb1ELb0ELb0ELb0ELb0ELb0ELb1ELb0ELb0ELb0EEENS1_21CollectiveEpilogueFwdINS6_IJSA_SC_SB_EEES9_SE_SG_Li384ELb0ELb0ELb0ELb0EEENS1_30DynamicPersistentTileSchedulerILi384ELi32ELb0ELb0ELb1EEEEEEEEEvNT_6ParamsE --------------------------
	.section	.nv.constant0._ZN7cutlass13device_kernelIN5flash11enable_sm90INS1_16FlashAttnFwdSm90INS1_25CollectiveMainloopFwdSm90ILi2EN4cute5tupleIJNS5_1CILi1EEES8_S8_EEENS6_IJNS7_ILi192EEENS7_ILi128EEENS7_ILi96EEEEEELi96ENS_10bfloat16_tEfNS_4arch4Sm90ELb0ELb1ELb1ELb0ELb0ELb0ELb0ELb0ELb1ELb0ELb0ELb0EEENS1_21CollectiveEpilogueFwdINS6_IJSA_SC_SB_EEES9_SE_SG_Li384ELb0ELb0ELb0ELb0EEENS1_30DynamicPersistentTileSchedulerILi384ELi32ELb0ELb0ELb1EEEEEEEEEvNT_6ParamsE,"a",@progbits
	.sectionflags	@""
	.align	4
.nv.constant0._ZN7cutlass13device_kernelIN5flash11enable_sm90INS1_16FlashAttnFwdSm90INS1_25CollectiveMainloopFwdSm90ILi2EN4cute5tupleIJNS5_1CILi1EEES8_S8_EEENS6_IJNS7_ILi192EEENS7_ILi128EEENS7_ILi96EEEEEELi96ENS_10bfloat16_tEfNS_4arch4Sm90ELb0ELb1ELb1ELb0ELb0ELb0ELb0ELb0ELb1ELb0ELb0ELb0EEENS1_21CollectiveEpilogueFwdINS6_IJSA_SC_SB_EEES9_SE_SG_Li384ELb0ELb0ELb0ELb0EEENS1_30DynamicPersistentTileSchedulerILi384ELi32ELb0ELb0ELb1EEEEEEEEEvNT_6ParamsE:
	.zero		3840


//--------------------- .nv.constant0._ZN7cutlass13device_kernelIN5flash11enable_sm90INS1_16FlashAttnFwdSm90INS1_25CollectiveMainloopFwdSm90ILi2EN4cute5tupleIJNS5_1CILi1EEES8_S8_EEENS6_IJNS7_ILi192EEENS7_ILi128EEENS7_ILi96EEEEEELi96ENS_10bfloat16_tEfNS_4arch4Sm90ELb0ELb1ELb1ELb1ELb0ELb0ELb0ELb0ELb1ELb0ELb0ELb0EEENS1_21CollectiveEpilogueFwdINS6_IJSA_SC_SB_EEES9_SE_SG_Li384ELb1ELb0ELb0ELb0EEENS1_36VarlenDynamicPersistentTileSchedulerILi192ELi128ELi384ELi32ELb0ELb0ELb1ELb1ELb0ELb1EEEEEEEEEvNT_6ParamsE --------------------------
	.section	.nv.constant0._ZN7cutlass13device_kernelIN5flash11enable_sm90INS1_16FlashAttnFwdSm90INS1_25CollectiveMainloopFwdSm90ILi2EN4cute5tupleIJNS5_1CILi1EEES8_S8_EEENS6_IJNS7_ILi192EEENS7_ILi128EEENS7_ILi96EEEEEELi96ENS_10bfloat16_tEfNS_4arch4Sm90ELb0ELb1ELb1ELb1ELb0ELb0ELb0ELb0ELb1ELb0ELb0ELb0EEENS1_21CollectiveEpilogueFwdINS6_IJSA_SC_SB_EEES9_SE_SG_Li384ELb1ELb0ELb0ELb0EEENS1_36VarlenDynamicPersistentTileSchedulerILi192ELi128ELi384ELi32ELb0ELb0ELb1ELb1ELb0ELb1EEEEEEEEEvNT_6ParamsE,"a",@progbits
	.sectionflags	@""
	.align	4
.nv.constant0._ZN7cutlass13device_kernelIN5flash11enable_sm90INS1_16FlashAttnFwdSm90INS1_25CollectiveMainloopFwdSm90ILi2EN4cute5tupleIJNS5_1CILi1EEES8_S8_EEENS6_IJNS7_ILi192EEENS7_ILi128EEENS7_ILi96EEEEEELi96ENS_10bfloat16_tEfNS_4arch4Sm90ELb0ELb1ELb1ELb1ELb0ELb0ELb0ELb0ELb1ELb0ELb0ELb0EEENS1_21CollectiveEpilogueFwdINS6_IJSA_SC_SB_EEES9_SE_SG_Li384ELb1ELb0ELb0ELb0EEENS1_36VarlenDynamicPersistentTileSchedulerILi192ELi128ELi384ELi32ELb0ELb0ELb1ELb1ELb0ELb1EEEEEEEEEvNT_6ParamsE:
	.zero		3456


//--------------------- .nv.constant0._ZN7cutlass13device_kernelIN5flash11enable_sm90INS1_16FlashAttnFwdSm90INS1_25CollectiveMainloopFwdSm90ILi2EN4cute5tupleIJNS5_1CILi1EEES8_S8_EEENS6_IJNS7_ILi192EEENS7_ILi128EEENS7_ILi96EEEEEELi96ENS_10bfloat16_tEfNS_4arch4Sm90ELb0ELb1ELb1ELb1ELb0ELb1ELb0ELb0ELb1ELb0ELb0ELb0EEENS1_21CollectiveEpilogueFwdINS6_IJSA_SC_SB_EEES9_SE_SG_Li384ELb1ELb0ELb0ELb0EEENS1_36VarlenDynamicPersistentTileSchedulerILi192ELi128ELi384ELi32ELb0ELb0ELb1ELb1ELb0ELb1EEEEEEEEEvNT_6ParamsE --------------------------
	.section	.nv.constant0._ZN7cutlass13device_kernelIN5flash11enable_sm90INS1_16FlashAttnFwdSm90INS1_25CollectiveMainloopFwdSm90ILi2EN4cute5tupleIJNS5_1CILi1EEES8_S8_EEENS6_IJNS7_ILi192EEENS7_ILi128EEENS7_ILi96EEEEEELi96ENS_10bfloat16_tEfNS_4arch4Sm90ELb0ELb1ELb1ELb1ELb0ELb1ELb0ELb0ELb1ELb0ELb0ELb0EEENS1_21CollectiveEpilogueFwdINS6_IJSA_SC_SB_EEES9_SE_SG_Li384ELb1ELb0ELb0ELb0EEENS1_36VarlenDynamicPersistentTileSchedulerILi192ELi128ELi384ELi32ELb0ELb0ELb1ELb1ELb0ELb1EEEEEEEEEvNT_6ParamsE,"a",@progbits
	.sectionflags	@""
	.align	4
.nv.constant0._ZN7cutlass13device_kernelIN5flash11enable_sm90INS1_16FlashAttnFwdSm90INS1_25CollectiveMainloopFwdSm90ILi2EN4cute5tupleIJNS5_1CILi1EEES8_S8_EEENS6_IJNS7_ILi192EEENS7_ILi128EEENS7_ILi96EEEEEELi96ENS_10bfloat16_tEfNS_4arch4Sm90ELb0ELb1ELb1ELb1ELb0ELb1ELb0ELb0ELb1ELb0ELb0ELb0EEENS1_21CollectiveEpilogueFwdINS6_IJSA_SC_SB_EEES9_SE_SG_Li384ELb1ELb0ELb0ELb0EEENS1_36VarlenDynamicPersistentTileSchedulerILi192ELi128ELi384ELi32ELb0ELb0ELb1ELb1ELb0ELb1EEEEEEEEEvNT_6ParamsE:
	.zero		3456


//--------------------- .nv.constant0._ZN7cutlass13device_kernelIN5flash11enable_sm90INS1_16FlashAttnFwdSm90INS1_25CollectiveMainloopFwdSm90ILi2EN4cute5tupleIJNS5_1CILi1EEES8_S8_EEENS6_IJNS7_ILi192EEENS7_ILi144EEENS7_ILi96EEEEEELi96ENS_10bfloat16_tEfNS_4arch4Sm90ELb1ELb0ELb1ELb0ELb0ELb0ELb0ELb0ELb1ELb0ELb0ELb0EEENS1_21CollectiveEpilogueFwdINS6_IJSA_SC_SB_EEES9_SE_SG_Li384ELb0ELb0ELb0ELb0EEENS1_30DynamicPersistentTileSchedulerILi384ELi32ELb0ELb0ELb1EEEEEEEEEvNT_6ParamsE --------------------------
	.section	.nv.constant0._ZN7cutlass13device_kernelIN5flash11enable_sm90INS1_16FlashAttnFwdSm90INS1_25CollectiveMainloopFwdSm90ILi2EN4cute5tupleIJNS5_1CILi1EEES8_S8_EEENS6_IJNS7_ILi192EEENS7_ILi144EEENS7_ILi96EEEEEELi96ENS_10bfloat16_tEfNS_4arch4Sm90ELb1ELb0ELb1ELb0ELb0ELb0ELb0ELb0ELb1ELb0ELb0ELb0EEENS1_21CollectiveEpilogueFwdINS6_IJSA_SC_SB_EEES9_SE_SG_Li384ELb0ELb0ELb0ELb0EEENS1_30DynamicPersistentTileSchedulerILi384ELi32ELb0ELb0ELb1EEEEEEEEEvNT_6ParamsE,"a",@progbits
	.sectionflags	@""
	.align	4
.nv.constant0._ZN7cutlass13device_kernelIN5flash11enable_sm90INS1_16FlashAttnFwdSm90INS1_25CollectiveMainloopFwdSm90ILi2EN4cute5tupleIJNS5_1CILi1EEES8_S8_EEENS6_IJNS7_ILi192EEENS7_ILi144EEENS7_ILi96EEEEEELi96ENS_10bfloat16_tEfNS_4arch4Sm90ELb1ELb0ELb1ELb0ELb0ELb0ELb0ELb0ELb1ELb0ELb0ELb0EEENS1_21CollectiveEpilogueFwdINS6_IJSA_SC_SB_EEES9_SE_SG_Li384ELb0ELb0ELb0ELb0EEENS1_30DynamicPersistentTileSchedulerILi384ELi32ELb0ELb0ELb1EEEEEEEEEvNT_6ParamsE:
	.zero		3840


//--------------------- .nv.constant0._ZN7cutlass13device_kernelIN5flash11enable_sm90INS1_16FlashAttnFwdSm90INS1_25CollectiveMainloopFwdSm90ILi2EN4cute5tupleIJNS5_1CILi1EEES8_S8_EEENS6_IJNS7_ILi192EEENS7_ILi144EEENS7_ILi96EEEEEELi96ENS_10bfloat16_tEfNS_4arch4Sm90ELb1ELb0ELb1ELb1ELb0ELb0ELb0ELb0ELb1ELb0ELb0ELb0EEENS1_21CollectiveEpilogueFwdINS6_IJSA_SC_SB_EEES9_SE_SG_Li384ELb1ELb0ELb0ELb0EEENS1_36VarlenDynamicPersistentTileSchedulerILi192ELi144ELi384ELi32ELb0ELb0ELb1ELb1ELb1ELb1EEEEEEEEEvNT_6ParamsE --------------------------
	.section	.nv.constant0._ZN7cutlass13device_kernelIN5flash11enable_sm90INS1_16FlashAttnFwdSm90INS1_25CollectiveMainloopFwdSm90ILi2EN4cute5tupleIJNS5_1CILi1EEES8_S8_EEENS6_IJNS7_ILi192EEENS7_ILi144EEENS7_ILi96EEEEEELi96ENS_10bfloat16_tEfNS_4arch4Sm90ELb1ELb0ELb1ELb1ELb0ELb0ELb0ELb0ELb1ELb0ELb0ELb0EEENS1_21CollectiveEpilogueFwdINS6_IJSA_SC_SB_EEES9_SE_SG_Li384ELb1ELb0ELb0ELb0EEENS1_36VarlenDynamicPersistentTileSchedulerILi192ELi144ELi384ELi32ELb0ELb0ELb1ELb1ELb1ELb1EEEEEEEEEvNT_6ParamsE,"a",@progbits
	.sectionflags	@""
	.align	4
.nv.constant0._ZN7cutlass13device_kernelIN5flash11enable_sm90INS1_16FlashAttnFwdSm90INS1_25CollectiveMainloopFwdSm90ILi2EN4cute5tupleIJNS5_1CILi1EEES8_S8_EEENS6_IJNS7_ILi192EEENS7_ILi144EEENS7_ILi96EEEEEELi96ENS_10bfloat16_tEfNS_4arch4Sm90ELb1ELb0ELb1ELb1ELb0ELb0ELb0ELb0ELb1ELb0ELb0ELb0EEENS1_21CollectiveEpilogueFwdINS6_IJSA_SC_SB_EEES9_SE_SG_Li384ELb1ELb0ELb0ELb0EEENS1_36VarlenDynamicPersistentTileSchedulerILi192ELi144ELi384ELi32ELb0ELb0ELb1ELb1ELb1ELb1EEEEEEEEEvNT_6ParamsE:
	.zero		3456


//--------------------- .nv.constant0._ZN7cutlass13device_kernelIN5flash11enable_sm90INS1_16FlashAttnFwdSm90INS1_25CollectiveMainloopFwdSm90ILi2EN4cute5tupleIJNS5_1CILi1EEES8_S8_EEENS6_IJNS7_ILi192EEENS7_ILi144EEENS7_ILi96EEEEEELi96ENS_10bfloat16_tEfNS_4arch4Sm90ELb1ELb0ELb1ELb1ELb0ELb1ELb0ELb0ELb1ELb0ELb0ELb0EEENS1_21CollectiveEpilogueFwdINS6_IJSA_SC_SB_EEES9_SE_SG_Li384ELb1ELb0ELb0ELb0EEENS1_36VarlenDynamicPersistentTileSchedulerILi192ELi144ELi384ELi32ELb0ELb0ELb1ELb1ELb1ELb1EEEEEEEEEvNT_6ParamsE --------------------------
	.section	.nv.constant0._ZN7cutlass13device_kernelIN5flash11enable_sm90INS1_16FlashAttnFwdSm90INS1_25CollectiveMainloopFwdSm90ILi2EN4cute5tupleIJNS5_1CILi1EEES8_S8_EEENS6_IJNS7_ILi192EEENS7_ILi144EEENS7_ILi96EEEEEELi96ENS_10bfloat16_tEfNS_4arch4Sm90ELb1ELb0ELb1ELb1ELb0ELb1ELb0ELb0ELb1ELb0ELb0ELb0EEENS1_21CollectiveEpilogueFwdINS6_IJSA_SC_SB_EEES9_SE_SG_Li384ELb1ELb0ELb0ELb0EEENS1_36VarlenDynamicPersistentTileSchedulerILi192ELi144ELi384ELi32ELb0ELb0ELb1ELb1ELb1ELb1EEEEEEEEEvNT_6ParamsE,"a",@progbits
	.sectionflags	@""
	.align	4
.nv.constant0._ZN7cutlass13device_kernelIN5flash11enable_sm90INS1_16FlashAttnFwdSm90INS1_25CollectiveMainloopFwdSm90ILi2EN4cute5tupleIJNS5_1CILi1EEES8_S8_EEENS6_IJNS7_ILi192EEENS7_ILi144EEENS7_ILi96EEEEEELi96ENS_10bfloat16_tEfNS_4arch4Sm90ELb1ELb0ELb1ELb1ELb0ELb1ELb0ELb0ELb1ELb0ELb0ELb0EEENS1_21CollectiveEpilogueFwdINS6_IJSA_SC_SB_EEES9_SE_SG_Li384ELb1ELb0ELb0ELb0EEENS1_36VarlenDynamicPersistentTileSchedulerILi192ELi144ELi384ELi32ELb0ELb0ELb1ELb1ELb1ELb1EEEEEEEEEvNT_6ParamsE:
	.zero		3456


//--------------------- .nv.constant0._ZN7cutlass13device_kernelIN5flash11enable_sm90INS1_16FlashAttnFwdSm90INS1_25CollectiveMainloopFwdSm90ILi2EN4cute5tupleIJNS5_1CILi1EEES8_S8_EEENS6_IJNS7_ILi192EEESA_NS7_ILi64EEEEEELi64ENS_10bfloat16_tEfNS_4arch4Sm90ELb0ELb0ELb1ELb0ELb0ELb0ELb0ELb0ELb1ELb0ELb0ELb0EEENS1_21CollectiveEpilogueFwdINS6_IJSA_SB_SA_EEES9_SD_SF_Li384ELb0ELb0ELb0ELb0EEENS1_29StaticPersistentTileSchedulerILb0EEEEEEEEEvNT_6ParamsE --------------------------
	.section	.nv.constant0._ZN7cutlass13device_kernelIN5flash11enable_sm90INS1_16FlashAttnFwdSm90INS1_25CollectiveMainloopFwdSm90ILi2EN4cute5tupleIJNS5_1CILi1EEES8_S8_EEENS6_IJNS7_ILi192EEESA_NS7_ILi64EEEEEELi64ENS_10bfloat16_tEfNS_4arch4Sm90ELb0ELb0ELb1ELb0ELb0ELb0ELb0ELb0ELb1ELb0ELb0ELb0EEENS1_21CollectiveEpilogueFwdINS6_IJSA_SB_SA_EEES9_SD_SF_Li384ELb0ELb0ELb0ELb0EEENS1_29StaticPersistentTileSchedulerILb0EEEEEEEEEvNT_6ParamsE,"a",@progbits
	.sectionflags	@""
	.align	4
.nv.constant0._ZN7cutlass13device_kernelIN5flash11enable_sm90INS1_16FlashAttnFwdSm90INS1_25CollectiveMainloopFwdSm90ILi2EN4cute5tupleIJNS5_1CILi1EEES8_S8_EEENS6_IJNS7_ILi192EEESA_NS7_ILi64EEEEEELi64ENS_10bfloat16_tEfNS_4arch4Sm90ELb0ELb0ELb1ELb0ELb0ELb0ELb0ELb0ELb1ELb0ELb0ELb0EEENS1_21CollectiveEpilogueFwdINS6_IJSA_SB_SA_EEES9_SD_SF_Li384ELb0ELb0ELb0ELb0EEENS1_29StaticPersistentTileSchedulerILb0EEEEEEEEEvNT_6ParamsE:
	.zero		3840


//--------------------- .nv.constant0._ZN7cutlass13device_kernelIN5flash11enable_sm90INS1_16FlashAttnFwdSm90INS1_25CollectiveMainloopFwdSm90ILi2EN4cute5tupleIJNS5_1CILi1EEES8_S8_EEENS6_IJNS7_ILi192EEESA_NS7_ILi64EEEEEELi64ENS_10bfloat16_tEfNS_4arch4Sm90ELb0ELb0ELb1ELb1ELb0ELb0ELb0ELb0ELb1ELb0ELb0ELb0EEENS1_21CollectiveEpilogueFwdINS6_IJSA_SB_SA_EEES9_SD_SF_Li384ELb1ELb0ELb0ELb0EEENS1_36VarlenDynamicPersistentTileSchedulerILi192ELi192ELi384ELi32ELb0ELb0ELb1ELb0ELb1ELb1EEEEEEEEEvNT_6ParamsE --------------------------
	.section	.nv.constant0._ZN7cutlass13device_kernelIN5flash11enable_sm90INS1_16FlashAttnFwdSm90INS1_25CollectiveMainloopFwdSm90ILi2EN4cute5tupleIJNS5_1CILi1EEES8_S8_EEENS6_IJNS7_ILi192EEESA_NS7_ILi64EEEEEELi64ENS_10bfloat16_tEfNS_4arch4Sm90ELb0ELb0ELb1ELb1ELb0ELb0ELb0ELb0ELb1ELb0ELb0ELb0EEENS1_21CollectiveEpilogueFwdINS6_IJSA_SB_SA_EEES9_SD_SF_Li384ELb1ELb0ELb0ELb0EEENS1_36VarlenDynamicPersistentTileSchedulerILi192ELi192ELi384ELi32ELb0ELb0ELb1ELb0ELb1ELb1EEEEEEEEEvNT_6ParamsE,"a",@progbits
	.sectionflags	@""
	.align	4
.nv.constant0._ZN7cutlass13device_kernelIN5flash11enable_sm90INS1_16FlashAttnFwdSm90INS1_25CollectiveMainloopFwdSm90ILi2EN4cute5tupleIJNS5_1CILi1EEES8_S8_EEENS6_IJNS7_ILi192EEESA_NS7_ILi64EEEEEELi64ENS_10bfloat16_tEfNS_4arch4Sm90ELb0ELb0ELb1ELb1ELb0ELb0ELb0ELb0ELb1ELb0ELb0ELb0EEENS1_21CollectiveEpilogueFwdINS6_IJSA_SB_SA_EEES9_SD_SF_Li384ELb1ELb0ELb0ELb0EEENS1_36VarlenDynamicPersistentTileSchedulerILi192ELi192ELi384ELi32ELb0ELb0ELb1ELb0ELb1ELb1EEEEEEEEEvNT_6ParamsE:
	.zero		3456


//--------------------- .nv.constant0._ZN7cutlass13device_kernelIN5flash11enable_sm90INS1_16FlashAttnFwdSm90INS1_25CollectiveMainloopFwdSm90ILi2EN4cute5tupleIJNS5_1CILi1EEES8_S8_EEENS6_IJNS7_ILi192EEESA_NS7_ILi64EEEEEELi64ENS_10bfloat16_tEfNS_4arch4Sm90ELb0ELb0ELb1ELb1ELb0ELb1ELb0ELb0ELb1ELb0ELb0ELb0EEENS1_21CollectiveEpilogueFwdINS6_IJSA_SB_SA_EEES9_SD_SF_Li384ELb1ELb0ELb0ELb0EEENS1_36VarlenDynamicPersistentTileSchedulerILi192ELi192ELi384ELi32ELb0ELb0ELb1ELb0ELb1ELb1EEEEEEEEEvNT_6ParamsE --------------------------
	.section	.nv.constant0._ZN7cutlass13device_kernelIN5flash11enable_sm90INS1_16FlashAttnFwdSm90INS1_25CollectiveMainloopFwdSm90ILi2EN4cute5tupleIJNS5_1CILi1EEES8_S8_EEENS6_IJNS7_ILi192EEESA_NS7_ILi64EEEEEELi64ENS_10bfloat16_tEfNS_4arch4Sm90ELb0ELb0ELb1ELb1ELb0ELb1ELb0ELb0ELb1ELb0ELb0ELb0EEENS1_21CollectiveEpilogueFwdINS6_IJSA_SB_SA_EEES9_SD_SF_Li384ELb1ELb0ELb0ELb0EEENS1_36VarlenDynamicPersistentTileSchedulerILi192ELi192ELi384ELi32ELb0ELb0ELb1ELb0ELb1ELb1EEEEEEEEEvNT_6ParamsE,"a",@progbits
	.sectionflags	@""
	.align	4
.nv.constant0._ZN7cutlass13device_kernelIN5flash11enable_sm90INS1_16FlashAttnFwdSm90INS1_25CollectiveMainloopFwdSm90ILi2EN4cute5tupleIJNS5_1CILi1EEES8_S8_EEENS6_IJNS7_ILi192EEESA_NS7_ILi64EEEEEELi64ENS_10bfloat16_tEfNS_4arch4Sm90ELb0ELb0ELb1ELb1ELb0ELb1ELb0ELb0ELb1ELb0ELb0ELb0EEENS1_21CollectiveEpilogueFwdINS6_IJSA_SB_SA_EEES9_SD_SF_Li384ELb1ELb0ELb0ELb0EEENS1_36VarlenDynamicPersistentTileSchedulerILi192ELi192ELi384ELi32ELb0ELb0ELb1ELb0ELb1ELb1EEEEEEEEEvNT_6ParamsE:
	.zero		3456


//--------------------- .nv.constant0._ZN7cutlass13device_kernelIN5flash11enable_sm90INS1_16FlashAttnFwdSm90INS1_25CollectiveMainloopFwdSm90ILi2EN4cute5tupleIJNS5_1CILi1EEES8_S8_EEENS6_IJNS7_ILi192EEENS7_ILi128EEENS7_ILi64EEEEEELi64ENS_10bfloat16_tEfNS_4arch4Sm90ELb0ELb1ELb1ELb0ELb0ELb0ELb0ELb1ELb1ELb0ELb0ELb0EEENS1_21CollectiveEpilogueFwdINS6_IJSA_SC_SB_EEES9_SE_SG_Li384ELb0ELb0ELb0ELb0EEENS1_30DynamicPersistentTileSchedulerILi384ELi32ELb0ELb0ELb1EEEEEEEEEvNT_6ParamsE --------------------------
	.section	.nv.constant0._ZN7cutlass13device_kernelIN5flash11enable_sm90INS1_16FlashAttnFwdSm90INS1_25CollectiveMainloopFwdSm90ILi2EN4cute5tupleIJNS5_1CILi1EEES8_S8_EEENS6_IJNS7_ILi192EEENS7_ILi128EEENS7_ILi64EEEEEELi64ENS_10bfloat16_tEfNS_4arch4Sm90ELb0ELb1ELb1ELb0ELb0ELb0ELb0ELb1ELb1ELb0ELb0ELb0EEENS1_21CollectiveEpilogueFwdINS6_IJSA_SC_SB_EEES9_SE_SG_Li384ELb0ELb0ELb0ELb0EEENS1_30DynamicPersistentTileSchedulerILi384ELi32ELb0ELb0ELb1EEEEEEEEEvNT_6ParamsE,"a",@progbits
	.sectionflags	@""
	.align	4
.nv.constant0._ZN7cutlass13device_kernelIN5flash11enable_sm90INS1_16FlashAttnFwdSm90INS1_25CollectiveMainloopFwdSm90ILi2EN4cute5tupleIJNS5_1CILi1EEES8_S8_EEENS6_IJNS7_ILi192EEENS7_ILi128EEENS7_ILi64EEEEEELi64ENS_10bfloat16_tEfNS_4arch4Sm90ELb0ELb1ELb1ELb0ELb0ELb0ELb0ELb1ELb1ELb0ELb0ELb0EEENS1_21CollectiveEpilogueFwdINS6_IJSA_SC_SB_EEES9_SE_SG_Li384ELb0ELb0ELb0ELb0EEENS1_30DynamicPersistentTileSchedulerILi384ELi32ELb0ELb0ELb1EEEEEEEEEvNT_6ParamsE:
	.zero		3840


//--------------------- .nv.constant0._ZN7cutlass13device_kernelIN5flash11enable_sm90INS1_16FlashAttnFwdSm90INS1_25CollectiveMainloopFwdSm90ILi2EN4cute5tupleIJNS5_1CILi1EEES8_S8_EEENS6_IJNS7_ILi192EEENS7_ILi128EEENS7_ILi64EEEEEELi64ENS_10bfloat16_tEfNS_4arch4Sm90ELb0ELb1ELb1ELb1ELb0ELb0ELb0ELb1ELb1ELb0ELb0ELb0EEENS1_21CollectiveEpilogueFwdINS6_IJSA_SC_SB_EEES9_SE_SG_Li384ELb1ELb0ELb0ELb0EEENS1_36VarlenDynamicPersistentTileSchedulerILi192ELi128ELi384ELi32ELb0ELb0ELb1ELb1ELb0ELb1EEEEEEEEEvNT_6ParamsE --------------------------
	.section	.nv.constant0._ZN7cutlass13device_kernelIN5flash11enable_sm90INS1_16FlashAttnFwdSm90INS1_25CollectiveMainloopFwdSm90ILi2EN4cute5tupleIJNS5_1CILi1EEES8_S8_EEENS6_IJNS7_ILi192EEENS7_ILi128EEENS7_ILi64EEEEEELi64ENS_10bfloat16_tEfNS_4arch4Sm90ELb0ELb1ELb1ELb1ELb0ELb0ELb0ELb1ELb1ELb0ELb0ELb0EEENS1_21CollectiveEpilogueFwdINS6_IJSA_SC_SB_EEES9_SE_SG_Li384ELb1ELb0ELb0ELb0EEENS1_36VarlenDynamicPersistentTileSchedulerILi192ELi128ELi384ELi32ELb0ELb0ELb1ELb1ELb0ELb1EEEEEEEEEvNT_6ParamsE,"a",@progbits
	.sectionflags	@""
	.align	4
.nv.constant0._ZN7cutlass13device_kernelIN5flash11enable_sm90INS1_16FlashAttnFwdSm90INS1_25CollectiveMainloopFwdSm90ILi2EN4cute5tupleIJNS5_1CILi1EEES8_S8_EEENS6_IJNS7_ILi192EEENS7_ILi128EEENS7_ILi64EEEEEELi64ENS_10bfloat16_tEfNS_4arch4Sm90ELb0ELb1ELb1ELb1ELb0ELb0ELb0ELb1ELb1ELb0ELb0ELb0EEENS1_21CollectiveEpilogueFwdINS6_IJSA_SC_SB_EEES9_SE_SG_Li384ELb1ELb0ELb0ELb0EEENS1_36VarlenDynamicPersistentTileSchedulerILi192ELi128ELi384ELi32ELb0ELb0ELb1ELb1ELb0ELb1EEEEEEEEEvNT_6ParamsE:
	.zero		3456


//--------------------- .nv.constant0._ZN7cutlass13device_kernelIN5flash11enable_sm90INS1_16FlashAttnFwdSm90INS1_25CollectiveMainloopFwdSm90ILi2EN4cute5tupleIJNS5_1CILi1EEES8_S8_EEENS6_IJNS7_ILi192EEENS7_ILi128EEENS7_ILi64EEEEEELi64ENS_10bfloat16_tEfNS_4arch4Sm90ELb0ELb1ELb1ELb1ELb0ELb1ELb0ELb1ELb1ELb0ELb0ELb0EEENS1_21CollectiveEpilogueFwdINS6_IJSA_SC_SB_EEES9_SE_SG_Li384ELb1ELb0ELb0ELb0EEENS1_36VarlenDynamicPersistentTileSchedulerILi192ELi128ELi384ELi32ELb0ELb0ELb1ELb1ELb0ELb1EEEEEEEEEvNT_6ParamsE --------------------------
	.section	.nv.constant0._ZN7cutlass13device_kernelIN5flash11enable_sm90INS1_16FlashAttnFwdSm90INS1_25CollectiveMainloopFwdSm90ILi2EN4cute5tupleIJNS5_1CILi1EEES8_S8_EEENS6_IJNS7_ILi192EEENS7_ILi128EEENS7_ILi64EEEEEELi64ENS_10bfloat16_tEfNS_4arch4Sm90ELb0ELb1ELb1ELb1ELb0ELb1ELb0ELb1ELb1ELb0ELb0ELb0EEENS1_21CollectiveEpilogueFwdINS6_IJSA_SC_SB_EEES9_SE_SG_Li384ELb1ELb0ELb0ELb0EEENS1_36VarlenDynamicPersistentTileSchedulerILi192ELi128ELi384ELi32ELb0ELb0ELb1ELb1ELb0ELb1EEEEEEEEEvNT_6ParamsE,"a",@progbits
	.sectionflags	@""
	.align	4
.nv.constant0._ZN7cutlass13device_kernelIN5flash11enable_sm90INS1_16FlashAttnFwdSm90INS1_25CollectiveMainloopFwdSm90ILi2EN4cute5tupleIJNS5_1CILi1EEES8_S8_EEENS6_IJNS7_ILi192EEENS7_ILi128EEENS7_ILi64EEEEEELi64ENS_10bfloat16_tEfNS_4arch4Sm90ELb0ELb1ELb1ELb1ELb0ELb1ELb0ELb1ELb1ELb0ELb0ELb0EEENS1_21CollectiveEpilogueFwdINS6_IJSA_SC_SB_EEES9_SE_SG_Li384ELb1ELb0ELb0ELb0EEENS1_36VarlenDynamicPersistentTileSchedulerILi192ELi128ELi384ELi32ELb0ELb0ELb1ELb1ELb0ELb1EEEEEEEEEvNT_6ParamsE:
	.zero		3456


//--------------------- .nv.constant0._ZN7cutlass13device_kernelIN5flash11enable_sm90INS1_16FlashAttnFwdSm90INS1_25CollectiveMainloopFwdSm90ILi2EN4cute5tupleIJNS5_1CILi1EEES8_S8_EEENS6_IJNS7_ILi192EEENS7_ILi128EEENS7_ILi64EEEEEELi64ENS_10bfloat16_tEfNS_4arch4Sm90ELb1ELb0ELb1ELb0ELb0ELb0ELb0ELb1ELb1ELb0ELb0ELb0EEENS1_21CollectiveEpilogueFwdINS6_IJSA_SC_SB_EEES9_SE_SG_Li384ELb0ELb0ELb0ELb0EEENS1_30DynamicPersistentTileSchedulerILi384ELi32ELb0ELb0ELb1EEEEEEEEEvNT_6ParamsE --------------------------
	.section	.nv.constant0._ZN7cutlass13device_kernelIN5flash11enable_sm90INS1_16FlashAttnFwdSm90INS1_25CollectiveMainloopFwdSm90ILi2EN4cute5tupleIJNS5_1CILi1EEES8_S8_EEENS6_IJNS7_ILi192EEENS7_ILi128EEENS7_ILi64EEEEEELi64ENS_10bfloat16_tEfNS_4arch4Sm90ELb1ELb0ELb1ELb0ELb0ELb0ELb0ELb1ELb1ELb0ELb0ELb0EEENS1_21CollectiveEpilogueFwdINS6_IJSA_SC_SB_EEES9_SE_SG_Li384ELb0ELb0ELb0ELb0EEENS1_30DynamicPersistentTileSchedulerILi384ELi32ELb0ELb0ELb1EEEEEEEEEvNT_6ParamsE,"a",@progbits
	.sectionflags	@""
	.align	4
.nv.constant0._ZN7cutlass13device_kernelIN5flash11enable_sm90INS1_16FlashAttnFwdSm90INS1_25CollectiveMainloopFwdSm90ILi2EN4cute5tupleIJNS5_1CILi1EEES8_S8_EEENS6_IJNS7_ILi192EEENS7_ILi128EEENS7_ILi64EEEEEELi64ENS_10bfloat16_tEfNS_4arch4Sm90ELb1ELb0ELb1ELb0ELb0ELb0ELb0ELb1ELb1ELb0ELb0ELb0EEENS1_21CollectiveEpilogueFwdINS6_IJSA_SC_SB_EEES9_SE_SG_Li384ELb0ELb0ELb0ELb0EEENS1_30DynamicPersistentTileSchedulerILi384ELi32ELb0ELb0ELb1EEEEEEEEEvNT_6ParamsE:
	.zero		3840


//--------------------- .nv.constant0._ZN7cutlass13device_kernelIN5flash11enable_sm90INS1_16FlashAttnFwdSm90INS1_25CollectiveMainloopFwdSm90ILi2EN4cute5tupleIJNS5_1CILi1EEES8_S8_EEENS6_IJNS7_ILi192EEENS7_ILi128EEENS7_ILi64EEEEEELi64ENS_10bfloat16_tEfNS_4arch4Sm90ELb1ELb0ELb1ELb1ELb0ELb0ELb0ELb1ELb1ELb0ELb0ELb0EEENS1_21CollectiveEpilogueFwdINS6_IJSA_SC_SB_EEES9_SE_SG_Li384ELb1ELb0ELb0ELb0EEENS1_36VarlenDynamicPersistentTileSchedulerILi192ELi128ELi384ELi32ELb0ELb0ELb1ELb1ELb1ELb1EEEEEEEEEvNT_6ParamsE --------------------------
	.section	.nv.constant0._ZN7cutlass13device_kernelIN5flash11enable_sm90INS1_16FlashAttnFwdSm90INS1_25CollectiveMainloopFwdSm90ILi2EN4cute5tupleIJNS5_1CILi1EEES8_S8_EEENS6_IJNS7_ILi192EEENS7_ILi128EEENS7_ILi64EEEEEELi64ENS_10bfloat16_tEfNS_4arch4Sm90ELb1ELb0ELb1ELb1ELb0ELb0ELb0ELb1ELb1ELb0ELb0ELb0EEENS1_21CollectiveEpilogueFwdINS6_IJSA_SC_SB_EEES9_SE_SG_Li384ELb1ELb0ELb0ELb0EEENS1_36VarlenDynamicPersistentTileSchedulerILi192ELi128ELi384ELi32ELb0ELb0ELb1ELb1ELb1ELb1EEEEEEEEEvNT_6ParamsE,"a",@progbits
	.sectionflags	@""
	.align	4
.nv.constant0._ZN7cutlass13device_kernelIN5flash11enable_sm90INS1_16FlashAttnFwdSm90INS1_25CollectiveMainloopFwdSm90ILi2EN4cute5tupleIJNS5_1CILi1EEES8_S8_EEENS6_IJNS7_ILi192EEENS7_ILi128EEENS7_ILi64EEEEEELi64ENS_10bfloat16_tEfNS_4arch4Sm90ELb1ELb0ELb1ELb1ELb0ELb0ELb0ELb1ELb1ELb0ELb0ELb0EEENS1_21CollectiveEpilogueFwdINS6_IJSA_SC_SB_EEES9_SE_SG_Li384ELb1ELb0ELb0ELb0EEENS1_36VarlenDynamicPersistentTileSchedulerILi192ELi128ELi384ELi32ELb0ELb0ELb1ELb1ELb1ELb1EEEEEEEEEvNT_6ParamsE:
	.zero		3456


//--------------------- .nv.constant0._ZN7cutlass13device_kernelIN5flash11enable_sm90INS1_16FlashAttnFwdSm90INS1_25CollectiveMainloopFwdSm90ILi2EN4cute5tupleIJNS5_1CILi1EEES8_S8_EEENS6_IJNS7_ILi192EEENS7_ILi128EEENS7_ILi64EEEEEELi64ENS_10bfloat16_tEfNS_4arch4Sm90ELb1ELb0ELb1ELb1ELb0ELb1ELb0ELb1ELb1ELb0ELb0ELb0EEENS1_21CollectiveEpilogueFwdINS6_IJSA_SC_SB_EEES9_SE_SG_Li384ELb1ELb0ELb0ELb0EEENS1_36VarlenDynamicPersistentTileSchedulerILi192ELi128ELi384ELi32ELb0ELb0ELb1ELb1ELb1ELb1EEEEEEEEEvNT_6ParamsE --------------------------
	.section	.nv.constant0._ZN7cutlass13device_kernelIN5flash11enable_sm90INS1_16FlashAttnFwdSm90INS1_25CollectiveMainloopFwdSm90ILi2EN4cute5tupleIJNS5_1CILi1EEES8_S8_EEENS6_IJNS7_ILi192EEENS7_ILi128EEENS7_ILi64EEEEEELi64ENS_10bfloat16_tEfNS_4arch4Sm90ELb1ELb0ELb1ELb1ELb0ELb1ELb0ELb1ELb1ELb0ELb0ELb0EEENS1_21CollectiveEpilogueFwdINS6_IJSA_SC_SB_EEES9_SE_SG_Li384ELb1ELb0ELb0ELb0EEENS1_36VarlenDynamicPersistentTileSchedulerILi192ELi128ELi384ELi32ELb0ELb0ELb1ELb1ELb1ELb1EEEEEEEEEvNT_6ParamsE,"a",@progbits
	.sectionflags	@""
	.align	4
.nv.constant0._ZN7cutlass13device_kernelIN5flash11enable_sm90INS1_16FlashAttnFwdSm90INS1_25CollectiveMainloopFwdSm90ILi2EN4cute5tupleIJNS5_1CILi1EEES8_S8_EEENS6_IJNS7_ILi192EEENS7_ILi128EEENS7_ILi64EEEEEELi64ENS_10bfloat16_tEfNS_4arch4Sm90ELb1ELb0ELb1ELb1ELb0ELb1ELb0ELb1ELb1ELb0ELb0ELb0EEENS1_21CollectiveEpilogueFwdINS6_IJSA_SC_SB_EEES9_SE_SG_Li384ELb1ELb0ELb0ELb0EEENS1_36VarlenDynamicPersistentTileSchedulerILi192ELi128ELi384ELi32ELb0ELb0ELb1ELb1ELb1ELb1EEEEEEEEEvNT_6ParamsE:
	.zero		3456


//--------------------- SYMBOLS --------------------------

	.type		.nv.reservedSmem.offset0,@object
	.size		.nv.reservedSmem.offset0,0x4
